def matmul_kernel(
    a_ptr,
    b_ptr,
    c_ptr,
    M,
    N,
    K,
    stride_am,
    stride_ak,
    stride_bk,
    stride_bn,
    stride_cm,
    stride_cn,
    BLOCK_M: tl.constexpr,
    BLOCK_N: tl.constexpr,
    BLOCK_K: tl.constexpr,
    GROUP_M: tl.constexpr,
):
    pid = tl.program_id(axis=0)
    num_pid_m = tl.cdiv(M, BLOCK_M)
    num_pid_n = tl.cdiv(N, BLOCK_N)
    num_pid_in_group = GROUP_M * num_pid_n
    group_id = pid // num_pid_in_group
    first_pid_m = group_id * GROUP_M
    group_size_m = min(num_pid_m - first_pid_m, GROUP_M)
    pid_m = first_pid_m + ((pid % num_pid_in_group) % group_size_m)
    pid_n = (pid % num_pid_in_group) // group_size_m

    offs_am = (pid_m * BLOCK_M + tl.arange(0, BLOCK_M)) % M
    offs_bn = (pid_n * BLOCK_N + tl.arange(0, BLOCK_N)) % N
    offs_k = tl.arange(0, BLOCK_K)
    a_ptrs = a_ptr + offs_am[:, None] * stride_am + offs_k[None, :] * stride_ak
    b_ptrs = b_ptr + offs_k[:, None] * stride_bk + offs_bn[None, :] * stride_bn

    acc = tl.zeros((BLOCK_M, BLOCK_N), dtype=tl.float32)
    for kk in range(0, tl.cdiv(K, BLOCK_K)):
        a = tl.load(a_ptrs, mask=offs_k[None, :] < K - kk * BLOCK_K, other=0.0)
        b = tl.load(b_ptrs, mask=offs_k[:, None] < K - kk * BLOCK_K, other=0.0)
        acc = tl.dot(a, b, acc)
        a_ptrs += BLOCK_K * stride_ak
        b_ptrs += BLOCK_K * stride_bk

    c = acc.to(c_ptr.dtype.element_ty)
    offs_cm = pid_m * BLOCK_M + tl.arange(0, BLOCK_M)
    offs_cn = pid_n * BLOCK_N + tl.arange(0, BLOCK_N)
    c_ptrs = c_ptr + offs_cm[:, None] * stride_cm + offs_cn[None, :] * stride_cn
    mask = (offs_cm[:, None] < M) & (offs_cn[None, :] < N)
    tl.store(c_ptrs, c, mask=mask)

# config = {"BLOCK_K": 128, "BLOCK_M": 128, "BLOCK_N": 128, "GROUP_M": 8, "arch": "sm_100", "dtype": "bf16", "num_ctas": 2, "num_stages": 3, "num_warps": 4}
# arch = sm_100


// ===== COMPILED SASS (sm_100a) =====

	.target	sm_100a

	.elftype	@"ET_EXEC"


//--------------------- .note.nv.tkinfo           --------------------------
	.section	.note.nv.tkinfo,"",@"SHT_NOTE"
	.sectionflags	@"SHF_NOTE_NV_TKINFO"
	.tkinfo
        /*0018*/ 	.word	0x00000081
        /*0030*/ 	.string	""
        /*0030*/ 	.string	"ptxas-blackwell"
        /*0030*/ 	.string	"Cuda compilation tools, release 12.9, V12.9.86"
        /*0030*/ 	.string	"Build cuda_12.9.r12.9/compiler.36037853_0"
        /*0030*/ 	.string	"-v  -suppress-debug-info  -lineinfo  -arch sm_100a "



//--------------------- .note.nv.cuver            --------------------------
	.section	.note.nv.cuver,"",@"SHT_NOTE"
	.sectionflags	@"SHF_NOTE_NV_CUVER"
        /*0018*/ 	.short	0x0001
        /*001a*/ 	.short	0x0064
        /*001c*/ 	.short	0x0001
        /*001e*/ 	.short	0x0000
        /*0020*/ 	.short	0x0001
        /*0022*/ 	.short	0x0000


//--------------------- .nv.info                  --------------------------
	.section	.nv.info,"",@"SHT_CUDA_INFO"
	.align	4


	//----- nvinfo : EIATTR_REGCOUNT
	.align		4
        /*0000*/ 	.byte	0x04, 0x2f
        /*0002*/ 	.short	(.L_4 - .L_3)
	.align		4
.L_3:
        /*0004*/ 	.word	index@(matmul_kernel)
        /*0008*/ 	.word	0x00000060


	//----- nvinfo : EIATTR_FRAME_SIZE
	.align		4
.L_4:
        /*000c*/ 	.byte	0x04, 0x11
        /*000e*/ 	.short	(.L_6 - .L_5)
	.align		4
.L_5:
        /*0010*/ 	.word	index@($__internal_2_$__cuda_sm10x_tcgen05_guardrail_trap_unallocated_columns_being_dealloced)
        /*0014*/ 	.word	0x000008b0


	//----- nvinfo : EIATTR_FRAME_SIZE
	.align		4
.L_6:
        /*0018*/ 	.byte	0x04, 0x11
        /*001a*/ 	.short	(.L_8 - .L_7)
	.align		4
.L_7:
        /*001c*/ 	.word	index@($__internal_1_$__cuda_sm10x_tcgen05_guardrail_trap_phase_invalid_during_alloc)
        /*0020*/ 	.word	0x000008b0


	//----- nvinfo : EIATTR_FRAME_SIZE
	.align		4
.L_8:
        /*0024*/ 	.byte	0x04, 0x11
        /*0026*/ 	.short	(.L_10 - .L_9)
	.align		4
.L_9:
        /*0028*/ 	.word	index@($__internal_0_$__cuda_sm10x_tcgen05_guardrail_trap_col_being_dealloced_not_returned_by_alloc)
        /*002c*/ 	.word	0x000008b0


	//----- nvinfo : EIATTR_FRAME_SIZE
	.align		4
.L_10:
        /*0030*/ 	.byte	0x04, 0x11
        /*0032*/ 	.short	(.L_12 - .L_11)
	.align		4
.L_11:
        /*0034*/ 	.word	index@(matmul_kernel)
        /*0038*/ 	.word	0x000008b0


	//----- nvinfo : EIATTR_MIN_STACK_SIZE
	.align		4
.L_12:
        /*003c*/ 	.byte	0x04, 0x12
        /*003e*/ 	.short	(.L_14 - .L_13)
	.align		4
.L_13:
        /*0040*/ 	.word	index@(matmul_kernel)
        /*0044*/ 	.word	0x000008b0
.L_14:


//--------------------- .nv.info.matmul_kernel    --------------------------
	.section	.nv.info.matmul_kernel,"",@"SHT_CUDA_INFO"
	.sectionflags	@""
	.align	4


	//----- nvinfo : EIATTR_CUDA_API_VERSION
	.align		4
        /*0000*/ 	.byte	0x04, 0x37
        /*0002*/ 	.short	(.L_16 - .L_15)
.L_15:
        /*0004*/ 	.word	0x00000081


	//----- nvinfo : EIATTR_KPARAM_INFO
	.align		4
.L_16:
        /*0008*/ 	.byte	0x04, 0x17
        /*000a*/ 	.short	(.L_18 - .L_17)
.L_17:
        /*000c*/ 	.word	0x00000000
        /*0010*/ 	.short	0x000d
        /*0012*/ 	.short	0x0048
        /*0014*/ 	.byte	0x00, 0xf4, 0x21, 0x00


	//----- nvinfo : EIATTR_KPARAM_INFO
	.align		4
.L_18:
        /*0018*/ 	.byte	0x04, 0x17
        /*001a*/ 	.short	(.L_20 - .L_19)
.L_19:
        /*001c*/ 	.word	0x00000000
        /*0020*/ 	.short	0x000c
        /*0022*/ 	.short	0x0040
        /*0024*/ 	.byte	0x00, 0xf4, 0x21, 0x00


	//----- nvinfo : EIATTR_KPARAM_INFO
	.align		4
.L_20:
        /*0028*/ 	.byte	0x04, 0x17
        /*002a*/ 	.short	(.L_22 - .L_21)
.L_21:
        /*002c*/ 	.word	0x00000000
        /*0030*/ 	.short	0x000b
        /*0032*/ 	.short	0x0038
        /*0034*/ 	.byte	0x00, 0xf0, 0x11, 0x00


	//----- nvinfo : EIATTR_KPARAM_INFO
	.align		4
.L_22:
        /*0038*/ 	.byte	0x04, 0x17
        /*003a*/ 	.short	(.L_24 - .L_23)
.L_23:
        /*003c*/ 	.word	0x00000000
        /*0040*/ 	.short	0x000a
        /*0042*/ 	.short	0x0034
        /*0044*/ 	.byte	0x00, 0xf0, 0x11, 0x00


	//----- nvinfo : EIATTR_KPARAM_INFO
	.align		4
.L_24:
        /*0048*/ 	.byte	0x04, 0x17
        /*004a*/ 	.short	(.L_26 - .L_25)
.L_25:
        /*004c*/ 	.word	0x00000000
        /*0050*/ 	.short	0x0009
        /*0052*/ 	.short	0x0030
        /*0054*/ 	.byte	0x00, 0xf0, 0x11, 0x00


	//----- nvinfo : EIATTR_KPARAM_INFO
	.align		4
.L_26:
        /*0058*/ 	.byte	0x04, 0x17
        /*005a*/ 	.short	(.L_28 - .L_27)
.L_27:
        /*005c*/ 	.word	0x00000000
        /*0060*/ 	.short	0x0008
        /*0062*/ 	.short	0x002c
        /*0064*/ 	.byte	0x00, 0xf0, 0x11, 0x00


	//----- nvinfo : EIATTR_KPARAM_INFO
	.align		4
.L_28:
        /*0068*/ 	.byte	0x04, 0x17
        /*006a*/ 	.short	(.L_30 - .L_29)
.L_29:
        /*006c*/ 	.word	0x00000000
        /*0070*/ 	.short	0x0007
        /*0072*/ 	.short	0x0028
        /*0074*/ 	.byte	0x00, 0xf0, 0x11, 0x00


	//----- nvinfo : EIATTR_KPARAM_INFO
	.align		4
.L_30:
        /*0078*/ 	.byte	0x04, 0x17
        /*007a*/ 	.short	(.L_32 - .L_31)
.L_31:
        /*007c*/ 	.word	0x00000000
        /*0080*/ 	.short	0x0006
        /*0082*/ 	.short	0x0024
        /*0084*/ 	.byte	0x00, 0xf0, 0x11, 0x00


	//----- nvinfo : EIATTR_KPARAM_INFO
	.align		4
.L_32:
        /*0088*/ 	.byte	0x04, 0x17
        /*008a*/ 	.short	(.L_34 - .L_33)
.L_33:
        /*008c*/ 	.word	0x00000000
        /*0090*/ 	.short	0x0005
        /*0092*/ 	.short	0x0020
        /*0094*/ 	.byte	0x00, 0xf0, 0x11, 0x00


	//----- nvinfo : EIATTR_KPARAM_INFO
	.align		4
.L_34:
        /*0098*/ 	.byte	0x04, 0x17
        /*009a*/ 	.short	(.L_36 - .L_35)
.L_35:
        /*009c*/ 	.word	0x00000000
        /*00a0*/ 	.short	0x0004
        /*00a2*/ 	.short	0x001c
        /*00a4*/ 	.byte	0x00, 0xf0, 0x11, 0x00


	//----- nvinfo : EIATTR_KPARAM_INFO
	.align		4
.L_36:
        /*00a8*/ 	.byte	0x04, 0x17
        /*00aa*/ 	.short	(.L_38 - .L_37)
.L_37:
        /*00ac*/ 	.word	0x00000000
        /*00b0*/ 	.short	0x0003
        /*00b2*/ 	.short	0x0018
        /*00b4*/ 	.byte	0x00, 0xf0, 0x11, 0x00


	//----- nvinfo : EIATTR_KPARAM_INFO
	.align		4
.L_38:
        /*00b8*/ 	.byte	0x04, 0x17
        /*00ba*/ 	.short	(.L_40 - .L_39)
.L_39:
        /*00bc*/ 	.word	0x00000000
        /*00c0*/ 	.short	0x0002
        /*00c2*/ 	.short	0x0010
        /*00c4*/ 	.byte	0x00, 0xf4, 0x21, 0x00


	//----- nvinfo : EIATTR_KPARAM_INFO
	.align		4
.L_40:
        /*00c8*/ 	.byte	0x04, 0x17
        /*00ca*/ 	.short	(.L_42 - .L_41)
.L_41:
        /*00cc*/ 	.word	0x00000000
        /*00d0*/ 	.short	0x0001
        /*00d2*/ 	.short	0x0008
        /*00d4*/ 	.byte	0x00, 0xf4, 0x21, 0x00


	//----- nvinfo : EIATTR_KPARAM_INFO
	.align		4
.L_42:
        /*00d8*/ 	.byte	0x04, 0x17
        /*00da*/ 	.short	(.L_44 - .L_43)
.L_43:
        /*00dc*/ 	.word	0x00000000
        /*00e0*/ 	.short	0x0000
        /*00e2*/ 	.short	0x0000
        /*00e4*/ 	.byte	0x00, 0xf4, 0x21, 0x00


	//----- nvinfo : EIATTR_EXPLICIT_CLUSTER
	.align		4
.L_44:
        /*00e8*/ 	.byte	0x01, 0x3e
	.zero		2


	//----- nvinfo : EIATTR_CTA_PER_CLUSTER
	.align		4
        /*00ec*/ 	.byte	0x04, 0x3d
        /*00ee*/ 	.short	(.L_46 - .L_45)
.L_45:
        /*00f0*/ 	.word	0x00000002
        /*00f4*/ 	.word	0x00000001
        /*00f8*/ 	.word	0x00000001


	//----- nvinfo : EIATTR_AT_ENTRY_FRAGMENTS
	.align		4
.L_46:
        /*00fc*/ 	.byte	0x04, 0x4f
        /*00fe*/ 	.short	(.L_48 - .L_47)


	//   ....[0]....
.L_47:
        /*0100*/ 	.word	0x00000004


	//----- nvinfo : EIATTR_RESERVED_SMEM_USED
	.align		4
.L_48:
        /*0104*/ 	.byte	0x01, 0x41
	.zero		2


	//----- nvinfo : EIATTR_SPARSE_MMA_MASK
	.align		4
        /*0108*/ 	.byte	0x03, 0x50
        /*010a*/ 	.short	0x0000


	//----- nvinfo : EIATTR_TCGEN05_1CTA_USED
	.align		4
        /*010c*/ 	.byte	0x01, 0x51
	.zero		2


	//----- nvinfo : EIATTR_MAXREG_COUNT
	.align		4
        /*0110*/ 	.byte	0x03, 0x1b
        /*0112*/ 	.short	0x00ff


	//----- nvinfo : EIATTR_NUM_BARRIERS
	.align		4
        /*0114*/ 	.byte	0x02, 0x4c
        /*0116*/ 	.byte	0x01
	.zero		1


	//----- nvinfo : EIATTR_ANNOTATIONS
	.align		4
        /*0118*/ 	.byte	0x04, 0x55
        /*011a*/ 	.short	(.L_50 - .L_49)


	//   ....[0]....
.L_49:
        /*011c*/ 	.word	0x00000001
        /*0120*/ 	.byte	0xd0, 0x03, 0x00, 0x00, 0x01, 0x00, 0x00, 0x00, 0x90, 0x09, 0x00, 0x00, 0x01, 0x00, 0x00, 0x00
        /* <DEDUP_REMOVED lines=979> */
        /*3e60*/ 	.byte	0x30, 0xa9, 0x01, 0x00, 0x01, 0x00, 0x00, 0x00, 0x50, 0xa9, 0x01, 0x00


	//----- nvinfo : EIATTR_INT_WARP_WIDE_INSTR_OFFSETS
	.align		4
.L_50:
        /*3e6c*/ 	.byte	0x04, 0x31
        /*3e6e*/ 	.short	(.L_52 - .L_51)


	//   ....[0]....
.L_51:
        /*3e70*/ 	.word	0x00004950


	//   ....[1]....
        /*3e74*/ 	.word	0x00004980


	//   ....[2]....
        /*3e78*/ 	.word	0x0000ae10


	//   ....[3]....
        /*3e7c*/ 	.word	0x0001ae50


	//   ....[4]....
        /*3e80*/ 	.word	0x0001aea0


	//----- nvinfo : EIATTR_COOP_GROUP_MASK_REGIDS
	.align		4
.L_52:
        /*3e84*/ 	.byte	0x04, 0x29
        /*3e86*/ 	.short	(.L_54 - .L_53)


	//   ....[0]....
.L_53:
        /*3e88*/ 	.word	0xffffffff


	//   ....[1]....
        /*3e8c*/ 	.word	0xffffffff


	//   ....[2]....
        /*3e90*/ 	.word	0xffffffff


	//   ....[3]....
        /*3e94*/ 	.word	0xffffffff


	//----- nvinfo : EIATTR_COOP_GROUP_INSTR_OFFSETS
	.align		4
.L_54:
        /*3e98*/ 	.byte	0x04, 0x28
        /*3e9a*/ 	.short	(.L_56 - .L_55)


	//   ....[0]....
.L_55:
        /*3e9c*/ 	.word	0x00000070


	//   ....[1]....
        /*3ea0*/ 	.word	0x00000330


	//   ....[2]....
        /*3ea4*/ 	.word	0x0001ace0


	//   ....[3]....
        /*3ea8*/ 	.word	0x0001af50


	//----- nvinfo : EIATTR_VRC_CTA_INIT_COUNT
	.align		4
.L_56:
        /*3eac*/ 	.byte	0x02, 0x4a
        /*3eae*/ 	.byte	0x80
	.zero		1


	//----- nvinfo : EIATTR_MBARRIER_INSTR_OFFSETS
	.align		4
        /*3eb0*/ 	.byte	0x04, 0x39
        /*3eb2*/ 	.short	(.L_58 - .L_57)


	//   ....[0]....
.L_57:
        /*3eb4*/ 	.word	0x00004b70
        /*3eb8*/ 	.word	0x000000ff
        /*3ebc*/ 	.word	0x00000000
        /*3ec0*/ 	.short	0x0100
        /*3ec2*/ 	.byte	0x06
	.zero		1


	//   ....[1]....
        /*3ec4*/ 	.word	0x0000ae40
        /*3ec8*/ 	.word	0x000000ff
        /*3ecc*/ 	.word	0x00008008
        /*3ed0*/ 	.short	0x0100
        /*3ed2*/ 	.byte	0x09
	.zero		1


	//   ....[2]....
        /*3ed4*/ 	.word	0x000157a0
        /*3ed8*/ 	.word	0x000000ff
        /*3edc*/ 	.word	0x00000000
        /*3ee0*/ 	.short	0x010a
        /*3ee2*/ 	.byte	0x06
	.zero		1


	//   ....[3]....
        /*3ee4*/ 	.word	0x000190c0
        /*3ee8*/ 	.word	0x000000ff
        /*3eec*/ 	.word	0x00000000
        /*3ef0*/ 	.short	0x010a
        /*3ef2*/ 	.byte	0x06
	.zero		1


	//   ....[4]....
        /*3ef4*/ 	.word	0x00019170
        /*3ef8*/ 	.word	0x000000ff
        /*3efc*/ 	.word	0x00008000
        /*3f00*/ 	.short	0x0108
        /*3f02*/ 	.byte	0x09
	.zero		1


	//   ....[5]....
        /*3f04*/ 	.word	0x00019210
        /*3f08*/ 	.word	0x000000ff
        /*3f0c*/ 	.word	0x00008008
        /*3f10*/ 	.short	0x0108
        /*3f12*/ 	.byte	0x09
	.zero		1


	//   ....[6]....
        /*3f14*/ 	.word	0x0001af70
        /*3f18*/ 	.word	0x000000ff
        /*3f1c*/ 	.word	0x00000000
        /*3f20*/ 	.short	0x010a
        /*3f22*/ 	.byte	0x06
	.zero		1


	//   ....[7]....
        /*3f24*/ 	.word	0x0001afa0
        /*3f28*/ 	.word	0x000000ff
        /*3f2c*/ 	.word	0x00000000
        /*3f30*/ 	.short	0x010a
        /*3f32*/ 	.byte	0x06
	.zero		1


	//----- nvinfo : EIATTR_NUM_MBARRIERS
	.align		4
.L_58:
        /*3f34*/ 	.byte	0x03, 0x38
        /*3f36*/ 	.short	0x0002


	//----- nvinfo : EIATTR_EXIT_INSTR_OFFSETS
	.align		4
        /*3f38*/ 	.byte	0x04, 0x1c
        /*3f3a*/ 	.short	(.L_60 - .L_59)


	//   ....[0]....
.L_59:
        /*3f3c*/ 	.word	0x0001af60


	//----- nvinfo : EIATTR_REQNTID
	.align		4
.L_60:
        /*3f40*/ 	.byte	0x04, 0x10
        /*3f42*/ 	.short	(.L_62 - .L_61)
.L_61:
        /*3f44*/ 	.word	0x00000080
        /*3f48*/ 	.word	0x00000001
        /*3f4c*/ 	.word	0x00000001


	//----- nvinfo : EIATTR_CRS_STACK_SIZE
	.align		4
.L_62:
        /*3f50*/ 	.byte	0x04, 0x1e
        /*3f52*/ 	.short	(.L_64 - .L_63)
.L_63:
        /*3f54*/ 	.word	0x00000000


	//----- nvinfo : EIATTR_CBANK_PARAM_SIZE
	.align		4
.L_64:
        /*3f58*/ 	.byte	0x03, 0x19
        /*3f5a*/ 	.short	0x0050


	//----- nvinfo : EIATTR_PARAM_CBANK
	.align		4
        /*3f5c*/ 	.byte	0x04, 0x0a
        /*3f5e*/ 	.short	(.L_66 - .L_65)
	.align		4
.L_65:
        /*3f60*/ 	.word	index@(.nv.constant0.matmul_kernel)
        /*3f64*/ 	.short	0x0380
        /*3f66*/ 	.short	0x0050


	//----- nvinfo : EIATTR_SW_WAR
	.align		4
.L_66:
        /*3f68*/ 	.byte	0x04, 0x36
        /*3f6a*/ 	.short	(.L_68 - .L_67)
.L_67:
        /*3f6c*/ 	.word	0x00000008
.L_68:


//--------------------- .nv.compat                --------------------------
	.section	.nv.compat,"",@"SHT_CUDA_COMPAT_INFO"
	.align	4
        /*0000*/ 	.byte	0x02, 0x02, 0x02, 0x00, 0x02, 0x05, 0x05, 0x00, 0x02, 0x03, 0x00, 0x00, 0x02, 0x06, 0x01, 0x00


//--------------------- .nv.callgraph             --------------------------
	.section	.nv.callgraph,"",@"SHT_CUDA_CALLGRAPH"
	.align	4
	.sectionentsize	8
	.align		4
        /*0000*/ 	.word	0x00000000
	.align		4
        /*0004*/ 	.word	0xffffffff
	.align		4
        /*0008*/ 	.word	0x00000000
	.align		4
        /*000c*/ 	.word	0xfffffffe
	.align		4
        /*0010*/ 	.word	0x00000000
	.align		4
        /*0014*/ 	.word	0xfffffffd
	.align		4
        /*0018*/ 	.word	0x00000000
	.align		4
        /*001c*/ 	.word	0xfffffffc


//--------------------- .text.matmul_kernel       --------------------------
	.section	.text.matmul_kernel,"ax",@progbits
	.align	128
        .global         matmul_kernel
        .type           matmul_kernel,@function
        .size           matmul_kernel,(.L_x_21 - matmul_kernel)
        .other          matmul_kernel,@"STO_CUDA_ENTRY STV_DEFAULT"
matmul_kernel:
.text.matmul_kernel:
[----:B------:R-:W0:Y:S01]  /*0000*/  LDC R1, c[0x0][0x37c] ;  /* 0x0000df00ff017b82 */ /* 0x000e220000000800 */
[----:B------:R-:W1:Y:S01]  /*0010*/  S2R R0, SR_TID.X ;  /* 0x0000000000007919 */ /* 0x000e620000002100 */
[----:B0-----:R-:W-:Y:S01]  /*0020*/  VIADD R1, R1, 0xfffff750 ;  /* 0xfffff75001017836 */ /* 0x001fe20000000000 */
[----:B-1----:R-:W-:-:S13]  /*0030*/  ISETP.GE.U32.AND P0, PT, R0, 0x20, PT ;  /* 0x000000200000780c */ /* 0x002fda0003f06070 */
[----:B------:R-:W-:Y:S02]  /*0040*/  VOTEU.ANY UP0, P0 ;  /* 0x0000000000ff7886 */ /* 0x000fe40000000100 */
[----:B------:R-:W-:Y:S05]  /*0050*/  BRA.U UP0, `(.L_x_0) ;  /* 0x0000000100b87547 */ /* 0x000fea000b800000 */
[----:B------:R-:W0:Y:S01]  /*0060*/  S2UR UR6, SR_CgaCtaId ;  /* 0x00000000000679c3 */ /* 0x000e220000008800 */
[----:B------:R-:W-:Y:S01]  /*0070*/  NOP ;  /* 0x0000000000007918 */ /* 0x000fe20000000000 */
[----:B------:R-:W-:Y:S02]  /*0080*/  UMOV UR4, 0x40 ;  /* 0x0000004000047882 */ /* 0x000fe40000000000 */
[----:B0-----:R-:W-:-:S09]  /*0090*/  ULEA UR4, UR6, UR4, 0x18 ;  /* 0x0000000406047291 */ /* 0x001fd2000f8ec0ff */
[----:B------:R-:W0:Y:S01]  /*00a0*/  LDS.U8 R0, [UR4] ;  /* 0x00000004ff007984 */ /* 0x000e220008000000 */
[----:B------:R-:W-:Y:S02]  /*00b0*/  UMOV UR4, 0x400 ;  /* 0x0000040000047882 */ /* 0x000fe40000000000 */
[----:B------:R-:W-:Y:S01]  /*00c0*/  ULEA UR4, UR6, UR4, 0x18 ;  /* 0x0000000406047291 */ /* 0x000fe2000f8ec0ff */
[----:B0-----:R-:W-:-:S13]  /*00d0*/  ISETP.NE.AND P0, PT, R0, RZ, PT ;  /* 0x000000ff0000720c */ /* 0x001fda0003f05270 */
[----:B------:R-:W-:Y:S05]  /*00e0*/  @P0 BRA `(.L_x_1) ;  /* 0x00000000007c0947 */ /* 0x000fea0003800000 */
[----:B------:R-:W-:-:S13]  /*00f0*/  ELECT P0, URZ, PT ;  /* 0x0000000000ff782f */ /* 0x000fda0003800000 */
[----:B------:R-:W-:Y:S05]  /*0100*/  @!P0 BRA `(.L_x_2) ;  /* 0x0000000000848947 */ /* 0x000fea0003800000 */
[----:B------:R-:W-:Y:S01]  /*0110*/  UMOV UR5, 0x4 ;  /* 0x0000000400057882 */ /* 0x000fe20000000000 */
[----:B------:R-:W-:Y:S02]  /*0120*/  IMAD.MOV.U32 R4, RZ, RZ, 0x1 ;  /* 0x00000001ff047424 */ /* 0x000fe400078e00ff */
[----:B------:R-:W-:Y:S02]  /*0130*/  IMAD.MOV.U32 R5, RZ, RZ, 0xf ;  /* 0x0000000fff057424 */ /* 0x000fe400078e00ff */
[----:B------:R-:W-:Y:S04]  /*0140*/  DEPBAR.LE SB0, 0x36 ;  /* 0x00008d800000791a */ /* 0x000fe80000000000 */
[----:B------:R-:W0:Y:S02]  /*0150*/  UTCATOMSWS.FIND_AND_SET.ALIGN UP1, UR5, UR5 ;  /* 0x00000005000575e3 */ /* 0x000e240008020800 */
[----:B0-----:R-:W-:-:S04]  /*0160*/  PLOP3.LUT P0, PT, PT, PT, UP1, 0x80, 0x8 ;  /* 0x000000000008781c */ /* 0x001fc80003f0f018 */
[----:B------:R-:W-:-:S04]  /*0170*/  SEL R0, RZ, 0xffffffff, !P0 ;  /* 0xffffffffff007807 */ /* 0x000fc80004000000 */
[----:B------:R-:W-:Y:S01]  /*0180*/  ISETP.NE.AND P0, PT, R0, RZ, PT ;  /* 0x000000ff0000720c */ /* 0x000fe20003f05270 */
[----:B------:R-:W-:-:S12]  /*0190*/  IMAD.U32 R0, RZ, RZ, UR5 ;  /* 0x00000005ff007e24 */ /* 0x000fd8000f8e00ff */
[----:B------:R-:W-:Y:S05]  /*01a0*/  @P0 BRA `(.L_x_3) ;  /* 0x0000000000240947 */ /* 0x000fea0003800000 */
.L_x_4:
[----:B------:R-:W-:Y:S05]  /*01b0*/  NANOSLEEP 0x64 ;  /* 0x000000640000795d */ /* 0x000fea0003800000 */
[----:B------:R-:W-:-:S05]  /*01c0*/  UMOV UR5, 0x4 ;  /* 0x0000000400057882 */ /* 0x000fca0000000000 */
[----:B------:R-:W-:Y:S04]  /*01d0*/  DEPBAR.LE SB0, 0x36 ;  /* 0x00008d800000791a */ /* 0x000fe80000000000 */
[----:B------:R-:W0:Y:S02]  /*01e0*/  UTCATOMSWS.FIND_AND_SET.ALIGN UP1, UR5, UR5 ;  /* 0x00000005000575e3 */ /* 0x000e240008020800 */
[----:B0-----:R-:W-:-:S04]  /*01f0*/  PLOP3.LUT P0, PT, PT, PT, UP1, 0x80, 0x8 ;  /* 0x000000000008781c */ /* 0x001fc80003f0f018 */
[----:B------:R-:W-:-:S04]  /*0200*/  SEL R0, RZ, 0xffffffff, !P0 ;  /* 0xffffffffff007807 */ /* 0x000fc80004000000 */
[----:B------:R-:W-:Y:S01]  /*0210*/  ISETP.NE.AND P0, PT, R0, RZ, PT ;  /* 0x000000ff0000720c */ /* 0x000fe20003f05270 */
[----:B------:R-:W-:-:S12]  /*0220*/  IMAD.U32 R0, RZ, RZ, UR5 ;  /* 0x00000005ff007e24 */ /* 0x000fd8000f8e00ff */
[----:B------:R-:W-:Y:S05]  /*0230*/  @!P0 BRA `(.L_x_4) ;  /* 0xfffffffc00dc8947 */ /* 0x000fea000383ffff */
.L_x_3:
[C---:B------:R-:W-:Y:S01]  /*0240*/  VIADD R3, R0.reuse, 0x10 ;  /* 0x0000001000037836 */ /* 0x040fe20000000000 */
[----:B------:R-:W-:Y:S01]  /*0250*/  UMOV UR5, 0x50 ;  /* 0x0000005000057882 */ /* 0x000fe20000000000 */
[----:B------:R-:W-:Y:S01]  /*0260*/  SHF.L.U32 R2, R5, R0, RZ ;  /* 0x0000000005027219 */ /* 0x000fe200000006ff */
[----:B------:R-:W-:Y:S01]  /*0270*/  ULEA UR5, UR6, UR5, 0x18 ;  /* 0x0000000506057291 */ /* 0x000fe2000f8ec0ff */
[----:B------:R-:W-:Y:S01]  /*0280*/  IMAD.SHL.U32 R0, R0, 0x20, RZ ;  /* 0x0000002000007824 */ /* 0x000fe200078e00ff */
[----:B------:R-:W-:-:S04]  /*0290*/  SHF.L.U32 R3, R4, R3, RZ ;  /* 0x0000000304037219 */ /* 0x000fc800000006ff */
[----:B------:R-:W-:-:S05]  /*02a0*/  LOP3.LUT R2, R3, R2, RZ, 0xfc, !PT ;  /* 0x0000000203027212 */ /* 0x000fca00078efcff */
[----:B------:R0:W-:Y:S04]  /*02b0*/  ATOMS.OR RZ, [UR5], R2 ;  /* 0x00000002ffff798c */ /* 0x0001e8000b000005 */
[----:B------:R0:W-:Y:S01]  /*02c0*/  STS [UR4], R0 ;  /* 0x00000000ff007988 */ /* 0x0001e20008000804 */
[----:B------:R-:W-:Y:S05]  /*02d0*/  BRA `(.L_x_2) ;  /* 0x0000000000107947 */ /* 0x000fea0003800000 */
.L_x_1:
[----:B------:R-:W-:Y:S01]  /*02e0*/  IMAD.MOV.U32 R0, RZ, RZ, -0x1 ;  /* 0xffffffffff007424 */ /* 0x000fe200078e00ff */
[----:B------:R-:W-:-:S04]  /*02f0*/  MOV R2, 0x320 ;  /* 0x0000032000027802 */ /* 0x000fc80000000f00 */
[----:B------:R0:W-:Y:S03]  /*0300*/  STS [UR4], R0 ;  /* 0x00000000ff007988 */ /* 0x0001e60008000804 */
[----:B0-----:R-:W-:Y:S05]  /*0310*/  CALL.REL.NOINC `($__internal_1_$__cuda_sm10x_tcgen05_guardrail_trap_phase_invalid_during_alloc) ;  /* 0x000001ac00387944 */ /* 0x001fea0003c00000 */
.L_x_2:
[----:B------:R-:W-:Y:S05]  /*0320*/  WARPSYNC.ALL ;  /* 0x0000000000007948 */ /* 0x000fea0003800000 */
[----:B------:R-:W-:Y:S01]  /*0330*/  NOP ;  /* 0x0000000000007918 */ /* 0x000fe20000000000 */
.L_x_0:
[----:B0-----:R-:W0:Y:S08]  /*0340*/  LDC.64 R2, c[0x0][0x398] ;  /* 0x0000e600ff027b82 */ /* 0x001e300000000a00 */
[----:B------:R-:W1:Y:S02]  /*0350*/  S2UR UR5, SR_CgaSize ;  /* 0x00000000000579c3 */ /* 0x000e640000008a00 */
[----:B-1----:R-:W-:-:S12]  /*0360*/  UIMAD UR5, UR5, -0xa0, URZ ;  /* 0xffffff60050578a4 */ /* 0x002fd8000f8e02ff */
[----:B------:R-:W1:Y:S01]  /*0370*/  LDCU UR5, c[0x0][UR5+0x2b0] ;  /* 0x00005600050577ac */ /* 0x000e620008000800 */
[----:B------:R-:W-:Y:S01]  /*0380*/  UMOV UR9, 0x400 ;  /* 0x0000040000097882 */ /* 0x000fe20000000000 */
[----:B------:R-:W2:Y:S01]  /*0390*/  LDCU.128 UR12, c[0x0][0x380] ;  /* 0x00007000ff0c77ac */ /* 0x000ea20008000c00 */
[----:B------:R-:W3:Y:S01]  /*03a0*/  S2UR UR4, SR_CTAID.X ;  /* 0x00000000000479c3 */ /* 0x000ee20000002500 */
[----:B0-----:R-:W-:Y:S01]  /*03b0*/  VIADD R0, R3, 0x7f ;  /* 0x0000007f03007836 */ /* 0x001fe20000000000 */
[----:B------:R-:W-:Y:S01]  /*03c0*/  IABS R10, R3 ;  /* 0x00000003000a7213 */ /* 0x000fe20000000000 */
[----:B------:R0:W-:Y:S01]  /*03d0*/  STL [R1+0x7d4], R3 ;  /* 0x0007d40301007387 */ /* 0x0001e20000100800 */
[----:B------:R-:W-:Y:S02]  /*03e0*/  IABS R68, R2 ;  /* 0x0000000200447213 */ /* 0x000fe40000000000 */
[----:B------:R-:W-:Y:S02]  /*03f0*/  SHF.R.S32.HI R5, RZ, 0x1f, R0 ;  /* 0x0000001fff057819 */ /* 0x000fe40000011400 */
[----:B---3--:R-:W-:-:S02]  /*0400*/  I2FP.F32.U32 R7, UR4 ;  /* 0x0000000400077c45 */ /* 0x008fc40008201000 */
[----:B------:R-:W-:-:S03]  /*0410*/  LEA.HI R5, R5, R0, RZ, 0x7 ;  /* 0x0000000005057211 */ /* 0x000fc600078f38ff */
[----:B-1----:R-:W-:Y:S01]  /*0420*/  FMUL R7, R7, UR5 ;  /* 0x0000000507077c20 */ /* 0x002fe20008400000 */
[----:B------:R-:W-:Y:S01]  /*0430*/  SHF.R.S32.HI R5, RZ, 0x7, R5 ;  /* 0x00000007ff057819 */ /* 0x000fe20000011405 */
[----:B------:R-:W1:Y:S04]  /*0440*/  S2UR UR5, SR_CgaCtaId ;  /* 0x00000000000579c3 */ /* 0x000e680000008800 */
[----:B------:R-:W-:Y:S01]  /*0450*/  IMAD.SHL.U32 R6, R5, 0x8, RZ ;  /* 0x0000000805067824 */ /* 0x000fe200078e00ff */
[----:B------:R-:W-:Y:S04]  /*0460*/  F2I.U32.TRUNC.NTZ R7, R7 ;  /* 0x0000000700077305 */ /* 0x000fe8000020f000 */
[----:B------:R-:W-:-:S04]  /*0470*/  IABS R9, R6 ;  /* 0x0000000600097213 */ /* 0x000fc80000000000 */
[----:B------:R-:W3:Y:S01]  /*0480*/  I2F.RP R0, R9 ;  /* 0x0000000900007306 */ /* 0x000ee20000209400 */
[----:B-1----:R-:W-:Y:S02]  /*0490*/  USHF.L.U32 UR4, UR5, 0x6, URZ ;  /* 0x0000000605047899 */ /* 0x002fe400080006ff */
[----:B------:R-:W-:-:S05]  /*04a0*/  ULEA UR9, UR5, UR9, 0x18 ;  /* 0x0000000905097291 */ /* 0x000fca000f8ec0ff */
[----:B---3--:R-:W1:Y:S01]  /*04b0*/  MUFU.RCP R0, R0 ;  /* 0x0000000000007308 */ /* 0x008e620000001000 */
[----:B------:R-:W-:Y:S01]  /*04c0*/  ULOP3.LUT UR4, UR4, 0x40, URZ, 0xc0, !UPT ;  /* 0x0000004004047892 */ /* 0x000fe2000f8ec0ff */
[----:B-1----:R-:W-:Y:S01]  /*04d0*/  VIADD R4, R0, 0xffffffe ;  /* 0x0ffffffe00047836 */ /* 0x002fe20000000000 */
[----:B------:R-:W-:-:S05]  /*04e0*/  IABS R0, R7 ;  /* 0x0000000700007213 */ /* 0x000fca0000000000 */
[----:B------:R1:W3:Y:S02]  /*04f0*/  F2I.FTZ.U32.TRUNC.NTZ R5, R4 ;  /* 0x0000000400057305 */ /* 0x0002e4000021f000 */
[----:B-1----:R-:W-:Y:S02]  /*0500*/  IMAD.MOV.U32 R4, RZ, RZ, RZ ;  /* 0x000000ffff047224 */ /* 0x002fe400078e00ff */
[----:B---3--:R-:W-:-:S04]  /*0510*/  IMAD.MOV R8, RZ, RZ, -R5 ;  /* 0x000000ffff087224 */ /* 0x008fc800078e0a05 */
[----:B------:R-:W-:Y:S01]  /*0520*/  IMAD R11, R8, R9, RZ ;  /* 0x00000009080b7224 */ /* 0x000fe200078e02ff */
[----:B------:R-:W-:-:S03]  /*0530*/  IABS R8, R6 ;  /* 0x0000000600087213 */ /* 0x000fc60000000000 */
[----:B------:R-:W-:-:S04]  /*0540*/  IMAD.HI.U32 R5, R5, R11, R4 ;  /* 0x0000000b05057227 */ /* 0x000fc800078e0004 */
[----:B------:R-:W-:Y:S02]  /*0550*/  IMAD.MOV R4, RZ, RZ, -R8 ;  /* 0x000000ffff047224 */ /* 0x000fe400078e0a08 */
[----:B------:R-:W-:-:S04]  /*0560*/  IMAD.HI.U32 R5, R5, R0, RZ ;  /* 0x0000000005057227 */ /* 0x000fc800078e00ff */
[----:B------:R-:W-:Y:S01]  /*0570*/  IMAD R0, R5, R4, R0 ;  /* 0x0000000405007224 */ /* 0x000fe200078e0200 */
[----:B------:R-:W-:Y:S04]  /*0580*/  BAR.SYNC.DEFER_BLOCKING 0x0 ;  /* 0x0000000000007b1d */ /* 0x000fe80000010000 */
[----:B------:R-:W-:-:S13]  /*0590*/  ISETP.GT.U32.AND P1, PT, R9, R0, PT ;  /* 0x000000000900720c */ /* 0x000fda0003f24070 */
[----:B------:R-:W-:Y:S02]  /*05a0*/  @!P1 IMAD.IADD R0, R0, 0x1, -R9 ;  /* 0x0000000100009824 */ /* 0x000fe400078e0a09 */
[----:B------:R-:W-:Y:S01]  /*05b0*/  @!P1 VIADD R5, R5, 0x1 ;  /* 0x0000000105059836 */ /* 0x000fe20000000000 */
[----:B------:R-:W-:Y:S02]  /*05c0*/  ISETP.NE.AND P1, PT, R6, RZ, PT ;  /* 0x000000ff0600720c */ /* 0x000fe40003f25270 */
[----:B------:R-:W-:Y:S02]  /*05d0*/  ISETP.GE.U32.AND P0, PT, R0, R9, PT ;  /* 0x000000090000720c */ /* 0x000fe40003f06070 */
[----:B------:R-:W-:-:S04]  /*05e0*/  LOP3.LUT R0, R7, R6, RZ, 0x3c, !PT ;  /* 0x0000000607007212 */ /* 0x000fc800078e3cff */
[----:B------:R-:W-:Y:S01]  /*05f0*/  ISETP.GE.AND P2, PT, R0, RZ, PT ;  /* 0x000000ff0000720c */ /* 0x000fe20003f46270 */
[----:B------:R-:W-:-:S06]  /*0600*/  VIADD R0, R2, 0x7f ;  /* 0x0000007f02007836 */ /* 0x000fcc0000000000 */
[----:B------:R-:W-:-:S04]  /*0610*/  @P0 VIADD R5, R5, 0x1 ;  /* 0x0000000105050836 */ /* 0x000fc80000000000 */
[----:B------:R-:W-:Y:S01]  /*0620*/  IMAD.MOV.U32 R4, RZ, RZ, R5 ;  /* 0x000000ffff047224 */ /* 0x000fe200078e0005 */
[----:B------:R-:W-:-:S03]  /*0630*/  SHF.R.S32.HI R5, RZ, 0x1f, R0 ;  /* 0x0000001fff057819 */ /* 0x000fc60000011400 */
[----:B------:R-:W-:Y:S01]  /*0640*/  @!P2 IMAD.MOV R4, RZ, RZ, -R4 ;  /* 0x000000ffff04a224 */ /* 0x000fe200078e0a04 */
[----:B------:R-:W-:Y:S02]  /*0650*/  @!P1 LOP3.LUT R4, RZ, R6, RZ, 0x33, !PT ;  /* 0x00000006ff049212 */ /* 0x000fe400078e33ff */
[----:B------:R-:W-:-:S03]  /*0660*/  LEA.HI R5, R5, R0, RZ, 0x7 ;  /* 0x0000000005057211 */ /* 0x000fc600078f38ff */
[----:B------:R-:W-:Y:S02]  /*0670*/  IMAD.SHL.U32 R12, R4, 0x8, RZ ;  /* 0x00000008040c7824 */ /* 0x000fe400078e00ff */
[----:B------:R-:W-:-:S03]  /*0680*/  IMAD.MOV R4, RZ, RZ, -R4 ;  /* 0x000000ffff047224 */ /* 0x000fc600078e0a04 */
[----:B------:R-:W-:Y:S01]  /*0690*/  LEA.HI.SX32 R5, R5, -R12, 0x19 ;  /* 0x8000000c05057211 */ /* 0x000fe200078fcaff */
[----:B------:R-:W-:Y:S02]  /*06a0*/  IMAD R14, R6, R4, R7 ;  /* 0x00000004060e7224 */ /* 0x000fe400078e0207 */
[----:B------:R-:W-:Y:S01]  /*06b0*/  IMAD.MOV.U32 R4, RZ, RZ, RZ ;  /* 0x000000ffff047224 */ /* 0x000fe200078e00ff */
[----:B------:R-:W-:Y:S01]  /*06c0*/  VIMNMX R13, PT, PT, R5, 0x8, PT ;  /* 0x00000008050d7848 */ /* 0x000fe20003fe0100 */
[----:B------:R-:W1:Y:S03]  /*06d0*/  I2F.RP R6, R68 ;  /* 0x0000004400067306 */ /* 0x000e660000209400 */
[----:B------:R-:W-:-:S05]  /*06e0*/  IABS R9, R13 ;  /* 0x0000000d00097213 */ /* 0x000fca0000000000 */
[----:B------:R-:W3:Y:S08]  /*06f0*/  I2F.RP R0, R9 ;  /* 0x0000000900007306 */ /* 0x000ef00000209400 */
[----:B-1----:R-:W-:Y:S08]  /*0700*/  MUFU.RCP R6, R6 ;  /* 0x0000000600067308 */ /* 0x002ff00000001000 */
[----:B---3--:R-:W1:Y:S02]  /*0710*/  MUFU.RCP R0, R0 ;  /* 0x0000000000007308 */ /* 0x008e640000001000 */
[----:B-1----:R-:W-:Y:S01]  /*0720*/  VIADD R5, R0, 0xffffffe ;  /* 0x0ffffffe00057836 */ /* 0x002fe20000000000 */
[----:B------:R-:W-:-:S05]  /*0730*/  IABS R0, R14 ;  /* 0x0000000e00007213 */ /* 0x000fca0000000000 */
[----:B------:R-:W1:Y:S02]  /*0740*/  F2I.FTZ.U32.TRUNC.NTZ R5, R5 ;  /* 0x0000000500057305 */ /* 0x000e64000021f000 */
[----:B-1----:R-:W-:-:S04]  /*0750*/  IMAD.MOV R8, RZ, RZ, -R5 ;  /* 0x000000ffff087224 */ /* 0x002fc800078e0a05 */
[----:B------:R-:W-:Y:S01]  /*0760*/  IMAD R7, R8, R9, RZ ;  /* 0x0000000908077224 */ /* 0x000fe200078e02ff */
[----:B------:R-:W-:-:S03]  /*0770*/  IABS R8, R13 ;  /* 0x0000000d00087213 */ /* 0x000fc60000000000 */
[----:B------:R-:W-:-:S04]  /*0780*/  IMAD.HI.U32 R4, R5, R7, R4 ;  /* 0x0000000705047227 */ /* 0x000fc800078e0004 */
[----:B------:R-:W-:Y:S02]  /*0790*/  IMAD.MOV.U32 R5, RZ, RZ, R0 ;  /* 0x000000ffff057224 */ /* 0x000fe400078e0000 */
[----:B------:R-:W-:Y:S02]  /*07a0*/  IMAD.MOV.U32 R7, RZ, RZ, R10 ;  /* 0x000000ffff077224 */ /* 0x000fe400078e000a */
[----:B------:R-:W-:Y:S02]  /*07b0*/  IMAD.MOV R0, RZ, RZ, -R8 ;  /* 0x000000ffff007224 */ /* 0x000fe400078e0a08 */
[----:B------:R-:W-:Y:S01]  /*07c0*/  IMAD.HI.U32 R4, R4, R5, RZ ;  /* 0x0000000504047227 */ /* 0x000fe200078e00ff */
[----:B------:R-:W1:Y:S03]  /*07d0*/  I2F.RP R10, R7 ;  /* 0x00000007000a7306 */ /* 0x000e660000209400 */
[----:B------:R-:W-:-:S02]  /*07e0*/  IMAD R0, R4, R0, R5 ;  /* 0x0000000004007224 */ /* 0x000fc400078e0205 */
[----:B------:R-:W-:-:S03]  /*07f0*/  VIADD R5, R6, 0xffffffe ;  /* 0x0ffffffe06057836 */ /* 0x000fc60000000000 */
[----:B------:R-:W-:-:S03]  /*0800*/  ISETP.GT.U32.AND P1, PT, R9, R0, PT ;  /* 0x000000000900720c */ /* 0x000fc60003f24070 */
[----:B------:R-:W3:Y:S08]  /*0810*/  F2I.FTZ.U32.TRUNC.NTZ R5, R5 ;  /* 0x0000000500057305 */ /* 0x000ef0000021f000 */
[----:B-1----:R-:W1:Y:S02]  /*0820*/  MUFU.RCP R10, R10 ;  /* 0x0000000a000a7308 */ /* 0x002e640000001000 */
[----:B------:R-:W-:-:S02]  /*0830*/  @!P1 IMAD.IADD R0, R0, 0x1, -R9 ;  /* 0x0000000100009824 */ /* 0x000fc400078e0a09 */
[----:B------:R-:W-:Y:S01]  /*0840*/  @!P1 VIADD R4, R4, 0x1 ;  /* 0x0000000104049836 */ /* 0x000fe20000000000 */
[----:B------:R-:W-:Y:S02]  /*0850*/  ISETP.NE.AND P1, PT, R13, RZ, PT ;  /* 0x000000ff0d00720c */ /* 0x000fe40003f25270 */
[----:B------:R-:W-:Y:S01]  /*0860*/  ISETP.GE.U32.AND P0, PT, R0, R9, PT ;  /* 0x000000090000720c */ /* 0x000fe20003f06070 */
[----:B---3--:R-:W-:Y:S01]  /*0870*/  IMAD.MOV R71, RZ, RZ, -R5 ;  /* 0x000000ffff477224 */ /* 0x008fe200078e0a05 */
[----:B------:R-:W-:-:S03]  /*0880*/  LOP3.LUT R0, R14, R13, RZ, 0x3c, !PT ;  /* 0x0000000d0e007212 */ /* 0x000fc600078e3cff */
[----:B------:R-:W-:Y:S01]  /*0890*/  IMAD R71, R71, R68, RZ ;  /* 0x0000004447477224 */ /* 0x000fe200078e02ff */
[----:B------:R-:W-:Y:S01]  /*08a0*/  ISETP.GE.AND P2, PT, R0, RZ, PT ;  /* 0x000000ff0000720c */ /* 0x000fe20003f46270 */
[----:B-1----:R-:W-:-:S06]  /*08b0*/  VIADD R8, R10, 0xffffffe ;  /* 0x0ffffffe0a087836 */ /* 0x002fcc0000000000 */
[----:B------:R-:W-:Y:S01]  /*08c0*/  @P0 VIADD R4, R4, 0x1 ;  /* 0x0000000104040836 */ /* 0x000fe20000000000 */
[----:B------:R1:W3:Y:S03]  /*08d0*/  F2I.FTZ.U32.TRUNC.NTZ R9, R8 ;  /* 0x0000000800097305 */ /* 0x0002e6000021f000 */
[----:B------:R-:W-:Y:S02]  /*08e0*/  IMAD.MOV.U32 R0, RZ, RZ, R4 ;  /* 0x000000ffff007224 */ /* 0x000fe400078e0004 */
[----:B------:R-:W-:Y:S02]  /*08f0*/  IMAD.MOV.U32 R4, RZ, RZ, RZ ;  /* 0x000000ffff047224 */ /* 0x000fe400078e00ff */
[----:B------:R-:W-:Y:S01]  /*0900*/  @!P2 IMAD.MOV R0, RZ, RZ, -R0 ;  /* 0x000000ffff00a224 */ /* 0x000fe200078e0a00 */
[----:B------:R-:W-:Y:S01]  /*0910*/  @!P1 LOP3.LUT R0, RZ, R13, RZ, 0x33, !PT ;  /* 0x0000000dff009212 */ /* 0x000fe200078e33ff */
[----:B-1----:R-:W-:-:S02]  /*0920*/  IMAD.MOV.U32 R8, RZ, RZ, RZ ;  /* 0x000000ffff087224 */ /* 0x002fc400078e00ff */
[----:B------:R-:W-:Y:S01]  /*0930*/  IMAD.HI.U32 R71, R5, R71, R4 ;  /* 0x0000004705477227 */ /* 0x000fe200078e0004 */
[----:B------:R-:W-:Y:S01]  /*0940*/  LEA R15, R0, UR4, 0x7 ;  /* 0x00000004000f7c11 */ /* 0x000fe2000f8e38ff */
[----:B------:R-:W1:Y:S02]  /*0950*/  LDCU UR4, c[0x0][0x3a4] ;  /* 0x00007480ff0477ac */ /* 0x000e640008000800 */
[--C-:B---3--:R-:W-:Y:S01]  /*0960*/  IMAD.MOV R6, RZ, RZ, -R9.reuse ;  /* 0x000000ffff067224 */ /* 0x108fe200078e0a09 */
[----:B------:R-:W-:Y:S01]  /*0970*/  IABS R70, R15 ;  /* 0x0000000f00467213 */ /* 0x000fe20000000000 */
[C---:B------:R-:W-:Y:S01]  /*0980*/  VIADD R16, R15.reuse, 0x1 ;  /* 0x000000010f107836 */ /* 0x040fe20000000000 */
[----:B------:R-:W-:Y:S01]  /*0990*/  STL [R1+0xb8], R15 ;  /* 0x0000b80f01007387 */ /* 0x000fe20000100800 */
[----:B------:R-:W-:Y:S02]  /*09a0*/  IMAD R11, R6, R7, RZ ;  /* 0x00000007060b7224 */ /* 0x000fe400078e02ff */
[----:B------:R-:W-:Y:S01]  /*09b0*/  VIADD R4, R15, 0x2 ;  /* 0x000000020f047836 */ /* 0x000fe20000000000 */
[----:B------:R-:W-:Y:S01]  /*09c0*/  IABS R10, R16 ;  /* 0x00000010000a7213 */ /* 0x000fe20000000000 */
[----:B------:R-:W-:Y:S01]  /*09d0*/  IMAD.HI.U32 R5, R9, R11, R8 ;  /* 0x0000000b09057227 */ /* 0x000fe200078e0008 */
[----:B------:R-:W-:Y:S02]  /*09e0*/  STL [R1+0x6e0], R16 ;  /* 0x0006e01001007387 */ /* 0x000fe40000100800 */
[----:B------:R-:W-:Y:S01]  /*09f0*/  IABS R66, R4 ;  /* 0x0000000400427213 */ /* 0x000fe20000000000 */
[----:B0-----:R-:W-:Y:S01]  /*0a00*/  VIADD R3, R15, 0x3 ;  /* 0x000000030f037836 */ /* 0x001fe20000000000 */
[----:B------:R0:W-:Y:S01]  /*0a10*/  STL [R1+0x6dc], R4 ;  /* 0x0006dc0401007387 */ /* 0x0001e20000100800 */
[----:B------:R-:W-:-:S02]  /*0a20*/  IMAD.MOV R0, RZ, RZ, -R0 ;  /* 0x000000ffff007224 */ /* 0x000fc400078e0a00 */
[----:B------:R-:W-:Y:S01]  /*0a30*/  IMAD.HI.U32 R6, R5, R10, RZ ;  /* 0x0000000a05067227 */ /* 0x000fe200078e00ff */
[----:B------:R-:W-:Y:S01]  /*0a40*/  IABS R9, R3 ;  /* 0x0000000300097213 */ /* 0x000fe20000000000 */
[----:B------:R3:W-:Y:S02]  /*0a50*/  STL [R1+0x6d8], R3 ;  /* 0x0006d80301007387 */ /* 0x0007e40000100800 */
[----:B------:R-:W-:Y:S02]  /*0a60*/  IMAD R0, R13, R0, R14 ;  /* 0x000000000d007224 */ /* 0x000fe400078e020e */
[----:B------:R-:W-:Y:S02]  /*0a70*/  IMAD.MOV R6, RZ, RZ, -R6 ;  /* 0x000000ffff067224 */ /* 0x000fe400078e0a06 */
[----:B0-----:R-:W-:-:S04]  /*0a80*/  IMAD.HI.U32 R4, R5, R70, RZ ;  /* 0x0000004605047227 */ /* 0x001fc800078e00ff */
[----:B------:R-:W-:Y:S02]  /*0a90*/  IMAD.MOV R8, RZ, RZ, -R4 ;  /* 0x000000ffff087224 */ /* 0x000fe400078e0a04 */
[----:B------:R-:W-:Y:S02]  /*0aa0*/  IMAD.IADD R0, R12, 0x1, R0 ;  /* 0x000000010c007824 */ /* 0x000fe400078e0200 */
[----:B------:R-:W-:Y:S02]  /*0ab0*/  VIADD R13, R15, 0x4 ;  /* 0x000000040f0d7836 */ /* 0x000fe40000000000 */
[----:B------:R-:W-:Y:S02]  /*0ac0*/  IMAD.MOV.U32 R12, RZ, RZ, R9 ;  /* 0x000000ffff0c7224 */ /* 0x000fe400078e0009 */
[----:B------:R-:W-:Y:S01]  /*0ad0*/  IMAD.HI.U32 R4, R5, R66, RZ ;  /* 0x0000004205047227 */ /* 0x000fe200078e00ff */
[----:B------:R-:W-:Y:S01]  /*0ae0*/  IABS R64, R13 ;  /* 0x0000000d00407213 */ /* 0x000fe20000000000 */
[----:B------:R-:W-:Y:S02]  /*0af0*/  STL [R1+0x70c], R13 ;  /* 0x00070c0d01007387 */ /* 0x000fe40000100800 */
[----:B------:R-:W-:-:S02]  /*0b00*/  IMAD R67, R7, R6, R10 ;  /* 0x0000000607437224 */ /* 0x000fc400078e020a */
[----:B------:R-:W-:-:S03]  /*0b10*/  IMAD.HI.U32 R6, R5, R12, RZ ;  /* 0x0000000c05067227 */ /* 0x000fc600078e00ff */
[----:B------:R-:W-:Y:S01]  /*0b20*/  ISETP.GT.U32.AND P1, PT, R7, R67, PT ;  /* 0x000000430700720c */ /* 0x000fe20003f24070 */
[----:B------:R-:W-:Y:S02]  /*0b30*/  IMAD.MOV R4, RZ, RZ, -R4 ;  /* 0x000000ffff047224 */ /* 0x000fe400078e0a04 */
[----:B------:R-:W-:Y:S02]  /*0b40*/  VIADD R11, R15, 0x5 ;  /* 0x000000050f0b7836 */ /* 0x000fe40000000000 */
[----:B------:R-:W-:Y:S02]  /*0b50*/  IMAD R70, R7, R8, R70 ;  /* 0x0000000807467224 */ /* 0x000fe400078e0246 */
[----:B---3--:R-:W-:Y:S01]  /*0b60*/  VIADD R3, R15, 0x6 ;  /* 0x000000060f037836 */ /* 0x008fe20000000000 */
[----:B------:R-:W-:Y:S01]  /*0b70*/  IABS R10, R11 ;  /* 0x0000000b000a7213 */ /* 0x000fe20000000000 */
[----:B------:R-:W-:Y:S01]  /*0b80*/  IMAD.MOV R6, RZ, RZ, -R6 ;  /* 0x000000ffff067224 */ /* 0x000fe200078e0a06 */
[----:B------:R-:W-:Y:S01]  /*0b90*/  STL [R1+0x708], R11 ;  /* 0x0007080b01007387 */ /* 0x000fe20000100800 */
[----:B------:R-:W-:Y:S01]  /*0ba0*/  IMAD R66, R7, R4, R66 ;  /* 0x0000000407427224 */ /* 0x000fe200078e0242 */
[----:B------:R-:W-:Y:S01]  /*0bb0*/  IABS R62, R3 ;  /* 0x00000003003e7213 */ /* 0x000fe20000000000 */
[----:B------:R-:W-:Y:S01]  /*0bc0*/  VIADD R8, R15, 0x7 ;  /* 0x000000070f087836 */ /* 0x000fe20000000000 */
[----:B------:R0:W-:Y:S01]  /*0bd0*/  STL [R1+0x71c], R3 ;  /* 0x00071c0301007387 */ /* 0x0001e20000100800 */
[----:B------:R-:W-:Y:S01]  /*0be0*/  IMAD.HI.U32 R4, R5, R64, RZ ;  /* 0x0000004005047227 */ /* 0x000fe200078e00ff */
[----:B------:R-:W-:-:S02]  /*0bf0*/  ISETP.GT.U32.AND P0, PT, R7, R70, PT ;  /* 0x000000460700720c */ /* 0x000fc40003f04070 */
[----:B------:R3:W-:Y:S01]  /*0c00*/  STL [R1+0x728], R8 ;  /* 0x0007280801007387 */ /* 0x0007e20000100800 */
[C---:B------:R-:W-:Y:S01]  /*0c10*/  IMAD R65, R7.reuse, R6, R12 ;  /* 0x0000000607417224 */ /* 0x040fe200078e020c */
[----:B------:R-:W-:Y:S01]  /*0c20*/  IABS R12, R8 ;  /* 0x00000008000c7213 */ /* 0x000fe20000000000 */
[----:B------:R-:W-:Y:S01]  /*0c30*/  IMAD.MOV R4, RZ, RZ, -R4 ;  /* 0x000000ffff047224 */ /* 0x000fe200078e0a04 */
[----:B------:R-:W-:Y:S01]  /*0c40*/  ISETP.GT.U32.AND P3, PT, R7, R66, PT ;  /* 0x000000420700720c */ /* 0x000fe20003f64070 */
[----:B------:R-:W-:Y:S01]  /*0c50*/  IMAD.HI.U32 R6, R5, R10, RZ ;  /* 0x0000000a05067227 */ /* 0x000fe200078e00ff */
[----:B------:R-:W-:-:S03]  /*0c60*/  ISETP.GT.U32.AND P2, PT, R7, R65, PT ;  /* 0x000000410700720c */ /* 0x000fc60003f44070 */
[----:B0-----:R-:W-:Y:S02]  /*0c70*/  VIADD R3, R15, 0x8 ;  /* 0x000000080f037836 */ /* 0x001fe40000000000 */
[----:B------:R-:W-:Y:S02]  /*0c80*/  IMAD R64, R7, R4, R64 ;  /* 0x0000000407407224 */ /* 0x000fe400078e0240 */
[----:B---3--:R-:W-:Y:S01]  /*0c90*/  IMAD.HI.U32 R8, R5, R62, RZ ;  /* 0x0000003e05087227 */ /* 0x008fe200078e00ff */
[----:B------:R-:W-:Y:S01]  /*0ca0*/  IABS R60, R3 ;  /* 0x00000003003c7213 */ /* 0x000fe20000000000 */
[----:B------:R0:W-:Y:S01]  /*0cb0*/  STL [R1+0x740], R3 ;  /* 0x0007400301007387 */ /* 0x0001e20000100800 */
[----:B------:R-:W-:Y:S01]  /*0cc0*/  ISETP.GT.U32.AND P5, PT, R7, R64, PT ;  /* 0x000000400700720c */ /* 0x000fe20003fa4070 */
[----:B------:R-:W-:Y:S02]  /*0cd0*/  IMAD.MOV R6, RZ, RZ, -R6 ;  /* 0x000000ffff067224 */ /* 0x000fe400078e0a06 */
[----:B------:R-:W-:-:S04]  /*0ce0*/  IMAD.HI.U32 R4, R5, R12, RZ ;  /* 0x0000000c05047227 */ /* 0x000fc800078e00ff */
[C---:B------:R-:W-:Y:S02]  /*0cf0*/  VIADD R11, R15.reuse, 0x9 ;  /* 0x000000090f0b7836 */ /* 0x040fe40000000000 */
[----:B------:R-:W-:Y:S02]  /*0d00*/  VIADD R9, R15, 0xa ;  /* 0x0000000a0f097836 */ /* 0x000fe40000000000 */
[----:B------:R-:W-:Y:S01]  /*0d10*/  IMAD.MOV R8, RZ, RZ, -R8 ;  /* 0x000000ffff087224 */ /* 0x000fe200078e0a08 */
[----:B------:R-:W-:Y:S01]  /*0d20*/  STL [R1+0x73c], R11 ;  /* 0x00073c0b01007387 */ /* 0x000fe20000100800 */
[----:B------:R-:W-:Y:S01]  /*0d30*/  IMAD R63, R7, R6, R10 ;  /* 0x00000006073f7224 */ /* 0x000fe200078e020a */
[----:B------:R-:W-:Y:S01]  /*0d40*/  IABS R10, R11 ;  /* 0x0000000b000a7213 */ /* 0x000fe20000000000 */
[----:B------:R-:W-:Y:S01]  /*0d50*/  IMAD.MOV R4, RZ, RZ, -R4 ;  /* 0x000000ffff047224 */ /* 0x000fe200078e0a04 */
[----:B------:R-:W-:Y:S01]  /*0d60*/  STL [R1+0x738], R9 ;  /* 0x0007380901007387 */ /* 0x000fe20000100800 */
[----:B0-----:R-:W-:Y:S01]  /*0d70*/  VIADD R3, R15, 0xb ;  /* 0x0000000b0f037836 */ /* 0x001fe20000000000 */
[----:B------:R-:W-:Y:S01]  /*0d80*/  IABS R58, R9 ;  /* 0x00000009003a7213 */ /* 0x000fe20000000000 */
[----:B------:R-:W-:Y:S01]  /*0d90*/  IMAD.HI.U32 R6, R5, R60, RZ ;  /* 0x0000003c05067227 */ /* 0x000fe200078e00ff */
[----:B------:R-:W-:-:S02]  /*0da0*/  ISETP.GT.U32.AND P6, PT, R7, R63, PT ;  /* 0x0000003f0700720c */ /* 0x000fc40003fc4070 */
[----:B------:R0:W-:Y:S01]  /*0db0*/  STL [R1+0x734], R3 ;  /* 0x0007340301007387 */ /* 0x0001e20000100800 */
[C---:B------:R-:W-:Y:S02]  /*0dc0*/  IMAD R62, R7.reuse, R8, R62 ;  /* 0x00000008073e7224 */ /* 0x040fe400078e023e */
[----:B------:R-:W-:Y:S01]  /*0dd0*/  IMAD R61, R7, R4, R12 ;  /* 0x00000004073d7224 */ /* 0x000fe200078e020c */
[----:B------:R-:W-:Y:S01]  /*0de0*/  IABS R12, R3 ;  /* 0x00000003000c7213 */ /* 0x000fe20000000000 */
[----:B------:R-:W-:Y:S02]  /*0df0*/  VIADD R8, R15, 0xc ;  /* 0x0000000c0f087836 */ /* 0x000fe40000000000 */
[----:B------:R-:W-:Y:S02]  /*0e00*/  IMAD.MOV R6, RZ, RZ, -R6 ;  /* 0x000000ffff067224 */ /* 0x000fe400078e0a06 */
[----:B------:R-:W-:Y:S01]  /*0e10*/  IMAD.HI.U32 R4, R5, R10, RZ ;  /* 0x0000000a05047227 */ /* 0x000fe200078e00ff */
[----:B------:R-:W-:Y:S01]  /*0e20*/  IABS R56, R8 ;  /* 0x0000000800387213 */ /* 0x000fe20000000000 */
[----:B------:R3:W-:Y:S02]  /*0e30*/  STL [R1+0x730], R8 ;  /* 0x0007300801007387 */ /* 0x0007e40000100800 */
[----:B0-----:R-:W-:-:S02]  /*0e40*/  VIADD R3, R15, 0xd ;  /* 0x0000000d0f037836 */ /* 0x001fc40000000000 */
[----:B------:R-:W-:Y:S02]  /*0e50*/  IMAD R60, R7, R6, R60 ;  /* 0x00000006073c7224 */ /* 0x000fe400078e023c */
[----:B------:R-:W-:Y:S01]  /*0e60*/  IMAD.MOV R4, RZ, RZ, -R4 ;  /* 0x000000ffff047224 */ /* 0x000fe200078e0a04 */
[----:B------:R-:W-:Y:S01]  /*0e70*/  IABS R9, R3 ;  /* 0x0000000300097213 */ /* 0x000fe20000000000 */
[----:B------:R-:W-:Y:S01]  /*0e80*/  IMAD.HI.U32 R6, R5, R58, RZ ;  /* 0x0000003a05067227 */ /* 0x000fe200078e00ff */
[----:B------:R0:W-:Y:S03]  /*0e90*/  STL [R1+0x750], R3 ;  /* 0x0007500301007387 */ /* 0x0001e60000100800 */
[----:B------:R-:W-:Y:S02]  /*0ea0*/  IMAD R59, R7, R4, R10 ;  /* 0x00000004073b7224 */ /* 0x000fe400078e020a */
[----:B------:R-:W-:-:S02]  /*0eb0*/  IMAD.MOV R6, RZ, RZ, -R6 ;  /* 0x000000ffff067224 */ /* 0x000fc400078e0a06 */
[----:B------:R-:W-:-:S04]  /*0ec0*/  IMAD.HI.U32 R4, R5, R56, RZ ;  /* 0x0000003805047227 */ /* 0x000fc800078e00ff */
[----:B------:R-:W-:Y:S02]  /*0ed0*/  IMAD.MOV.U32 R10, RZ, RZ, R9 ;  /* 0x000000ffff0a7224 */ /* 0x000fe400078e0009 */
[----:B------:R-:W-:Y:S02]  /*0ee0*/  IMAD R58, R7, R6, R58 ;  /* 0x00000006073a7224 */ /* 0x000fe400078e023a */
[----:B------:R-:W-:Y:S02]  /*0ef0*/  IMAD.MOV R4, RZ, RZ, -R4 ;  /* 0x000000ffff047224 */ /* 0x000fe400078e0a04 */
[----:B------:R-:W-:Y:S02]  /*0f00*/  VIADD R11, R15, 0xf ;  /* 0x0000000f0f0b7836 */ /* 0x000fe40000000000 */
[----:B---3--:R-:W-:-:S04]  /*0f10*/  IMAD.HI.U32 R8, R5, R12, RZ ;  /* 0x0000000c05087227 */ /* 0x008fc800078e00ff */
[----:B------:R-:W-:Y:S02]  /*0f20*/  VIADD R13, R15, 0xe ;  /* 0x0000000e0f0d7836 */ /* 0x000fe40000000000 */
[----:B------:R-:W-:-:S03]  /*0f30*/  IMAD.HI.U32 R6, R5, R10, RZ ;  /* 0x0000000a05067227 */ /* 0x000fc600078e00ff */
[----:B------:R-:W-:Y:S01]  /*0f40*/  IABS R54, R13 ;  /* 0x0000000d00367213 */ /* 0x000fe20000000000 */
[C---:B------:R-:W-:Y:S01]  /*0f50*/  IMAD R56, R7.reuse, R4, R56 ;  /* 0x0000000407387224 */ /* 0x040fe200078e0238 */
[----:B------:R-:W-:Y:S01]  /*0f60*/  IABS R4, R11 ;  /* 0x0000000b00047213 */ /* 0x000fe20000000000 */
[----:B------:R-:W-:Y:S01]  /*0f70*/  IMAD.MOV R8, RZ, RZ, -R8 ;  /* 0x000000ffff087224 */ /* 0x000fe200078e0a08 */
[----:B------:R-:W-:Y:S01]  /*0f80*/  STL [R1+0x74c], R13 ;  /* 0x00074c0d01007387 */ /* 0x000fe20000100800 */
[----:B------:R-:W-:Y:S02]  /*0f90*/  IMAD.MOV R6, RZ, RZ, -R6 ;  /* 0x000000ffff067224 */ /* 0x000fe400078e0a06 */
[C---:B------:R-:W-:Y:S01]  /*0fa0*/  IMAD R57, R7.reuse, R8, R12 ;  /* 0x0000000807397224 */ /* 0x040fe200078e020c */
[----:B------:R-:W-:Y:S01]  /*0fb0*/  STL [R1+0x754], R11 ;  /* 0x0007540b01007387 */ /* 0x000fe20000100800 */
[----:B------:R-:W-:Y:S02]  /*0fc0*/  IMAD R55, R7, R6, R10 ;  /* 0x0000000607377224 */ /* 0x000fe400078e020a */
[----:B0-----:R-:W-:-:S02]  /*0fd0*/  VIADD R3, R15, 0x10 ;  /* 0x000000100f037836 */ /* 0x001fc40000000000 */
[----:B------:R-:W-:Y:S02]  /*0fe0*/  VIADD R8, R15, 0x11 ;  /* 0x000000110f087836 */ /* 0x000fe40000000000 */
[----:B------:R-:W-:Y:S01]  /*0ff0*/  IMAD.MOV.U32 R10, RZ, RZ, R4 ;  /* 0x000000ffff0a7224 */ /* 0x000fe200078e0004 */
[----:B------:R0:W-:Y:S01]  /*1000*/  STL [R1+0x758], R3 ;  /* 0x0007580301007387 */ /* 0x0001e20000100800 */
[C---:B------:R-:W-:Y:S01]  /*1010*/  IMAD.HI.U32 R4, R5.reuse, R54, RZ ;  /* 0x0000003605047227 */ /* 0x040fe200078e00ff */
[----:B------:R-:W-:Y:S02]  /*1020*/  IABS R52, R3 ;  /* 0x0000000300347213 */ /* 0x000fe40000000000 */
[----:B------:R-:W-:Y:S01]  /*1030*/  IABS R12, R8 ;  /* 0x00000008000c7213 */ /* 0x000fe20000000000 */
[----:B------:R-:W-:Y:S01]  /*1040*/  IMAD.MOV R4, RZ, RZ, -R4 ;  /* 0x000000ffff047224 */ /* 0x000fe200078e0a04 */
[----:B------:R3:W-:Y:S01]  /*1050*/  STL [R1+0x760], R8 ;  /* 0x0007600801007387 */ /* 0x0007e20000100800 */
[----:B------:R-:W-:-:S04]  /*1060*/  IMAD.HI.U32 R6, R5, R10, RZ ;  /* 0x0000000a05067227 */ /* 0x000fc800078e00ff */
[----:B0-----:R-:W-:Y:S02]  /*1070*/  VIADD R3, R15, 0x12 ;  /* 0x000000120f037836 */ /* 0x001fe40000000000 */
[----:B------:R-:W-:Y:S02]  /*1080*/  IMAD R54, R7, R4, R54 ;  /* 0x0000000407367224 */ /* 0x000fe400078e0236 */
[----:B------:R-:W-:Y:S01]  /*1090*/  IMAD.MOV R6, RZ, RZ, -R6 ;  /* 0x000000ffff067224 */ /* 0x000fe200078e0a06 */
[----:B------:R-:W-:Y:S01]  /*10a0*/  IABS R50, R3 ;  /* 0x0000000300327213 */ /* 0x000fe20000000000 */
[C---:B---3--:R-:W-:Y:S01]  /*10b0*/  IMAD.HI.U32 R8, R5.reuse, R52, RZ ;  /* 0x0000003405087227 */ /* 0x048fe200078e00ff */
[----:B------:R0:W-:Y:S03]  /*10c0*/  STL [R1+0x764], R3 ;  /* 0x0007640301007387 */ /* 0x0001e60000100800 */
        /* <DEDUP_REMOVED lines=11> */
[----:B------:R-:W-:-:S03]  /*1180*/  IMAD.HI.U32 R6, R5, R50, RZ ;  /* 0x0000003205067227 */ /* 0x000fc600078e00ff */
        /* <DEDUP_REMOVED lines=46> */
[----:B------:R-:W-:Y:S01]  /*1470*/  IMAD.HI.U32 R4, R5, R12, RZ ;  /* 0x0000000c05047227 */ /* 0x000fe200078e00ff */
[----:B------:R-:W-:Y:S01]  /*1480*/  IABS R40, R3 ;  /* 0x0000000300287213 */ /* 0x000fe20000000000 */
[----:B------:R0:W-:Y:S02]  /*1490*/  STL [R1+0x7a0], R3 ;  /* 0x0007a00301007387 */ /* 0x0001e40000100800 */
[----:B------:R-:W-:Y:S02]  /*14a0*/  IMAD.MOV R6, RZ, RZ, -R6 ;  /* 0x000000ffff067224 */ /* 0x000fe400078e0a06 */
[----:B------:R-:W-:-:S02]  /*14b0*/  VIADD R11, R15, 0x1d ;  /* 0x0000001d0f0b7836 */ /* 0x000fc40000000000 */
[----:B------:R-:W-:Y:S02]  /*14c0*/  VIADD R9, R15, 0x1e ;  /* 0x0000001e0f097836 */ /* 0x000fe40000000000 */
[----:B---3--:R-:W-:Y:S01]  /*14d0*/  IMAD.HI.U32 R8, R5, R42, RZ ;  /* 0x0000002a05087227 */ /* 0x008fe200078e00ff */
[----:B------:R-:W-:Y:S02]  /*14e0*/  STL [R1+0x7a8], R11 ;  /* 0x0007a80b01007387 */ /* 0x000fe40000100800 */
[----:B------:R-:W-:Y:S01]  /*14f0*/  IABS R38, R9 ;  /* 0x0000000900267213 */ /* 0x000fe20000000000 */
[----:B------:R-:W-:Y:S01]  /*1500*/  IMAD.MOV R4, RZ, RZ, -R4 ;  /* 0x000000ffff047224 */ /* 0x000fe200078e0a04 */
[----:B------:R-:W-:Y:S01]  /*1510*/  STL [R1+0x7ac], R9 ;  /* 0x0007ac0901007387 */ /* 0x000fe20000100800 */
[----:B0-----:R-:W-:Y:S02]  /*1520*/  VIADD R3, R15, 0x1f ;  /* 0x0000001f0f037836 */ /* 0x001fe40000000000 */
[----:B------:R-:W-:Y:S01]  /*1530*/  IMAD R43, R7, R6, R10 ;  /* 0x00000006072b7224 */ /* 0x000fe200078e020a */
[----:B------:R-:W-:Y:S01]  /*1540*/  IABS R10, R11 ;  /* 0x0000000b000a7213 */ /* 0x000fe20000000000 */
[----:B------:R-:W-:Y:S01]  /*1550*/  IMAD.HI.U32 R6, R5, R40, RZ ;  /* 0x0000002805067227 */ /* 0x000fe200078e00ff */
[----:B------:R0:W-:Y:S03]  /*1560*/  STL [R1+0x7bc], R3 ;  /* 0x0007bc0301007387 */ /* 0x0001e60000100800 */
[----:B------:R-:W-:-:S02]  /*1570*/  IMAD.MOV R8, RZ, RZ, -R8 ;  /* 0x000000ffff087224 */ /* 0x000fc400078e0a08 */
[----:B------:R-:W-:Y:S01]  /*1580*/  IMAD R41, R7, R4, R12 ;  /* 0x0000000407297224 */ /* 0x000fe200078e020c */
[----:B------:R-:W-:Y:S01]  /*1590*/  IABS R12, R3 ;  /* 0x00000003000c7213 */ /* 0x000fe20000000000 */
[----:B------:R-:W-:Y:S02]  /*15a0*/  IMAD.MOV R6, RZ, RZ, -R6 ;  /* 0x000000ffff067224 */ /* 0x000fe400078e0a06 */
[----:B------:R-:W-:-:S04]  /*15b0*/  IMAD.HI.U32 R4, R5, R10, RZ ;  /* 0x0000000a05047227 */ /* 0x000fc800078e00ff */
[----:B0-----:R-:W-:Y:S02]  /*15c0*/  VIADD R3, R15, 0x21 ;  /* 0x000000210f037836 */ /* 0x001fe40000000000 */
[----:B------:R-:W-:Y:S02]  /*15d0*/  IMAD R42, R7, R8, R42 ;  /* 0x00000008072a7224 */ /* 0x000fe400078e022a */
[----:B------:R-:W-:Y:S01]  /*15e0*/  VIADD R8, R15, 0x20 ;  /* 0x000000200f087836 */ /* 0x000fe20000000000 */
[----:B------:R-:W-:Y:S01]  /*15f0*/  IABS R9, R3 ;  /* 0x0000000300097213 */ /* 0x000fe20000000000 */
[----:B------:R-:W-:Y:S02]  /*1600*/  IMAD R40, R7, R6, R40 ;  /* 0x0000000607287224 */ /* 0x000fe400078e0228 */
[----:B------:R-:W-:Y:S01]  /*1610*/  IMAD.HI.U32 R6, R5, R38, RZ ;  /* 0x0000002605067227 */ /* 0x000fe200078e00ff */
[----:B------:R0:W-:Y:S01]  /*1620*/  STL [R1+0x7b8], R8 ;  /* 0x0007b80801007387 */ /* 0x0001e20000100800 */
[----:B------:R-:W-:-:S02]  /*1630*/  IABS R36, R8 ;  /* 0x0000000800247213 */ /* 0x000fc40000000000 */
[----:B------:R-:W-:Y:S01]  /*1640*/  IMAD.MOV R4, RZ, RZ, -R4 ;  /* 0x000000ffff047224 */ /* 0x000fe200078e0a04 */
[----:B------:R3:W-:Y:S01]  /*1650*/  STL [R1+0x7c0], R3 ;  /* 0x0007c00301007387 */ /* 0x0007e20000100800 */
[----:B------:R-:W-:Y:S02]  /*1660*/  IMAD.MOV R6, RZ, RZ, -R6 ;  /* 0x000000ffff067224 */ /* 0x000fe400078e0a06 */
[----:B------:R-:W-:Y:S02]  /*1670*/  IMAD R39, R7, R4, R10 ;  /* 0x0000000407277224 */ /* 0x000fe400078e020a */
[----:B------:R-:W-:Y:S02]  /*1680*/  IMAD.MOV.U32 R10, RZ, RZ, R9 ;  /* 0x000000ffff0a7224 */ /* 0x000fe400078e0009 */
[----:B0-----:R-:W-:-:S04]  /*1690*/  IMAD.HI.U32 R8, R5, R12, RZ ;  /* 0x0000000c05087227 */ /* 0x001fc800078e00ff */
[----:B------:R-:W-:Y:S02]  /*16a0*/  IMAD.MOV R8, RZ, RZ, -R8 ;  /* 0x000000ffff087224 */ /* 0x000fe400078e0a08 */
[----:B------:R-:W-:-:S04]  /*16b0*/  IMAD.HI.U32 R4, R5, R36, RZ ;  /* 0x0000002405047227 */ /* 0x000fc800078e00ff */
[----:B------:R-:W-:Y:S02]  /*16c0*/  IMAD R38, R7, R6, R38 ;  /* 0x0000000607267224 */ /* 0x000fe400078e0226 */
[----:B------:R-:W-:Y:S02]  /*16d0*/  VIADD R13, R15, 0x22 ;  /* 0x000000220f0d7836 */ /* 0x000fe40000000000 */
[----:B------:R-:W-:-:S03]  /*16e0*/  IMAD.HI.U32 R6, R5, R10, RZ ;  /* 0x0000000a05067227 */ /* 0x000fc600078e00ff */
[----:B------:R-:W-:Y:S01]  /*16f0*/  IABS R34, R13 ;  /* 0x0000000d00227213 */ /* 0x000fe20000000000 */
[----:B------:R-:W-:Y:S01]  /*1700*/  IMAD R37, R7, R8, R12 ;  /* 0x0000000807257224 */ /* 0x000fe200078e020c */
[----:B------:R-:W-:Y:S01]  /*1710*/  STL [R1+0x7c4], R13 ;  /* 0x0007c40d01007387 */ /* 0x000fe20000100800 */
[----:B------:R-:W-:Y:S02]  /*1720*/  IMAD.MOV R4, RZ, RZ, -R4 ;  /* 0x000000ffff047224 */ /* 0x000fe400078e0a04 */
[C---:B------:R-:W-:Y:S02]  /*1730*/  VIADD R11, R15.reuse, 0x23 ;  /* 0x000000230f0b7836 */ /* 0x040fe40000000000 */
[----:B------:R-:W-:Y:S02]  /*1740*/  IMAD.MOV R6, RZ, RZ, -R6 ;  /* 0x000000ffff067224 */ /* 0x000fe400078e0a06 */
[C---:B------:R-:W-:Y:S01]  /*1750*/  VIADD R8, R15.reuse, 0x25 ;  /* 0x000000250f087836 */ /* 0x040fe20000000000 */
[----:B------:R0:W-:Y:S01]  /*1760*/  STL [R1+0x7cc], R11 ;  /* 0x0007cc0b01007387 */ /* 0x0001e20000100800 */
[----:B---3--:R-:W-:-:S02]  /*1770*/  VIADD R3, R15, 0x24 ;  /* 0x000000240f037836 */ /* 0x008fc40000000000 */
[C---:B------:R-:W-:Y:S01]  /*1780*/  IMAD R36, R7.reuse, R4, R36 ;  /* 0x0000000407247224 */ /* 0x040fe200078e0224 */
[----:B------:R-:W-:Y:S01]  /*1790*/  IABS R4, R11 ;  /* 0x0000000b00047213 */ /* 0x000fe20000000000 */
[----:B------:R-:W-:Y:S01]  /*17a0*/  IMAD R35, R7, R6, R10 ;  /* 0x0000000607237224 */ /* 0x000fe200078e020a */
[----:B------:R3:W-:Y:S01]  /*17b0*/  STL [R1+0x7d0], R3 ;  /* 0x0007d00301007387 */ /* 0x0007e20000100800 */
[----:B------:R-:W-:Y:S01]  /*17c0*/  IMAD.HI.U32 R6, R5, R34, RZ ;  /* 0x0000002205067227 */ /* 0x000fe200078e00ff */
[----:B------:R-:W-:Y:S02]  /*17d0*/  IABS R32, R3 ;  /* 0x0000000300207213 */ /* 0x000fe40000000000 */
[----:B0-----:R-:W-:Y:S01]  /*17e0*/  IABS R11, R8 ;  /* 0x00000008000b7213 */ /* 0x001fe20000000000 */
[----:B------:R0:W-:Y:S01]  /*17f0*/  STL [R1+0x7c8], R8 ;  /* 0x0007c80801007387 */ /* 0x0001e20000100800 */
[----:B------:R-:W-:Y:S02]  /*1800*/  IMAD.MOV R10, RZ, RZ, -R6 ;  /* 0x000000ffff0a7224 */ /* 0x000fe400078e0a06 */
[----:B------:R-:W-:-:S02]  /*1810*/  VIADD R13, R15, 0x27 ;  /* 0x000000270f0d7836 */ /* 0x000fc40000000000 */
[----:B------:R-:W-:Y:S02]  /*1820*/  IMAD.MOV.U32 R6, RZ, RZ, R11 ;  /* 0x000000ffff067224 */ /* 0x000fe400078e000b */
[----:B---3--:R-:W-:Y:S01]  /*1830*/  VIADD R3, R15, 0x26 ;  /* 0x000000260f037836 */ /* 0x008fe20000000000 */
[----:B------:R-:W-:Y:S01]  /*1840*/  IABS R29, R13 ;  /* 0x0000000d001d7213 */ /* 0x000fe20000000000 */
[----:B------:R-:W-:-:S03]  /*1850*/  IMAD.HI.U32 R9, R5, R32, RZ ;  /* 0x0000002005097227 */ /* 0x000fc600078e00ff */
[----:B------:R3:W-:Y:S01]  /*1860*/  STL [R1+0x7b4], R3 ;  /* 0x0007b40301007387 */ /* 0x0007e20000100800 */
[C---:B0-----:R-:W-:Y:S01]  /*1870*/  IMAD.HI.U32 R8, R5.reuse, R4, RZ ;  /* 0x0000000405087227 */ /* 0x041fe200078e00ff */
[----:B------:R-:W-:Y:S02]  /*1880*/  IABS R30, R3 ;  /* 0x00000003001e7213 */ /* 0x000fe40000000000 */
[----:B------:R-:W-:Y:S01]  /*1890*/  STL [R1+0x7b0], R13 ;  /* 0x0007b00d01007387 */ /* 0x000fe20000100800 */
[----:B------:R-:W-:Y:S02]  /*18a0*/  IMAD.MOV R33, RZ, RZ, -R8 ;  /* 0x000000ffff217224 */ /* 0x000fe400078e0a08 */
[----:B------:R-:W-:-:S04]  /*18b0*/  IMAD.HI.U32 R8, R5, R6, RZ ;  /* 0x0000000605087227 */ /* 0x000fc800078e00ff */
[----:B------:R-:W-:Y:S02]  /*18c0*/  IMAD.MOV R8, RZ, RZ, -R8 ;  /* 0x000000ffff087224 */ /* 0x000fe400078e0a08 */
[----:B------:R-:W-:Y:S02]  /*18d0*/  VIADD R12, R15, 0x28 ;  /* 0x000000280f0c7836 */ /* 0x000fe40000000000 */
[----:B------:R-:W-:Y:S02]  /*18e0*/  IMAD R31, R7, R8, R6 ;  /* 0x00000008071f7224 */ /* 0x000fe400078e0206 */
[----:B------:R-:W-:Y:S01]  /*18f0*/  VIADD R8, R15, 0x2a ;  /* 0x0000002a0f087836 */ /* 0x000fe20000000000 */
[----:B------:R-:W-:Y:S01]  /*1900*/  STL [R1+0x7a4], R12 ;  /* 0x0007a40c01007387 */ /* 0x000fe20000100800 */
[----:B------:R-:W-:Y:S01]  /*1910*/  IMAD.HI.U32 R6, R5, R29, RZ ;  /* 0x0000001d05067227 */ /* 0x000fe200078e00ff */
[----:B------:R-:W-:Y:S02]  /*1920*/  IABS R28, R12 ;  /* 0x0000000c001c7213 */ /* 0x000fe40000000000 */
[----:B------:R-:W-:Y:S01]  /*1930*/  IABS R26, R8 ;  /* 0x00000008001a7213 */ /* 0x000fe20000000000 */
[----:B---3--:R-:W-:-:S02]  /*1940*/  VIADD R3, R15, 0x29 ;  /* 0x000000290f037836 */ /* 0x008fc40000000000 */
[----:B------:R-:W-:Y:S02]  /*1950*/  IMAD.MOV R9, RZ, RZ, -R9 ;  /* 0x000000ffff097224 */ /* 0x000fe400078e0a09 */
[----:B------:R-:W-:Y:S01]  /*1960*/  IMAD.MOV R6, RZ, RZ, -R6 ;  /* 0x000000ffff067224 */ /* 0x000fe200078e0a06 */
[----:B------:R0:W-:Y:S01]  /*1970*/  STL [R1+0x790], R3 ;  /* 0x0007900301007387 */ /* 0x0001e20000100800 */
[----:B------:R-:W-:Y:S01]  /*1980*/  IABS R27, R3 ;  /* 0x00000003001b7213 */ /* 0x000fe20000000000 */
[C---:B------:R-:W-:Y:S02]  /*1990*/  IMAD R32, R7.reuse, R9, R32 ;  /* 0x0000000907207224 */ /* 0x040fe400078e0220 */
[----:B------:R-:W-:Y:S01]  /*19a0*/  IMAD R29, R7, R6, R29 ;  /* 0x00000006071d7224 */ /* 0x000fe200078e021d */
[----:B------:R-:W-:Y:S01]  /*19b0*/  STL [R1+0x78c], R8 ;  /* 0x00078c0801007387 */ /* 0x000fe20000100800 */
[----:B------:R-:W-:Y:S02]  /*19c0*/  VIADD R9, R15, 0x2c ;  /* 0x0000002c0f097836 */ /* 0x000fe40000000000 */
[----:B------:R-:W-:-:S03]  /*19d0*/  IMAD.HI.U32 R6, R5, R26, RZ ;  /* 0x0000001a05067227 */ /* 0x000fc600078e00ff */
[----:B------:R-:W-:Y:S01]  /*19e0*/  IABS R24, R9 ;  /* 0x0000000900187213 */ /* 0x000fe20000000000 */
[C---:B0-----:R-:W-:Y:S02]  /*19f0*/  VIADD R3, R15.reuse, 0x2b ;  /* 0x0000002b0f037836 */ /* 0x041fe40000000000 */
[----:B------:R-:W-:Y:S02]  /*1a00*/  IMAD.MOV R6, RZ, RZ, -R6 ;  /* 0x000000ffff067224 */ /* 0x000fe400078e0a06 */
[----:B------:R-:W-:Y:S01]  /*1a10*/  VIADD R93, R15, 0x2e ;  /* 0x0000002e0f5d7836 */ /* 0x000fe20000000000 */
[----:B------:R0:W-:Y:S01]  /*1a20*/  STL [R1+0x780], R3 ;  /* 0x0007800301007387 */ /* 0x0001e20000100800 */
[----:B------:R-:W-:Y:S01]  /*1a30*/  IABS R25, R3 ;  /* 0x0000000300197213 */ /* 0x000fe20000000000 */
[----:B------:R-:W-:Y:S02]  /*1a40*/  IMAD R26, R7, R6, R26 ;  /* 0x00000006071a7224 */ /* 0x000fe400078e021a */
[----:B------:R-:W-:Y:S01]  /*1a50*/  STL [R1+0x76c], R9 ;  /* 0x00076c0901007387 */ /* 0x000fe20000100800 */
[----:B------:R-:W-:Y:S01]  /*1a60*/  VIADD R92, R15, 0x2f ;  /* 0x0000002f0f5c7836 */ /* 0x000fe20000000000 */
[----:B------:R-:W-:Y:S01]  /*1a70*/  IABS R22, R93 ;  /* 0x0000005d00167213 */ /* 0x000fe20000000000 */
[----:B------:R-:W-:-:S03]  /*1a80*/  IMAD.HI.U32 R6, R5, R24, RZ ;  /* 0x0000001805067227 */ /* 0x000fc600078e00ff */
[----:B------:R-:W-:Y:S01]  /*1a90*/  IABS R21, R92 ;  /* 0x0000005c00157213 */ /* 0x000fe20000000000 */
[C---:B0-----:R-:W-:Y:S02]  /*1aa0*/  VIADD R3, R15.reuse, 0x2d ;  /* 0x0000002d0f037836 */ /* 0x041fe40000000000 */
[C---:B------:R-:W-:Y:S02]  /*1ab0*/  VIADD R91, R15.reuse, 0x30 ;  /* 0x000000300f5b7836 */ /* 0x040fe40000000000 */
[C---:B------:R-:W-:Y:S01]  /*1ac0*/  VIADD R90, R15.reuse, 0x31 ;  /* 0x000000310f5a7836 */ /* 0x040fe20000000000 */
[----:B------:R-:W-:Y:S01]  /*1ad0*/  STL [R1+0x768], R3 ;  /* 0x0007680301007387 */ /* 0x000fe20000100800 */
[----:B------:R-:W-:Y:S01]  /*1ae0*/  IMAD.MOV R6, RZ, RZ, -R6 ;  /* 0x000000ffff067224 */ /* 0x000fe200078e0a06 */
[----:B------:R-:W-:Y:S01]  /*1af0*/  IABS R23, R3 ;  /* 0x0000000300177213 */ /* 0x000fe20000000000 */
[C---:B------:R-:W-:Y:S01]  /*1b00*/  VIADD R89, R15.reuse, 0x32 ;  /* 0x000000320f597836 */ /* 0x040fe20000000000 */
[----:B------:R-:W-:Y:S01]  /*1b10*/  STL [R1+0x75c], R93 ;  /* 0x00075c5d01007387 */ /* 0x000fe20000100800 */
[----:B------:R-:W-:Y:S01]  /*1b20*/  VIADD R88, R15, 0x33 ;  /* 0x000000330f587836 */ /* 0x000fe20000000000 */
[----:B------:R-:W-:Y:S01]  /*1b30*/  IABS R19, R90 ;  /* 0x0000005a00137213 */ /* 0x000fe20000000000 */
[----:B------:R-:W-:Y:S01]  /*1b40*/  IMAD R24, R7, R6, R24 ;  /* 0x0000000607187224 */ /* 0x000fe200078e0218 */
[----:B------:R0:W-:Y:S01]  /*1b50*/  STL [R1+0x7d8], R3 ;  /* 0x0007d80301007387 */ /* 0x0001e20000100800 */
[----:B------:R-:W-:Y:S01]  /*1b60*/  IMAD.HI.U32 R6, R5, R21, RZ ;  /* 0x0000001505067227 */ /* 0x000fe200078e00ff */
[----:B------:R-:W-:-:S02]  /*1b70*/  IABS R18, R89 ;  /* 0x0000005900127213 */ /* 0x000fc40000000000 */
[----:B------:R-:W-:Y:S01]  /*1b80*/  STL [R1+0x7dc], R93 ;  /* 0x0007dc5d01007387 */ /* 0x000fe20000100800 */
[----:B------:R-:W-:Y:S01]  /*1b90*/  IMAD R33, R7, R33, R4 ;  /* 0x0000002107217224 */ /* 0x000fe200078e0204 */
[----:B------:R-:W-:Y:S01]  /*1ba0*/  IABS R20, R91 ;  /* 0x0000005b00147213 */ /* 0x000fe20000000000 */
[----:B------:R-:W-:Y:S01]  /*1bb0*/  IMAD.HI.U32 R4, R5, R30, RZ ;  /* 0x0000001e05047227 */ /* 0x000fe200078e00ff */
[----:B------:R-:W-:Y:S01]  /*1bc0*/  STL [R1+0x748], R92 ;  /* 0x0007485c01007387 */ /* 0x000fe20000100800 */
[----:B------:R-:W-:Y:S02]  /*1bd0*/  IABS R17, R88 ;  /* 0x0000005800117213 */ /* 0x000fe40000000000 */
[----:B------:R-:W-:Y:S01]  /*1be0*/  IMAD.MOV R6, RZ, RZ, -R6 ;  /* 0x000000ffff067224 */ /* 0x000fe200078e0a06 */
[----:B------:R-:W-:Y:S01]  /*1bf0*/  STL [R1+0x7e0], R92 ;  /* 0x0007e05c01007387 */ /* 0x000fe20000100800 */
[----:B------:R-:W-:Y:S02]  /*1c00*/  IMAD.MOV R4, RZ, RZ, -R4 ;  /* 0x000000ffff047224 */ /* 0x000fe400078e0a04 */
[----:B------:R-:W-:Y:S01]  /*1c10*/  IMAD R21, R7, R6, R21 ;  /* 0x0000000607157224 */ /* 0x000fe200078e0215 */
[----:B------:R-:W-:Y:S01]  /*1c20*/  STL [R1+0x744], R91 ;  /* 0x0007445b01007387 */ /* 0x000fe20000100800 */
[----:B------:R-:W-:-:S03]  /*1c30*/  IMAD.HI.U32 R6, R5, R19, RZ ;  /* 0x0000001305067227 */ /* 0x000fc600078e00ff */
[----:B------:R-:W-:Y:S01]  /*1c40*/  STL [R1+0x7e4], R91 ;  /* 0x0007e45b01007387 */ /* 0x000fe20000100800 */
[----:B------:R-:W-:Y:S02]  /*1c50*/  IMAD R30, R7, R4, R30 ;  /* 0x00000004071e7224 */ /* 0x000fe400078e021e */
[----:B------:R-:W-:Y:S01]  /*1c60*/  IMAD.HI.U32 R4, R5, R27, RZ ;  /* 0x0000001b05047227 */ /* 0x000fe200078e00ff */
[----:B------:R-:W-:Y:S03]  /*1c70*/  STL [R1+0x72c], R90 ;  /* 0x00072c5a01007387 */ /* 0x000fe60000100800 */
[----:B------:R-:W-:Y:S01]  /*1c80*/  IMAD.MOV R6, RZ, RZ, -R6 ;  /* 0x000000ffff067224 */ /* 0x000fe200078e0a06 */
[----:B------:R-:W-:Y:S01]  /*1c90*/  STL [R1+0x7e8], R90 ;  /* 0x0007e85a01007387 */ /* 0x000fe20000100800 */
[----:B------:R-:W-:Y:S02]  /*1ca0*/  IMAD.MOV R4, RZ, RZ, -R4 ;  /* 0x000000ffff047224 */ /* 0x000fe400078e0a04 */
[C---:B------:R-:W-:Y:S01]  /*1cb0*/  IMAD R19, R7.reuse, R6, R19 ;  /* 0x0000000607137224 */ /* 0x040fe200078e0213 */
[----:B------:R-:W-:Y:S01]  /*1cc0*/  STL [R1+0x724], R89 ;  /* 0x0007245901007387 */ /* 0x000fe20000100800 */
[----:B------:R-:W-:-:S02]  /*1cd0*/  IMAD R27, R7, R4, R27 ;  /* 0x00000004071b7224 */ /* 0x000fc400078e021b */
[----:B------:R-:W-:Y:S01]  /*1ce0*/  IMAD.HI.U32 R4, R5, R25, RZ ;  /* 0x0000001905047227 */ /* 0x000fe200078e00ff */
[----:B------:R-:W-:Y:S03]  /*1cf0*/  STL [R1+0x720], R88 ;  /* 0x0007205801007387 */ /* 0x000fe60000100800 */
[----:B------:R-:W-:Y:S01]  /*1d00*/  IMAD.MOV R4, RZ, RZ, -R4 ;  /* 0x000000ffff047224 */ /* 0x000fe200078e0a04 */
[----:B------:R3:W-:Y:S01]  /*1d10*/  STL [R1+0x7ec], R89 ;  /* 0x0007ec5901007387 */ /* 0x0007e20000100800 */
[C---:B------:R-:W-:Y:S02]  /*1d20*/  IMAD R34, R7.reuse, R10, R34 ;  /* 0x0000000a07227224 */ /* 0x040fe400078e0222 */
[----:B------:R-:W-:Y:S01]  /*1d30*/  IMAD R25, R7, R4, R25 ;  /* 0x0000000407197224 */ /* 0x000fe200078e0219 */
[----:B0-----:R-:W0:Y:S01]  /*1d40*/  S2R R3, SR_TID.X ;  /* 0x0000000000037919 */ /* 0x001e220000002100 */
[----:B------:R-:W-:Y:S01]  /*1d50*/  IMAD.HI.U32 R4, R5, R22, RZ ;  /* 0x0000001605047227 */ /* 0x000fe200078e00ff */
[----:B------:R4:W-:Y:S03]  /*1d60*/  STL [R1+0x7f0], R88 ;  /* 0x0007f05801007387 */ /* 0x0009e60000100800 */
[----:B------:R-:W-:-:S02]  /*1d70*/  IMAD.MOV R4, RZ, RZ, -R4 ;  /* 0x000000ffff047224 */ /* 0x000fc400078e0a04 */
[----:B---3--:R-:W-:Y:S02]  /*1d80*/  IMAD.MOV.U32 R89, RZ, RZ, R15 ;  /* 0x000000ffff597224 */ /* 0x008fe400078e000f */
[----:B------:R-:W-:Y:S02]  /*1d90*/  IMAD R22, R7, R4, R22 ;  /* 0x0000000407167224 */ /* 0x000fe400078e0216 */
[C---:B------:R-:W-:Y:S02]  /*1da0*/  VIADD R87, R89.reuse, 0x34 ;  /* 0x0000003459577836 */ /* 0x040fe40000000000 */
[C---:B------:R-:W-:Y:S02]  /*1db0*/  VIADD R83, R89.reuse, 0x38 ;  /* 0x0000003859537836 */ /* 0x040fe40000000000 */
[C---:B------:R-:W-:Y:S01]  /*1dc0*/  VIADD R81, R89.reuse, 0x3a ;  /* 0x0000003a59517836 */ /* 0x040fe20000000000 */
[----:B------:R-:W-:Y:S01]  /*1dd0*/  IABS R16, R87 ;  /* 0x0000005700107213 */ /* 0x000fe20000000000 */
[----:B------:R-:W-:Y:S01]  /*1de0*/  VIADD R79, R89, 0x3c ;  /* 0x0000003c594f7836 */ /* 0x000fe20000000000 */
[----:B------:R-:W-:Y:S01]  /*1df0*/  IABS R12, R83 ;  /* 0x00000053000c7213 */ /* 0x000fe20000000000 */
[C---:B------:R-:W-:Y:S01]  /*1e00*/  IMAD.HI.U32 R4, R5.reuse, R20, RZ ;  /* 0x0000001405047227 */ /* 0x040fe200078e00ff */
[----:B------:R-:W-:Y:S01]  /*1e10*/  IABS R10, R81 ;  /* 0x00000051000a7213 */ /* 0x000fe20000000000 */
[----:B------:R-:W-:Y:S01]  /*1e20*/  STL [R1+0x718], R87 ;  /* 0x0007185701007387 */ /* 0x000fe20000100800 */
[----:B------:R-:W-:Y:S01]  /*1e30*/  IABS R9, R79 ;  /* 0x0000004f00097213 */ /* 0x000fe20000000000 */
[----:B------:R-:W-:-:S04]  /*1e40*/  IMAD.HI.U32 R6, R5, R16, RZ ;  /* 0x0000001005067227 */ /* 0x000fc800078e00ff */
[----:B------:R-:W-:Y:S02]  /*1e50*/  IMAD.MOV R6, RZ, RZ, -R6 ;  /* 0x000000ffff067224 */ /* 0x000fe400078e0a06 */
[----:B------:R-:W-:Y:S02]  /*1e60*/  VIADD R78, R89, 0x3d ;  /* 0x0000003d594e7836 */ /* 0x000fe40000000000 */
[----:B------:R-:W-:Y:S01]  /*1e70*/  IMAD R16, R7, R6, R16 ;  /* 0x0000000607107224 */ /* 0x000fe200078e0210 */
[----:B0-----:R-:W-:Y:S01]  /*1e80*/  LOP3.LUT R74, R3, 0x7f, RZ, 0xc0, !PT ;  /* 0x0000007f034a7812 */ /* 0x001fe200078ec0ff */
[----:B------:R-:W-:Y:S01]  /*1e90*/  IMAD.HI.U32 R6, R5, R12, RZ ;  /* 0x0000000c05067227 */ /* 0x000fe200078e00ff */
[----:B------:R-:W-:-:S03]  /*1ea0*/  SHF.R.U32.HI R3, RZ, 0x5, R3 ;  /* 0x00000005ff037819 */ /* 0x000fc60000011603 */
[----:B------:R-:W-:Y:S02]  /*1eb0*/  IMAD.MOV R6, RZ, RZ, -R6 ;  /* 0x000000ffff067224 */ /* 0x000fe400078e0a06 */
[----:B------:R-:W-:-:S04]  /*1ec0*/  IMAD.HI.U32 R72, R5, R9, RZ ;  /* 0x0000000905487227 */ /* 0x000fc800078e00ff */
[----:B------:R-:W-:Y:S02]  /*1ed0*/  IMAD R12, R7, R6, R12 ;  /* 0x00000006070c7224 */ /* 0x000fe400078e020c */
[----:B------:R-:W-:-:S04]  /*1ee0*/  IMAD.HI.U32 R6, R5, R10, RZ ;  /* 0x0000000a05067227 */ /* 0x000fc800078e00ff */
[----:B------:R-:W-:Y:S02]  /*1ef0*/  IMAD.MOV R6, RZ, RZ, -R6 ;  /* 0x000000ffff067224 */ /* 0x000fe400078e0a06 */
[C---:B------:R-:W-:Y:S02]  /*1f00*/  VIADD R86, R89.reuse, 0x35 ;  /* 0x0000003559567836 */ /* 0x040fe40000000000 */
[----:B------:R-:W-:Y:S02]  /*1f10*/  IMAD.MOV R4, RZ, RZ, -R4 ;  /* 0x000000ffff047224 */ /* 0x000fe400078e0a04 */
[----:B------:R-:W-:Y:S01]  /*1f20*/  VIADD R85, R89, 0x36 ;  /* 0x0000003659557836 */ /* 0x000fe20000000000 */
[----:B------:R-:W-:Y:S01]  /*1f30*/  STL [R1+0x714], R86 ;  /* 0x0007145601007387 */ /* 0x000fe20000100800 */
[----:B------:R-:W-:Y:S01]  /*1f40*/  IMAD R10, R7, R6, R10 ;  /* 0x00000006070a7224 */ /* 0x000fe200078e020a */
[----:B------:R-:W-:Y:S01]  /*1f50*/  IABS R6, R78 ;  /* 0x0000004e00067213 */ /* 0x000fe20000000000 */
[C---:B------:R-:W-:Y:S01]  /*1f60*/  VIADD R84, R89.reuse, 0x37 ;  /* 0x0000003759547836 */ /* 0x040fe20000000000 */
[----:B------:R-:W-:Y:S01]  /*1f70*/  STL [R1+0x710], R85 ;  /* 0x0007105501007387 */ /* 0x000fe20000100800 */
[----:B------:R-:W-:Y:S01]  /*1f80*/  IMAD.MOV R72, RZ, RZ, -R72 ;  /* 0x000000ffff487224 */ /* 0x000fe200078e0a48 */
[----:B------:R-:W-:Y:S01]  /*1f90*/  IABS R15, R86 ;  /* 0x00000056000f7213 */ /* 0x000fe20000000000 */
[----:B------:R-:W-:Y:S01]  /*1fa0*/  VIADD R82, R89, 0x39 ;  /* 0x0000003959527836 */ /* 0x000fe20000000000 */
[----:B------:R-:W-:Y:S01]  /*1fb0*/  STL [R1+0x704], R84 ;  /* 0x0007045401007387 */ /* 0x000fe20000100800 */
[----:B------:R-:W-:Y:S01]  /*1fc0*/  IMAD R20, R7, R4, R20 ;  /* 0x0000000407147224 */ /* 0x000fe200078e0214 */
[----:B------:R-:W-:Y:S01]  /*1fd0*/  IABS R14, R85 ;  /* 0x00000055000e7213 */ /* 0x000fe20000000000 */
[----:B------:R-:W-:Y:S01]  /*1fe0*/  IMAD.HI.U32 R4, R5, R17, RZ ;  /* 0x0000001105047227 */ /* 0x000fe200078e00ff */
[----:B------:R-:W-:Y:S01]  /*1ff0*/  STL [R1+0x700], R83 ;  /* 0x0007005301007387 */ /* 0x000fe20000100800 */
[----:B------:R-:W-:-:S02]  /*2000*/  IABS R11, R82 ;  /* 0x00000052000b7213 */ /* 0x000fc40000000000 */
[----:B------:R-:W-:Y:S01]  /*2010*/  VIADD R80, R89, 0x3b ;  /* 0x0000003b59507836 */ /* 0x000fe20000000000 */
[----:B------:R-:W-:Y:S01]  /*2020*/  STL [R1+0x6fc], R82 ;  /* 0x0006fc5201007387 */ /* 0x000fe20000100800 */
[----:B------:R-:W-:Y:S01]  /*2030*/  IMAD R9, R7, R72, R9 ;  /* 0x0000004807097224 */ /* 0x000fe200078e0209 */
[----:B------:R-:W-:Y:S01]  /*2040*/  IABS R13, R84 ;  /* 0x00000054000d7213 */ /* 0x000fe20000000000 */
[----:B------:R-:W-:Y:S01]  /*2050*/  IMAD.HI.U32 R72, R5, R6, RZ ;  /* 0x0000000605487227 */ /* 0x000fe200078e00ff */
[----:B------:R-:W-:Y:S03]  /*2060*/  STL [R1+0x6f8], R81 ;  /* 0x0006f85101007387 */ /* 0x000fe60000100800 */
[----:B------:R-:W-:Y:S01]  /*2070*/  VIADD R77, R89, 0x3f ;  /* 0x0000003f594d7836 */ /* 0x000fe20000000000 */
[----:B------:R-:W-:Y:S01]  /*2080*/  STL [R1+0x6f4], R80 ;  /* 0x0006f45001007387 */ /* 0x000fe20000100800 */
[----:B------:R-:W-:-:S02]  /*2090*/  IMAD.MOV R4, RZ, RZ, -R4 ;  /* 0x000000ffff047224 */ /* 0x000fc400078e0a04 */
[----:B------:R-:W-:Y:S01]  /*20a0*/  IMAD R75, R0, 0x80, R74 ;  /* 0x00000080004b7824 */ /* 0x000fe200078e024a */
[----:B------:R-:W-:Y:S01]  /*20b0*/  STL [R1+0x6f0], R79 ;  /* 0x0006f04f01007387 */ /* 0x000fe20000100800 */
[----:B------:R-:W-:Y:S02]  /*20c0*/  VIADD R76, R89, 0x3e ;  /* 0x0000003e594c7836 */ /* 0x000fe40000000000 */
[----:B------:R-:W-:Y:S01]  /*20d0*/  IMAD.MOV R72, RZ, RZ, -R72 ;  /* 0x000000ffff487224 */ /* 0x000fe200078e0a48 */
[----:B------:R-:W-:Y:S01]  /*20e0*/  STL [R1+0x6e4], R77 ;  /* 0x0006e44d01007387 */ /* 0x000fe20000100800 */
[----:B------:R-:W-:Y:S01]  /*20f0*/  IMAD R17, R7, R4, R17 ;  /* 0x0000000407117224 */ /* 0x000fe200078e0211 */
[----:B------:R-:W-:Y:S01]  /*2100*/  IABS R0, R75 ;  /* 0x0000004b00007213 */ /* 0x000fe20000000000 */
[----:B------:R-:W-:Y:S01]  /*2110*/  IMAD.HI.U32 R4, R5, R15, RZ ;  /* 0x0000000f05047227 */ /* 0x000fe200078e00ff */
[----:B------:R-:W-:Y:S03]  /*2120*/  STL [R1+0x6ec], R78 ;  /* 0x0006ec4e01007387 */ /* 0x000fe60000100800 */
[----:B------:R-:W-:Y:S01]  /*2130*/  IMAD R6, R7, R72, R6 ;  /* 0x0000004807067224 */ /* 0x000fe200078e0206 */
[----:B------:R-:W-:Y:S01]  /*2140*/  STL [R1+0x6d4], R75 ;  /* 0x0006d44b01007387 */ /* 0x000fe20000100800 */
[----:B------:R-:W-:-:S02]  /*2150*/  IMAD.MOV R4, RZ, RZ, -R4 ;  /* 0x000000ffff047224 */ /* 0x000fc400078e0a04 */
[----:B------:R-:W-:Y:S01]  /*2160*/  IMAD.HI.U32 R71, R71, R0, RZ ;  /* 0x0000000047477227 */ /* 0x000fe200078e00ff */
[----:B------:R-:W-:Y:S03]  /*2170*/  STL [R1+0x6e8], R76 ;  /* 0x0006e84c01007387 */ /* 0x000fe60000100800 */
[----:B------:R-:W-:Y:S01]  /*2180*/  IMAD R15, R7, R4, R15 ;  /* 0x00000004070f7224 */ /* 0x000fe200078e020f */
[----:B------:R-:W3:Y:S01]  /*2190*/  LDL R90, [R1+0x6e0] ;  /* 0x0006e000015a7983 */ /* 0x000ee20000100800 */
[----:B------:R-:W-:-:S03]  /*21a0*/  IMAD.HI.U32 R4, R5, R14, RZ ;  /* 0x0000000e05047227 */ /* 0x000fc600078e00ff */
[----:B------:R-:W5:Y:S01]  /*21b0*/  LDL R72, [R1+0x6dc] ;  /* 0x0006dc0001487983 */ /* 0x000f620000100800 */
[----:B------:R-:W-:Y:S02]  /*21c0*/  IMAD.MOV R71, RZ, RZ, -R71 ;  /* 0x000000ffff477224 */ /* 0x000fe400078e0a47 */
[----:B------:R-:W-:Y:S01]  /*21d0*/  IMAD.MOV R4, RZ, RZ, -R4 ;  /* 0x000000ffff047224 */ /* 0x000fe200078e0a04 */
[----:B------:R-:W2:Y:S01]  /*21e0*/  LDL R91, [R1+0x70c] ;  /* 0x00070c00015b7983 */ /* 0x000ea20000100800 */
[----:B------:R-:W-:Y:S02]  /*21f0*/  IMAD R0, R68, R71, R0 ;  /* 0x0000004744007224 */ /* 0x000fe400078e0200 */
[----:B------:R-:W-:Y:S01]  /*2200*/  IMAD.SHL.U32 R71, R3, 0x200000, RZ ;  /* 0x0020000003477824 */ /* 0x000fe200078e00ff */
[----:B------:R-:W2:Y:S01]  /*2210*/  LDL R92, [R1+0x708] ;  /* 0x00070800015c7983 */ /* 0x000ea20000100800 */
[----:B------:R-:W-:Y:S02]  /*2220*/  IMAD R14, R7, R4, R14 ;  /* 0x00000004070e7224 */ /* 0x000fe400078e020e */
[----:B------:R-:W-:Y:S01]  /*2230*/  IMAD.HI.U32 R4, R5, R11, RZ ;  /* 0x0000000b05047227 */ /* 0x000fe200078e00ff */
[----:B------:R-:W2:Y:S03]  /*2240*/  LDL R93, [R1+0x71c] ;  /* 0x00071c00015d7983 */ /* 0x000ea60000100800 */
[----:B------:R-:W-:Y:S01]  /*2250*/  IMAD.MOV R4, RZ, RZ, -R4 ;  /* 0x000000ffff047224 */ /* 0x000fe200078e0a04 */
[----:B------:R-:W2:Y:S01]  /*2260*/  LDL R3, [R1+0x728] ;  /* 0x0007280001037983 */ /* 0x000ea20000100800 */
[----:B------:R-:W-:-:S02]  /*2270*/  @!P0 IMAD.IADD R70, R70, 0x1, -R7 ;  /* 0x0000000146468824 */ /* 0x000fc400078e0a07 */
[C---:B------:R-:W-:Y:S01]  /*2280*/  IMAD R11, R7.reuse, R4, R11 ;  /* 0x00000004070b7224 */ /* 0x040fe200078e020b */
[----:B------:R-:W-:Y:S01]  /*2290*/  IABS R4, R77 ;  /* 0x0000004d00047213 */ /* 0x000fe20000000000 */
[--C-:B------:R-:W-:Y:S01]  /*22a0*/  @!P3 IMAD.IADD R66, R66, 0x1, -R7.reuse ;  /* 0x000000014242b824 */ /* 0x100fe200078e0a07 */
[----:B------:R-:W-:Y:S01]  /*22b0*/  ISETP.GT.U32.AND P0, PT, R7, R70, PT ;  /* 0x000000460700720c */ /* 0x000fe20003f04070 */
[----:B------:R-:W-:Y:S01]  /*22c0*/  @!P1 IMAD.IADD R67, R67, 0x1, -R7 ;  /* 0x0000000143439824 */ /* 0x000fe200078e0a07 */
[----:B------:R-:W-:Y:S01]  /*22d0*/  ISETP.GT.U32.AND P3, PT, R7, R59, PT ;  /* 0x0000003b0700720c */ /* 0x000fe20003f64070 */
[----:B------:R-:W-:Y:S01]  /*22e0*/  IMAD.HI.U32 R69, R5, R4, RZ ;  /* 0x0000000405457227 */ /* 0x000fe200078e00ff */
[----:B------:R-:W-:Y:S01]  /*22f0*/  ISETP.GT.U32.AND P1, PT, R7, R60, PT ;  /* 0x0000003c0700720c */ /* 0x000fe20003f24070 */
[----:B----4-:R-:W4:Y:S02]  /*2300*/  LDL R88, [R1+0x740] ;  /* 0x0007400001587983 */ /* 0x010f240000100800 */
[----:B------:R-:W-:-:S02]  /*2310*/  IMAD.MOV R69, RZ, RZ, -R69 ;  /* 0x000000ffff457224 */ /* 0x000fc400078e0a45 */
[--C-:B------:R-:W-:Y:S01]  /*2320*/  @!P2 IMAD.IADD R65, R65, 0x1, -R7.reuse ;  /* 0x000000014141a824 */ /* 0x100fe200078e0a07 */
[C---:B------:R-:W-:Y:S01]  /*2330*/  ISETP.GT.U32.AND P2, PT, R7.reuse, R58, PT ;  /* 0x0000003a0700720c */ /* 0x040fe20003f44070 */
[C---:B------:R-:W-:Y:S01]  /*2340*/  IMAD R4, R7.reuse, R69, R4 ;  /* 0x0000004507047224 */ /* 0x040fe200078e0204 */
[----:B------:R-:W-:Y:S01]  /*2350*/  IABS R69, R76 ;  /* 0x0000004c00457213 */ /* 0x000fe20000000000 */
[--C-:B------:R-:W-:Y:S01]  /*2360*/  @!P0 IMAD.IADD R70, R70, 0x1, -R7.reuse ;  /* 0x0000000146468824 */ /* 0x100fe200078e0a07 */
[C---:B------:R-:W-:Y:S01]  /*2370*/  ISETP.GT.U32.AND P0, PT, R7.reuse, R61, PT ;  /* 0x0000003d0700720c */ /* 0x040fe20003f04070 */
[--C-:B------:R-:W-:Y:S01]  /*2380*/  @!P5 IMAD.IADD R64, R64, 0x1, -R7.reuse ;  /* 0x000000014040d824 */ /* 0x100fe200078e0a07 */
[----:B------:R-:W-:Y:S01]  /*2390*/  ISETP.GT.U32.AND P4, PT, R7, R4, PT ;  /* 0x000000040700720c */ /* 0x000fe20003f84070 */
[--C-:B------:R-:W-:Y:S01]  /*23a0*/  @!P3 IMAD.IADD R59, R59, 0x1, -R7.reuse ;  /* 0x000000013b3bb824 */ /* 0x100fe200078e0a07 */
[----:B------:R-:W-:Y:S01]  /*23b0*/  ISETP.GT.U32.AND P5, PT, R7, R57, PT ;  /* 0x000000390700720c */ /* 0x000fe20003fa4070 */
[--C-:B------:R-:W-:Y:S01]  /*23c0*/  @!P6 IMAD.IADD R63, R63, 0x1, -R7.reuse ;  /* 0x000000013f3fe824 */ /* 0x100fe200078e0a07 */
[C---:B------:R-:W-:Y:S01]  /*23d0*/  ISETP.GT.U32.AND P3, PT, R7.reuse, R65, PT ;  /* 0x000000410700720c */ /* 0x040fe20003f64070 */
[--C-:B------:R-:W-:Y:S01]  /*23e0*/  @!P1 IMAD.IADD R60, R60, 0x1, -R7.reuse ;  /* 0x000000013c3c9824 */ /* 0x100fe200078e0a07 */
[C---:B------:R-:W-:Y:S01]  /*23f0*/  ISETP.GT.U32.AND P1, PT, R7.reuse, R66, PT ;  /* 0x000000420700720c */ /* 0x040fe20003f24070 */
[----:B------:R-:W-:Y:S01]  /*2400*/  @!P2 IMAD.IADD R58, R58, 0x1, -R7 ;  /* 0x000000013a3aa824 */ /* 0x000fe200078e0a07 */
[----:B------:R-:W-:Y:S01]  /*2410*/  ISETP.GT.U32.AND P2, PT, R7, R64, PT ;  /* 0x000000400700720c */ /* 0x000fe20003f44070 */
[----:B------:R-:W-:Y:S01]  /*2420*/  IMAD.HI.U32 R8, R5, R28, RZ ;  /* 0x0000001c05087227 */ /* 0x000fe200078e00ff */
[----:B------:R-:W-:-:S03]  /*2430*/  ISETP.GT.U32.AND P6, PT, R68, R0, PT ;  /* 0x000000004400720c */ /* 0x000fc60003fc4070 */
[--C-:B------:R-:W-:Y:S01]  /*2440*/  @!P4 IMAD.IADD R4, R4, 0x1, -R7.reuse ;  /* 0x000000010404c824 */ /* 0x100fe200078e0a07 */
[----:B------:R-:W-:Y:S01]  /*2450*/  ISETP.GT.U32.AND P4, PT, R7, R62, PT ;  /* 0x0000003e0700720c */ /* 0x000fe20003f84070 */
        /* <DEDUP_REMOVED lines=8> */
[--C-:B------:R-:W-:Y:S01]  /*24e0*/  @!P2 IMAD.IADD R64, R64, 0x1, -R7.reuse ;  /* 0x000000014040a824 */ /* 0x100fe200078e0a07 */
[C---:B------:R-:W-:Y:S01]  /*24f0*/  ISETP.GT.U32.AND P2, PT, R7.reuse, R58, PT ;  /* 0x0000003a0700720c */ /* 0x040fe20003f44070 */
[----:B------:R-:W-:Y:S01]  /*2500*/  @!P6 IMAD.IADD R0, R0, 0x1, -R68 ;  /* 0x000000010000e824 */ /* 0x000fe200078e0a44 */
[C---:B------:R-:W-:Y:S01]  /*2510*/  ISETP.GT.U32.AND P6, PT, R7.reuse, R57, PT ;  /* 0x000000390700720c */ /* 0x040fe20003fc4070 */
        /* <DEDUP_REMOVED lines=11> */
[----:B------:R-:W-:Y:S01]  /*25d0*/  ISETP.GT.U32.AND P2, PT, R7, R51, PT ;  /* 0x000000330700720c */ /* 0x000fe20003f44070 */
[--C-:B------:R-:W-:Y:S01]  /*25e0*/  @!P6 IMAD.IADD R57, R57, 0x1, -R7.reuse ;  /* 0x000000013939e824 */ /* 0x100fe200078e0a07 */
[C---:B------:R-:W-:Y:S01]  /*25f0*/  ISETP.GT.U32.AND P6, PT, R7.reuse, R50, PT ;  /* 0x000000320700720c */ /* 0x040fe20003fc4070 */
        /* <DEDUP_REMOVED lines=16> */
[--C-:B------:R-:W-:Y:S01]  /*2700*/  @!P0 IMAD.IADD R54, R54, 0x1, -R7.reuse ;  /* 0x0000000136368824 */ /* 0x100fe200078e0a07 */
[----:B------:R-:W-:Y:S01]  /*2710*/  ISETP.GT.U32.AND P0, PT, R7, R47, PT ;  /* 0x0000002f0700720c */ /* 0x000fe20003f04070 */
[----:B------:R-:W-:-:S02]  /*2720*/  @!P5 IMAD.IADD R49, R49, 0x1, -R7 ;  /* 0x000000013131d824 */ /* 0x000fc400078e0a07 */
        /* <DEDUP_REMOVED lines=12> */
[----:B------:R-:W-:Y:S01]  /*27f0*/  IMAD.MOV R8, RZ, RZ, -R8 ;  /* 0x000000ffff087224 */ /* 0x000fe200078e0a08 */
        /* <DEDUP_REMOVED lines=39> */
[----:B------:R-:W-:Y:S01]  /*2a70*/  ISETP.GT.U32.AND P0, PT, R7, R33, PT ;  /* 0x000000210700720c */ /* 0x000fe20003f04070 */
[--C-:B------:R-:W-:Y:S01]  /*2a80*/  @!P5 IMAD.IADD R41, R41, 0x1, -R7.reuse ;  /* 0x000000012929d824 */ /* 0x100fe200078e0a07 */
[----:B------:R-:W-:Y:S01]  /*2a90*/  ISETP.GT.U32.AND P5, PT, R7, R34, PT ;  /* 0x000000220700720c */ /* 0x000fe20003fa4070 */
[--C-:B------:R-:W-:Y:S02]  /*2aa0*/  @!P3 IMAD.IADD R31, R31, 0x1, -R7.reuse ;  /* 0x000000011f1fb824 */ /* 0x100fe400078e0a07 */
[--C-:B------:R-:W-:Y:S01]  /*2ab0*/  @!P1 IMAD.IADD R32, R32, 0x1, -R7.reuse ;  /* 0x0000000120209824 */ /* 0x100fe200078e0a07 */
[C---:B------:R-:W-:Y:S01]  /*2ac0*/  ISETP.GT.U32.AND P1, PT, R7.reuse, R38, PT ;  /* 0x000000260700720c */ /* 0x040fe20003f24070 */
[--C-:B------:R-:W-:Y:S01]  /*2ad0*/  @!P2 IMAD.IADD R42, R42, 0x1, -R7.reuse ;  /* 0x000000012a2aa824 */ /* 0x100fe200078e0a07 */
[C---:B------:R-:W-:Y:S01]  /*2ae0*/  ISETP.GT.U32.AND P2, PT, R7.reuse, R36, PT ;  /* 0x000000240700720c */ /* 0x040fe20003f44070 */
[C---:B------:R-:W-:Y:S01]  /*2af0*/  IMAD R28, R7.reuse, R8, R28 ;  /* 0x00000008071c7224 */ /* 0x040fe200078e021c */
[----:B------:R-:W-:Y:S01]  /*2b00*/  ISETP.GT.U32.AND P6, PT, R7, R41, PT ;  /* 0x000000290700720c */ /* 0x000fe20003fc4070 */
[--C-:B------:R-:W-:Y:S01]  /*2b10*/  @!P4 IMAD.IADD R37, R37, 0x1, -R7.reuse ;  /* 0x000000012525c824 */ /* 0x100fe200078e0a07 */
[----:B------:R-:W-:Y:S01]  /*2b20*/  ISETP.GT.U32.AND P4, PT, R7, R43, PT ;  /* 0x0000002b0700720c */ /* 0x000fe20003f84070 */
[--C-:B------:R-:W-:Y:S01]  /*2b30*/  @!P0 IMAD.IADD R33, R33, 0x1, -R7.reuse ;  /* 0x0000000121218824 */ /* 0x100fe200078e0a07 */
[C---:B------:R-:W-:Y:S01]  /*2b40*/  ISETP.GT.U32.AND P0, PT, R7.reuse, R39, PT ;  /* 0x000000270700720c */ /* 0x040fe20003f04070 */
[----:B------:R-:W-:Y:S01]  /*2b50*/  @!P5 IMAD.IADD R34, R34, 0x1, -R7 ;  /* 0x000000012222d824 */ /* 0x000fe200078e0a07 */
[----:B------:R-:W-:Y:S01]  /*2b60*/  ISETP.GT.U32.AND P5, PT, R7, R40, PT ;  /* 0x000000280700720c */ /* 0x000fe20003fa4070 */
[----:B------:R-:W-:Y:S01]  /*2b70*/  IMAD.HI.U32 R8, R5, R23, RZ ;  /* 0x0000001705087227 */ /* 0x000fe200078e00ff */
[----:B------:R-:W-:-:S03]  /*2b80*/  ISETP.GT.U32.AND P3, PT, R7, R37, PT ;  /* 0x000000250700720c */ /* 0x000fc60003f64070 */
[----:B------:R-:W-:Y:S02]  /*2b90*/  IMAD.MOV R8, RZ, RZ, -R8 ;  /* 0x000000ffff087224 */ /* 0x000fe400078e0a08 */
        /* <DEDUP_REMOVED lines=8> */
[----:B------:R-:W-:Y:S01]  /*2c20*/  @!P3 IMAD.IADD R37, R37, 0x1, -R7 ;  /* 0x000000012525b824 */ /* 0x000fe200078e0a07 */
[C---:B------:R-:W-:Y:S01]  /*2c30*/  ISETP.GT.U32.AND P3, PT, R7.reuse, R30, PT ;  /* 0x0000001e0700720c */ /* 0x040fe20003f64070 */
[----:B------:R-:W-:-:S02]  /*2c40*/  IMAD R23, R7, R8, R23 ;  /* 0x0000000807177224 */ /* 0x000fc400078e0217 */
        /* <DEDUP_REMOVED lines=14> */
[----:B------:R-:W-:Y:S01]  /*2d30*/  @!P2 IMAD.IADD R29, R29, 0x1, -R7 ;  /* 0x000000011d1da824 */ /* 0x000fe200078e0a07 */
[----:B------:R-:W-:Y:S01]  /*2d40*/  ISETP.GT.U32.AND P2, PT, R7, R22, PT ;  /* 0x000000160700720c */ /* 0x000fe20003f44070 */
[----:B------:R-:W-:-:S04]  /*2d50*/  IMAD.HI.U32 R8, R5, R18, RZ ;  /* 0x0000001205087227 */ /* 0x000fc800078e00ff */
        /* <DEDUP_REMOVED lines=8> */
[----:B------:R-:W-:Y:S02]  /*2de0*/  IMAD.MOV R8, RZ, RZ, -R8 ;  /* 0x000000ffff087224 */ /* 0x000fe400078e0a08 */
[----:B------:R-:W-:Y:S01]  /*2df0*/  @!P0 IMAD.IADD R26, R26, 0x1, -R7 ;  /* 0x000000011a1a8824 */ /* 0x000fe200078e0a07 */
[C---:B------:R-:W-:Y:S01]  /*2e00*/  ISETP.GT.U32.AND P0, PT, R7.reuse, R19, PT ;  /* 0x000000130700720c */ /* 0x040fe20003f04070 */
[----:B------:R-:W-:-:S02]  /*2e10*/  IMAD R18, R7, R8, R18 ;  /* 0x0000000807127224 */ /* 0x000fc400078e0212 */
[--C-:B------:R-:W-:Y:S02]  /*2e20*/  @!P1 IMAD.IADD R25, R25, 0x1, -R7.reuse ;  /* 0x0000000119199824 */ /* 0x100fe400078e0a07 */
        /* <DEDUP_REMOVED lines=10> */
[----:B------:R-:W-:Y:S01]  /*2ed0*/  IMAD.HI.U32 R8, R5, R13, RZ ;  /* 0x0000000d05087227 */ /* 0x000fe200078e00ff */
[----:B------:R-:W-:-:S03]  /*2ee0*/  ISETP.GT.U32.AND P3, PT, R7, R23, PT ;  /* 0x000000170700720c */ /* 0x000fc60003f64070 */
[----:B------:R-:W-:Y:S02]  /*2ef0*/  IMAD.MOV R8, RZ, RZ, -R8 ;  /* 0x000000ffff087224 */ /* 0x000fe400078e0a08 */
[----:B------:R-:W-:Y:S01]  /*2f00*/  @!P0 IMAD.IADD R19, R19, 0x1, -R7 ;  /* 0x0000000113138824 */ /* 0x000fe200078e0a07 */
        /* <DEDUP_REMOVED lines=16> */
[----:B------:R-:W-:Y:S02]  /*3010*/  IMAD.MOV R73, RZ, RZ, -R73 ;  /* 0x000000ffff497224 */ /* 0x000fe400078e0a49 */
[--C-:B------:R-:W-:Y:S01]  /*3020*/  @!P0 IMAD.IADD R25, R25, 0x1, -R7.reuse ;  /* 0x0000000119198824 */ /* 0x100fe200078e0a07 */
[C---:B------:R-:W-:Y:S01]  /*3030*/  ISETP.GT.U32.AND P0, PT, R7.reuse, R18, PT ;  /* 0x000000120700720c */ /* 0x040fe20003f04070 */
[C---:B------:R-:W-:Y:S02]  /*3040*/  IMAD R8, R7.reuse, R73, R8 ;  /* 0x0000004907087224 */ /* 0x040fe400078e0208 */
        /* <DEDUP_REMOVED lines=10> */
[----:B------:R-:W-:Y:S01]  /*30f0*/  @!P3 IMAD.IADD R16, R16, 0x1, -R7 ;  /* 0x000000011010b824 */ /* 0x000fe200078e0a07 */
[----:B------:R-:W-:Y:S01]  /*3100*/  ISETP.GT.U32.AND P3, PT, R7, R8, PT ;  /* 0x000000080700720c */ /* 0x000fe20003f64070 */
[----:B------:R-:W-:Y:S01]  /*3110*/  IMAD.HI.U32 R5, R5, R69, RZ ;  /* 0x0000004505057227 */ /* 0x000fe200078e00ff */
[----:B------:R-:W4:Y:S03]  /*3120*/  LDL R73, [R1+0x6d8] ;  /* 0x0006d80001497983 */ /* 0x000f260000100800 */
[----:B------:R-:W-:-:S02]  /*3130*/  IMAD.MOV R5, RZ, RZ, -R5 ;  /* 0x000000ffff057224 */ /* 0x000fc400078e0a05 */
[----:B------:R-:W-:Y:S01]  /*3140*/  @!P0 IMAD.IADD R18, R18, 0x1, -R7 ;  /* 0x0000000112128824 */ /* 0x000fe200078e0a07 */
[C---:B------:R-:W-:Y:S01]  /*3150*/  ISETP.GT.U32.AND P0, PT, R7.reuse, R11, PT ;  /* 0x0000000b0700720c */ /* 0x040fe20003f04070 */
[----:B------:R-:W-:Y:S02]  /*3160*/  IMAD R5, R7, R5, R69 ;  /* 0x0000000507057224 */ /* 0x000fe400078e0245 */
[--C-:B------:R-:W-:Y:S02]  /*3170*/  @!P1 IMAD.IADD R17, R17, 0x1, -R7.reuse ;  /* 0x0000000111119824 */ /* 0x100fe400078e0a07 */
        /* <DEDUP_REMOVED lines=11> */
[----:B------:R-:W-:Y:S01]  /*3230*/  LOP3.LUT R71, R71, 0x600000, RZ, 0xc0, !PT ;  /* 0x0060000047477812 */ /* 0x000fe200078ec0ff */
[----:B------:R-:W0:Y:S02]  /*3240*/  LDS R69, [UR9] ;  /* 0x00000009ff457984 */ /* 0x000e240008000800 */
[----:B------:R-:W-:-:S02]  /*3250*/  @!P2 IMAD.IADD R9, R9, 0x1, -R7 ;  /* 0x000000010909a824 */ /* 0x000fc400078e0a07 */
[--C-:B------:R-:W-:Y:S01]  /*3260*/  @!P4 IMAD.IADD R6, R6, 0x1, -R7.reuse ;  /* 0x000000010606c824 */ /* 0x100fe200078e0a07 */
[----:B------:R-:W-:Y:S01]  /*3270*/  ISETP.GT.U32.AND P2, PT, R7, R13, PT ;  /* 0x0000000d0700720c */ /* 0x000fe20003f44070 */
[--C-:B------:R-:W-:Y:S01]  /*3280*/  @!P5 IMAD.IADD R5, R5, 0x1, -R7.reuse ;  /* 0x000000010505d824 */ /* 0x100fe200078e0a07 */
[----:B------:R-:W-:Y:S01]  /*3290*/  ISETP.GT.U32.AND P4, PT, R7, R12, PT ;  /* 0x0000000c0700720c */ /* 0x000fe20003f84070 */
[--C-:B------:R-:W-:Y:S01]  /*32a0*/  @!P6 IMAD.IADD R17, R17, 0x1, -R7.reuse ;  /* 0x000000011111e824 */ /* 0x100fe200078e0a07 */
[C---:B------:R-:W-:Y:S01]  /*32b0*/  ISETP.GT.U32.AND P5, PT, R7.reuse, R11, PT ;  /* 0x0000000b0700720c */ /* 0x040fe20003fa4070 */
[----:B------:R-:W-:Y:S01]  /*32c0*/  @!P3 IMAD.IADD R14, R14, 0x1, -R7 ;  /* 0x000000010e0eb824 */ /* 0x000fe200078e0a07 */
[C---:B------:R-:W-:Y:S02]  /*32d0*/  ISETP.GT.U32.AND P3, PT, R7.reuse, R9, PT ;  /* 0x000000090700720c */ /* 0x040fe40003f64070 */
[----:B------:R-:W-:-:S05]  /*32e0*/  ISETP.GT.U32.AND P6, PT, R7, R6, PT ;  /* 0x000000060700720c */ /* 0x000fca0003fc4070 */
[--C-:B------:R-:W-:Y:S01]  /*32f0*/  @!P2 IMAD.IADD R13, R13, 0x1, -R7.reuse ;  /* 0x000000010d0da824 */ /* 0x100fe200078e0a07 */
[----:B------:R-:W-:Y:S01]  /*3300*/  ISETP.GT.U32.AND P2, PT, R7, R5, PT ;  /* 0x000000050700720c */ /* 0x000fe20003f44070 */
[--C-:B------:R-:W-:Y:S01]  /*3310*/  @!P4 IMAD.IADD R12, R12, 0x1, -R7.reuse ;  /* 0x000000010c0cc824 */ /* 0x100fe200078e0a07 */
[----:B------:R-:W-:Y:S01]  /*3320*/  ISETP.GT.U32.AND P4, PT, R68, R0, PT ;  /* 0x000000004400720c */ /* 0x000fe20003f84070 */
[--C-:B------:R-:W-:Y:S01]  /*3330*/  @!P5 IMAD.IADD R11, R11, 0x1, -R7.reuse ;  /* 0x000000010b0bd824 */ /* 0x100fe200078e0a07 */
[----:B------:R-:W-:Y:S01]  /*3340*/  ISETP.GE.AND P5, PT, R89, RZ, PT ;  /* 0x000000ff5900720c */ /* 0x000fe20003fa6270 */
[--C-:B------:R-:W-:Y:S01]  /*3350*/  @!P3 IMAD.IADD R9, R9, 0x1, -R7.reuse ;  /* 0x000000010909b824 */ /* 0x100fe200078e0a07 */
[----:B------:R-:W4:Y:S01]  /*3360*/  LDL R89, [R1+0x73c] ;  /* 0x00073c0001597983 */ /* 0x000f220000100800 */
[--C-:B------:R-:W-:Y:S01]  /*3370*/  @!P6 IMAD.IADD R6, R6, 0x1, -R7.reuse ;  /* 0x000000010606e824 */ /* 0x100fe200078e0a07 */
[----:B---3--:R-:W-:Y:S02]  /*3380*/  ISETP.GE.AND P6, PT, R90, RZ, PT ;  /* 0x000000ff5a00720c */ /* 0x008fe40003fc6270 */
[----:B-----5:R-:W-:Y:S01]  /*3390*/  ISETP.GE.AND P3, PT, R72, RZ, PT ;  /* 0x000000ff4800720c */ /* 0x020fe20003f66270 */
[----:B------:R-:W3:Y:S02]  /*33a0*/  LDL R90, [R1+0x738] ;  /* 0x00073800015a7983 */ /* 0x000ee40000100800 */
[----:B------:R-:W-:Y:S01]  /*33b0*/  @!P2 IMAD.IADD R5, R5, 0x1, -R7 ;  /* 0x000000010505a824 */ /* 0x000fe200078e0a07 */
[----:B--2---:R-:W-:Y:S01]  /*33c0*/  ISETP.GE.AND P2, PT, R91, RZ, PT ;  /* 0x000000ff5b00720c */ /* 0x004fe20003f46270 */
[----:B------:R-:W-:Y:S01]  /*33d0*/  @!P4 IMAD.IADD R0, R0, 0x1, -R68 ;  /* 0x000000010000c824 */ /* 0x000fe200078e0a44 */
[----:B------:R-:W2:Y:S01]  /*33e0*/  LDL R91, [R1+0x730] ;  /* 0x00073000015b7983 */ /* 0x000ea20000100800 */
[----:B------:R-:W-:Y:S01]  /*33f0*/  @!P5 IMAD.MOV R70, RZ, RZ, -R70 ;  /* 0x000000ffff46d224 */ /* 0x000fe200078e0a46 */
[----:B------:R-:W-:-:S02]  /*3400*/  ISETP.GE.AND P4, PT, R92, RZ, PT ;  /* 0x000000ff5c00720c */ /* 0x000fc40003f86270 */
[----:B------:R-:W5:Y:S01]  /*3410*/  LDL R92, [R1+0x750] ;  /* 0x00075000015c7983 */ /* 0x000f620000100800 */
[----:B------:R-:W-:Y:S02]  /*3420*/  ISETP.GE.AND P5, PT, R93, RZ, PT ;  /* 0x000000ff5d00720c */ /* 0x000fe40003fa6270 */
[----:B------:R-:W-:Y:S01]  /*3430*/  @!P3 IMAD.MOV R66, RZ, RZ, -R66 ;  /* 0x000000ffff42b224 */ /* 0x000fe200078e0a42 */
[----:B------:R-:W5:Y:S01]  /*3440*/  LDL R93, [R1+0x74c] ;  /* 0x00074c00015d7983 */ /* 0x000f620000100800 */
[----:B------:R-:W-:-:S03]  /*3450*/  ISETP.GE.AND P3, PT, R3, RZ, PT ;  /* 0x000000ff0300720c */ /* 0x000fc60003f66270 */
[----:B------:R-:W5:Y:S01]  /*3460*/  LDL R3, [R1+0x754] ;  /* 0x0007540001037983 */ /* 0x000f620000100800 */
[----:B------:R-:W-:-:S03]  /*3470*/  ISETP.GT.U32.AND P1, PT, R7, R10, PT ;  /* 0x0000000a0700720c */ /* 0x000fc60003f24070 */
[----:B------:R-:W5:Y:S10]  /*3480*/  LDL R72, [R1+0x774] ;  /* 0x0007740001487983 */ /* 0x000f740000100800 */
[----:B------:R-:W-:Y:S01]  /*3490*/  @!P1 IMAD.IADD R10, R10, 0x1, -R7 ;  /* 0x000000010a0a9824 */ /* 0x000fe200078e0a07 */
[----:B------:R-:W-:-:S13]  /*34a0*/  ISETP.GT.U32.AND P1, PT, R7, R15, PT ;  /* 0x0000000f0700720c */ /* 0x000fda0003f24070 */
[----:B------:R-:W-:Y:S01]  /*34b0*/  @!P1 IMAD.IADD R15, R15, 0x1, -R7 ;  /* 0x000000010f0f9824 */ /* 0x000fe200078e0a07 */
[----:B------:R-:W-:-:S13]  /*34c0*/  ISETP.GT.U32.AND P1, PT, R7, R8, PT ;  /* 0x000000080700720c */ /* 0x000fda0003f24070 */
[----:B------:R-:W-:Y:S02]  /*34d0*/  @!P1 IMAD.IADD R8, R8, 0x1, -R7 ;  /* 0x0000000108089824 */ /* 0x000fe400078e0a07 */
[----:B------:R-:W-:Y:S02]  /*34e0*/  @!P2 IMAD.MOV R64, RZ, RZ, -R64 ;  /* 0x000000ffff40a224 */ /* 0x000fe400078e0a40 */
[----:B------:R-:W-:Y:S02]  /*34f0*/  @!P4 IMAD.MOV R63, RZ, RZ, -R63 ;  /* 0x000000ffff3fc224 */ /* 0x000fe400078e0a3f */
[----:B------:R-:W-:Y:S01]  /*3500*/  @!P3 IMAD.MOV R61, RZ, RZ, -R61 ;  /* 0x000000ffff3db224 */ /* 0x000fe200078e0a3d */
[----:B----4-:R-:W-:Y:S02]  /*3510*/  ISETP.GE.AND P1, PT, R73, RZ, PT ;  /* 0x000000ff4900720c */ /* 0x010fe40003f26270 */
[----:B------:R-:W4:Y:S11]  /*3520*/  LDL R73, [R1+0x734] ;  /* 0x0007340001497983 */ /* 0x000f360000100800 */
[----:B------:R-:W-:Y:S01]  /*3530*/  @!P1 IMAD.MOV R65, RZ, RZ, -R65 ;  /* 0x000000ffff419224 */ /* 0x000fe200078e0a41 */
[----:B------:R-:W-:-:S02]  /*3540*/  ISETP.GE.AND P1, PT, R88, RZ, PT ;  /* 0x000000ff5800720c */ /* 0x000fc40003f26270 */
[----:B------:R-:W4:Y:S11]  /*3550*/  LDL R88, [R1+0x758] ;  /* 0x0007580001587983 */ /* 0x000f360000100800 */
[----:B------:R-:W-:Y:S01]  /*3560*/  @!P1 IMAD.MOV R60, RZ, RZ, -R60 ;  /* 0x000000ffff3c9224 */ /* 0x000fe200078e0a3c */
[----:B------:R-:W-:-:S02]  /*3570*/  ISETP.GE.AND P2, PT, R89, RZ, PT ;  /* 0x000000ff5900720c */ /* 0x000fc40003f46270 */
[----:B------:R-:W4:Y:S01]  /*3580*/  LDL R89, [R1+0x760] ;  /* 0x0007600001597983 */ /* 0x000f220000100800 */
[----:B---3--:R-:W-:-:S03]  /*3590*/  ISETP.GE.AND P4, PT, R90, RZ, PT ;  /* 0x000000ff5a00720c */ /* 0x008fc60003f86270 */
[----:B------:R-:W3:Y:S01]  /*35a0*/  LDL R90, [R1+0x764] ;  /* 0x00076400015a7983 */ /* 0x000ee20000100800 */
[----:B--2---:R-:W-:-:S03]  /*35b0*/  ISETP.GE.AND P3, PT, R91, RZ, PT ;  /* 0x000000ff5b00720c */ /* 0x004fc60003f66270 */
[----:B------:R-:W2:Y:S03]  /*35c0*/  LDL R91, [R1+0x770] ;  /* 0x00077000015b7983 */ /* 0x000ea60000100800 */
[----:B------:R-:W-:Y:S01]  /*35d0*/  @!P2 IMAD.MOV R59, RZ, RZ, -R59 ;  /* 0x000000ffff3ba224 */ /* 0x000fe200078e0a3b */
[----:B-----5:R-:W-:Y:S02]  /*35e0*/  ISETP.GE.AND P1, PT, R92, RZ, PT ;  /* 0x000000ff5c00720c */ /* 0x020fe40003f26270 */
[----:B------:R-:W5:Y:S01]  /*35f0*/  LDL R92, [R1+0x778] ;  /* 0x00077800015c7983 */ /* 0x000f620000100800 */
[----:B------:R-:W-:Y:S01]  /*3600*/  ISETP.GE.AND P2, PT, R93, RZ, PT ;  /* 0x000000ff5d00720c */ /* 0x000fe20003f46270 */
[----:B------:R-:W-:Y:S02]  /*3610*/  @!P4 IMAD.MOV R58, RZ, RZ, -R58 ;  /* 0x000000ffff3ac224 */ /* 0x000fe400078e0a3a */
[----:B------:R-:W5:Y:S01]  /*3620*/  LDL R93, [R1+0x77c] ;  /* 0x00077c00015d7983 */ /* 0x000f620000100800 */
[----:B------:R-:W-:-:S03]  /*3630*/  ISETP.GE.AND P4, PT, R3, RZ, PT ;  /* 0x000000ff0300720c */ /* 0x000fc60003f86270 */
[----:B------:R-:W5:Y:S01]  /*3640*/  LDL R3, [R1+0x784] ;  /* 0x0007840001037983 */ /* 0x000f620000100800 */
[----:B------:R-:W-:Y:S02]  /*3650*/  @!P5 IMAD.MOV R62, RZ, RZ, -R62 ;  /* 0x000000ffff3ed224 */ /* 0x000fe400078e0a3e */
[----:B------:R-:W-:Y:S02]  /*3660*/  @!P3 IMAD.MOV R56, RZ, RZ, -R56 ;  /* 0x000000ffff38b224 */ /* 0x000fe400078e0a38 */
[----:B------:R-:W-:-:S05]  /*3670*/  @!P1 IMAD.MOV R55, RZ, RZ, -R55 ;  /* 0x000000ffff379224 */ /* 0x000fca00078e0a37 */
[----:B------:R-:W-:Y:S01]  /*3680*/  @!P4 IMAD.MOV R53, RZ, RZ, -R53 ;  /* 0x000000ffff35c224 */ /* 0x000fe200078e0a35 */
[----:B------:R-:W-:Y:S02]  /*3690*/  ISETP.GT.U32.AND P0, PT, R7, R16, PT ;  /* 0x000000100700720c */ /* 0x000fe40003f04070 */
[----:B------:R-:W-:Y:S01]  /*36a0*/  R2UR UR10, R71 ;  /* 0x00000000470a72ca */ /* 0x000fe200000e0000 */
[----:B------:R-:W-:Y:S01]  /*36b0*/  @!P2 IMAD.MOV R54, RZ, RZ, -R54 ;  /* 0x000000ffff36a224 */ /* 0x000fe200078e0a36 */
[----:B------:R-:W0:Y:S01]  /*36c0*/  LDCU.64 UR20, c[0x0][0x358] ;  /* 0x00006b00ff1477ac */ /* 0x000e220008000a00 */
[----:B------:R-:W-:Y:S01]  /*36d0*/  UMOV UR7, 0x1 ;  /* 0x0000000100077882 */ /* 0x000fe20000000000 */
[----:B------:R-:W-:Y:S01]  /*36e0*/  BAR.SYNC.DEFER_BLOCKING 0x0 ;  /* 0x0000000000007b1d */ /* 0x000fe20000010000 */
[----:B----4-:R-:W-:Y:S02]  /*36f0*/  ISETP.GE.AND P5, PT, R73, RZ, PT ;  /* 0x000000ff4900720c */ /* 0x010fe40003fa6270 */
[----:B------:R-:W-:-:S11]  /*3700*/  ISETP.GE.AND P3, PT, R89, RZ, PT ;  /* 0x000000ff5900720c */ /* 0x000fd60003f66270 */
[----:B------:R-:W-:Y:S01]  /*3710*/  @!P5 IMAD.MOV R57, RZ, RZ, -R57 ;  /* 0x000000ffff39d224 */ /* 0x000fe200078e0a39 */
[----:B------:R-:W-:Y:S01]  /*3720*/  ISETP.GE.AND P5, PT, R88, RZ, PT ;  /* 0x000000ff5800720c */ /* 0x000fe20003fa6270 */
[----:B------:R-:W4:Y:S01]  /*3730*/  LDL R73, [R1+0x788] ;  /* 0x0007880001497983 */ /* 0x000f220000100800 */
[----:B---3--:R-:W-:-:S03]  /*3740*/  ISETP.GE.AND P1, PT, R90, RZ, PT ;  /* 0x000000ff5a00720c */ /* 0x008fc60003f26270 */
[----:B------:R-:W3:Y:S04]  /*3750*/  LDL R88, [R1+0x798] ;  /* 0x0007980001587983 */ /* 0x000ee80000100800 */
[----:B------:R-:W3:Y:S01]  /*3760*/  LDL R89, [R1+0x794] ;  /* 0x0007940001597983 */ /* 0x000ee20000100800 */
[----:B--2---:R-:W-:Y:S01]  /*3770*/  ISETP.GE.AND P4, PT, R91, RZ, PT ;  /* 0x000000ff5b00720c */ /* 0x004fe20003f86270 */
[----:B------:R-:W-:Y:S02]  /*3780*/  @!P3 IMAD.MOV R51, RZ, RZ, -R51 ;  /* 0x000000ffff33b224 */ /* 0x000fe400078e0a33 */
[----:B------:R-:W2:Y:S01]  /*3790*/  LDL R90, [R1+0x79c] ;  /* 0x00079c00015a7983 */ /* 0x000ea20000100800 */
[----:B------:R-:W-:Y:S01]  /*37a0*/  @!P5 IMAD.MOV R52, RZ, RZ, -R52 ;  /* 0x000000ffff34d224 */ /* 0x000fe200078e0a34 */
[----:B-----5:R-:W-:Y:S01]  /*37b0*/  ISETP.GE.AND P5, PT, R92, RZ, PT ;  /* 0x000000ff5c00720c */ /* 0x020fe20003fa6270 */
[----:B------:R-:W-:Y:S01]  /*37c0*/  @!P1 IMAD.MOV R50, RZ, RZ, -R50 ;  /* 0x000000ffff329224 */ /* 0x000fe200078e0a32 */
[----:B------:R-:W5:Y:S01]  /*37d0*/  LDL R91, [R1+0x7a0] ;  /* 0x0007a000015b7983 */ /* 0x000f620000100800 */
[----:B------:R-:W-:-:S02]  /*37e0*/  ISETP.GE.AND P3, PT, R93, RZ, PT ;  /* 0x000000ff5d00720c */ /* 0x000fc40003f66270 */
[----:B------:R-:W-:Y:S01]  /*37f0*/  ISETP.GE.AND P1, PT, R3, RZ, PT ;  /* 0x000000ff0300720c */ /* 0x000fe20003f26270 */
[----:B------:R-:W5:Y:S04]  /*3800*/  LDL R92, [R1+0x7a8] ;  /* 0x0007a800015c7983 */ /* 0x000f680000100800 */
[----:B------:R-:W5:Y:S04]  /*3810*/  LDL R93, [R1+0x7ac] ;  /* 0x0007ac00015d7983 */ /* 0x000f680000100800 */
[----:B------:R-:W5:Y:S01]  /*3820*/  LDL R3, [R1+0x7bc] ;  /* 0x0007bc0001037983 */ /* 0x000f620000100800 */
[----:B------:R-:W-:Y:S01]  /*3830*/  ISETP.GE.AND P2, PT, R72, RZ, PT ;  /* 0x000000ff4800720c */ /* 0x000fe20003f46270 */
[----:B------:R-:W-:-:S02]  /*3840*/  @!P4 IMAD.MOV R48, RZ, RZ, -R48 ;  /* 0x000000ffff30c224 */ /* 0x000fc400078e0a30 */
[----:B------:R-:W5:Y:S01]  /*3850*/  LDL R72, [R1+0x7b8] ;  /* 0x0007b80001487983 */ /* 0x000f620000100800 */
[----:B------:R-:W-:Y:S02]  /*3860*/  @!P5 IMAD.MOV R47, RZ, RZ, -R47 ;  /* 0x000000ffff2fd224 */ /* 0x000fe400078e0a2f */
[----:B------:R-:W-:Y:S01]  /*3870*/  @!P0 IMAD.IADD R16, R16, 0x1, -R7 ;  /* 0x0000000110108824 */ /* 0x000fe200078e0a07 */
[----:B------:R-:W5:Y:S06]  /*3880*/  LDL R71, [R1+0x78c] ;  /* 0x00078c0001477983 */ /* 0x000f6c0000100800 */
[----:B------:R-:W-:-:S02]  /*3890*/  @!P2 IMAD.MOV R49, RZ, RZ, -R49 ;  /* 0x000000ffff31a224 */ /* 0x000fc400078e0a31 */
[----:B------:R-:W-:Y:S02]  /*38a0*/  @!P3 IMAD.MOV R46, RZ, RZ, -R46 ;  /* 0x000000ffff2eb224 */ /* 0x000fe400078e0a2e */
[----:B------:R-:W-:Y:S01]  /*38b0*/  @!P1 IMAD.MOV R45, RZ, RZ, -R45 ;  /* 0x000000ffff2d9224 */ /* 0x000fe200078e0a2d */
[----:B----4-:R-:W-:Y:S02]  /*38c0*/  ISETP.GE.AND P2, PT, R73, RZ, PT ;  /* 0x000000ff4900720c */ /* 0x010fe40003f46270 */
[----:B------:R-:W4:Y:S01]  /*38d0*/  LDL R73, [R1+0x7c0] ;  /* 0x0007c00001497983 */ /* 0x000f220000100800 */
[----:B---3--:R-:W-:-:S03]  /*38e0*/  ISETP.GE.AND P4, PT, R88, RZ, PT ;  /* 0x000000ff5800720c */ /* 0x008fc60003f86270 */
[----:B------:R-:W3:Y:S01]  /*38f0*/  LDL R88, [R1+0x7c4] ;  /* 0x0007c40001587983 */ /* 0x000ee20000100800 */
[----:B------:R-:W-:-:S03]  /*3900*/  ISETP.GE.AND P5, PT, R89, RZ, PT ;  /* 0x000000ff5900720c */ /* 0x000fc60003fa6270 */
[----:B------:R-:W3:Y:S01]  /*3910*/  LDL R89, [R1+0x7cc] ;  /* 0x0007cc0001597983 */ /* 0x000ee20000100800 */
[----:B--2---:R-:W-:Y:S02]  /*3920*/  ISETP.GE.AND P3, PT, R90, RZ, PT ;  /* 0x000000ff5a00720c */ /* 0x004fe40003f66270 */
[----:B------:R-:W-:Y:S01]  /*3930*/  @!P2 IMAD.MOV R44, RZ, RZ, -R44 ;  /* 0x000000ffff2ca224 */ /* 0x000fe200078e0a2c */
[----:B------:R-:W2:Y:S01]  /*3940*/  LDL R90, [R1+0x7d0] ;  /* 0x0007d000015a7983 */ /* 0x000ea20000100800 */
[----:B-----5:R-:W-:Y:S01]  /*3950*/  ISETP.GE.AND P1, PT, R91, RZ, PT ;  /* 0x000000ff5b00720c */ /* 0x020fe20003f26270 */
[----:B------:R-:W-:Y:S02]  /*3960*/  @!P4 IMAD.MOV R43, RZ, RZ, -R43 ;  /* 0x000000ffff2bc224 */ /* 0x000fe400078e0a2b */
[----:B------:R-:W5:Y:S01]  /*3970*/  LDL R91, [R1+0x7c8] ;  /* 0x0007c800015b7983 */ /* 0x000f620000100800 */
[----:B------:R-:W-:Y:S01]  /*3980*/  ISETP.GE.AND P2, PT, R92, RZ, PT ;  /* 0x000000ff5c00720c */ /* 0x000fe20003f46270 */
[----:B------:R-:W-:-:S02]  /*3990*/  @!P5 IMAD.MOV R42, RZ, RZ, -R42 ;  /* 0x000000ffff2ad224 */ /* 0x000fc400078e0a2a */
[----:B------:R-:W5:Y:S01]  /*39a0*/  LDL R92, [R1+0x7b4] ;  /* 0x0007b400015c7983 */ /* 0x000f620000100800 */
[----:B------:R-:W-:-:S03]  /*39b0*/  ISETP.GE.AND P4, PT, R93, RZ, PT ;  /* 0x000000ff5d00720c */ /* 0x000fc60003f86270 */
[----:B------:R-:W5:Y:S01]  /*39c0*/  LDL R93, [R1+0x7b0] ;  /* 0x0007b000015d7983 */ /* 0x000f620000100800 */
[----:B------:R-:W-:-:S03]  /*39d0*/  ISETP.GE.AND P5, PT, R3, RZ, PT ;  /* 0x000000ff0300720c */ /* 0x000fc60003fa6270 */
[----:B------:R-:W5:Y:S01]  /*39e0*/  LDL R3, [R1+0x7a4] ;  /* 0x0007a40001037983 */ /* 0x000f620000100800 */
[----:B------:R-:W-:Y:S01]  /*39f0*/  ISETP.GT.U32.AND P0, PT, R7, R10, PT ;  /* 0x0000000a0700720c */ /* 0x000fe20003f04070 */
[----:B------:R-:W-:Y:S01]  /*3a00*/  @!P3 IMAD.MOV R41, RZ, RZ, -R41 ;  /* 0x000000ffff29b224 */ /* 0x000fe200078e0a29 */
[----:B------:R-:W-:Y:S01]  /*3a10*/  ISETP.GE.AND P3, PT, R72, RZ, PT ;  /* 0x000000ff4800720c */ /* 0x000fe20003f66270 */
[----:B------:R-:W-:Y:S01]  /*3a20*/  @!P1 IMAD.MOV R40, RZ, RZ, -R40 ;  /* 0x000000ffff289224 */ /* 0x000fe200078e0a28 */
[----:B------:R-:W5:Y:S01]  /*3a30*/  LDL R72, [R1+0x780] ;  /* 0x0007800001487983 */ /* 0x000f620000100800 */
[----:B------:R-:W-:Y:S02]  /*3a40*/  @!P2 IMAD.MOV R39, RZ, RZ, -R39 ;  /* 0x000000ffff27a224 */ /* 0x000fe400078e0a27 */
[----:B------:R-:W-:Y:S02]  /*3a50*/  @!P4 IMAD.MOV R38, RZ, RZ, -R38 ;  /* 0x000000ffff26c224 */ /* 0x000fe400078e0a26 */
[----:B------:R-:W-:-:S04]  /*3a60*/  @!P5 IMAD.MOV R37, RZ, RZ, -R37 ;  /* 0x000000ffff25d224 */ /* 0x000fc800078e0a25 */
[----:B------:R-:W-:Y:S02]  /*3a70*/  @!P0 IMAD.IADD R10, R10, 0x1, -R7 ;  /* 0x000000010a0a8824 */ /* 0x000fe400078e0a07 */
[----:B------:R-:W5:Y:S01]  /*3a80*/  LDL R7, [R1+0x790] ;  /* 0x0007900001077983 */ /* 0x000f620000100800 */
[----:B------:R-:W-:Y:S01]  /*3a90*/  @!P3 IMAD.MOV R36, RZ, RZ, -R36 ;  /* 0x000000ffff24b224 */ /* 0x000fe200078e0a24 */
[----:B----4-:R-:W-:Y:S02]  /*3aa0*/  ISETP.GE.AND P1, PT, R73, RZ, PT ;  /* 0x000000ff4900720c */ /* 0x010fe40003f26270 */
[----:B------:R-:W4:Y:S01]  /*3ab0*/  LDL R73, [R1+0x76c] ;  /* 0x00076c0001497983 */ /* 0x000f220000100800 */
[----:B---3--:R-:W-:-:S03]  /*3ac0*/  ISETP.GE.AND P2, PT, R88, RZ, PT ;  /* 0x000000ff5800720c */ /* 0x008fc60003f46270 */
[----:B------:R-:W3:Y:S01]  /*3ad0*/  LDL.LU R88, [R1+0x7f0] ;  /* 0x0007f00001587983 */ /* 0x000ee20000300800 */
[----:B------:R-:W-:-:S03]  /*3ae0*/  ISETP.GE.AND P4, PT, R89, RZ, PT ;  /* 0x000000ff5900720c */ /* 0x000fc60003f86270 */
[----:B------:R-:W3:Y:S01]  /*3af0*/  LDL.LU R89, [R1+0x7ec] ;  /* 0x0007ec0001597983 */ /* 0x000ee20000300800 */
[----:B--2---:R-:W-:Y:S02]  /*3b00*/  ISETP.GE.AND P5, PT, R90, RZ, PT ;  /* 0x000000ff5a00720c */ /* 0x004fe40003fa6270 */
[----:B------:R-:W-:Y:S01]  /*3b10*/  @!P1 IMAD.MOV R35, RZ, RZ, -R35 ;  /* 0x000000ffff239224 */ /* 0x000fe200078e0a23 */
[----:B------:R-:W2:Y:S01]  /*3b20*/  LDL.LU R90, [R1+0x7e8] ;  /* 0x0007e800015a7983 */ /* 0x000ea20000300800 */
[----:B-----5:R-:W-:Y:S01]  /*3b30*/  ISETP.GE.AND P3, PT, R91, RZ, PT ;  /* 0x000000ff5b00720c */ /* 0x020fe20003f66270 */
[----:B------:R-:W-:Y:S02]  /*3b40*/  @!P2 IMAD.MOV R34, RZ, RZ, -R34 ;  /* 0x000000ffff22a224 */ /* 0x000fe400078e0a22 */
[----:B------:R-:W5:Y:S01]  /*3b50*/  LDL.LU R91, [R1+0x7e4] ;  /* 0x0007e400015b7983 */ /* 0x000f620000300800 */
[----:B------:R-:W-:Y:S01]  /*3b60*/  ISETP.GE.AND P1, PT, R92, RZ, PT ;  /* 0x000000ff5c00720c */ /* 0x000fe20003f26270 */
[----:B------:R-:W-:-:S02]  /*3b70*/  @!P4 IMAD.MOV R33, RZ, RZ, -R33 ;  /* 0x000000ffff21c224 */ /* 0x000fc400078e0a21 */
[----:B------:R-:W2:Y:S01]  /*3b80*/  LDL.LU R92, [R1+0x7e0] ;  /* 0x0007e000015c7983 */ /* 0x000ea20000300800 */
[----:B------:R-:W-:-:S03]  /*3b90*/  ISETP.GE.AND P2, PT, R93, RZ, PT ;  /* 0x000000ff5d00720c */ /* 0x000fc60003f46270 */
[----:B------:R-:W2:Y:S01]  /*3ba0*/  LDL.LU R93, [R1+0x7dc] ;  /* 0x0007dc00015d7983 */ /* 0x000ea20000300800 */
[----:B------:R-:W-:-:S03]  /*3bb0*/  ISETP.GE.AND P4, PT, R3, RZ, PT ;  /* 0x000000ff0300720c */ /* 0x000fc60003f86270 */
[----:B------:R-:W2:Y:S10]  /*3bc0*/  LDL.LU R3, [R1+0x7d8] ;  /* 0x0007d80001037983 */ /* 0x000eb40000300800 */
[----:B------:R-:W-:-:S02]  /*3bd0*/  @!P4 IMAD.MOV R28, RZ, RZ, -R28 ;  /* 0x000000ffff1cc224 */ /* 0x000fc400078e0a1c */
[----:B------:R-:W-:Y:S01]  /*3be0*/  @!P2 IMAD.MOV R29, RZ, RZ, -R29 ;  /* 0x000000ffff1da224 */ /* 0x000fe200078e0a1d */
[----:B--2---:R-:W-:Y:S02]  /*3bf0*/  ISETP.GE.AND P4, PT, R3, RZ, PT ;  /* 0x000000ff0300720c */ /* 0x004fe40003f86270 */
[----:B------:R-:W2:Y:S01]  /*3c00*/  LDL.LU R3, [R1+0x7d4] ;  /* 0x0007d40001037983 */ /* 0x000ea20000300800 */
[----:B----4-:R-:W-:-:S13]  /*3c10*/  ISETP.GE.AND P2, PT, R73, RZ, PT ;  /* 0x000000ff4900720c */ /* 0x010fda0003f46270 */
[----:B------:R-:W-:Y:S01]  /*3c20*/  @!P2 IMAD.MOV R24, RZ, RZ, -R24 ;  /* 0x000000ffff18a224 */ /* 0x000fe200078e0a18 */
[----:B------:R-:W-:-:S13]  /*3c30*/  ISETP.GE.AND P2, PT, R90, RZ, PT ;  /* 0x000000ff5a00720c */ /* 0x000fda0003f46270 */
[----:B------:R-:W-:Y:S01]  /*3c40*/  @!P2 IMAD.MOV R19, RZ, RZ, -R19 ;  /* 0x000000ffff13a224 */ /* 0x000fe200078e0a13 */
[----:B------:R-:W-:Y:S01]  /*3c50*/  ISETP.GE.AND P2, PT, R85, RZ, PT ;  /* 0x000000ff5500720c */ /* 0x000fe20003f46270 */
[----:B------:R-:W-:-:S12]  /*3c60*/  @!P5 IMAD.MOV R32, RZ, RZ, -R32 ;  /* 0x000000ffff20d224 */ /* 0x000fd800078e0a20 */
[----:B------:R-:W-:Y:S01]  /*3c70*/  @!P2 IMAD.MOV R14, RZ, RZ, -R14 ;  /* 0x000000ffff0ea224 */ /* 0x000fe200078e0a0e */
[----:B------:R-:W-:Y:S01]  /*3c80*/  ISETP.GE.AND P2, PT, R80, RZ, PT ;  /* 0x000000ff5000720c */ /* 0x000fe20003f46270 */
[----:B------:R-:W-:Y:S01]  /*3c90*/  @!P1 IMAD.MOV R30, RZ, RZ, -R30 ;  /* 0x000000ffff1e9224 */ /* 0x000fe200078e0a1e */
[----:B------:R-:W-:Y:S01]  /*3ca0*/  ISETP.GE.AND P5, PT, R7, RZ, PT ;  /* 0x000000ff0700720c */ /* 0x000fe20003fa6270 */
[----:B------:R-:W-:Y:S01]  /*3cb0*/  @!P3 IMAD.MOV R31, RZ, RZ, -R31 ;  /* 0x000000ffff1fb224 */ /* 0x000fe200078e0a1f */
[----:B------:R-:W-:Y:S01]  /*3cc0*/  ISETP.GE.AND P1, PT, R72, RZ, PT ;  /* 0x000000ff4800720c */ /* 0x000fe20003f26270 */
[----:B------:R-:W-:Y:S01]  /*3cd0*/  @!P6 IMAD.MOV R67, RZ, RZ, -R67 ;  /* 0x000000ffff43e224 */ /* 0x000fe200078e0a43 */
[----:B------:R-:W-:Y:S01]  /*3ce0*/  ISETP.GE.AND P3, PT, R71, RZ, PT ;  /* 0x000000ff4700720c */ /* 0x000fe20003f66270 */
[----:B------:R-:W-:Y:S01]  /*3cf0*/  @!P4 IMAD.MOV R23, RZ, RZ, -R23 ;  /* 0x000000ffff17c224 */ /* 0x000fe200078e0a17 */
[----:B------:R-:W4:Y:S05]  /*3d00*/  LDC R7, c[0x0][0x3a0] ;  /* 0x0000e800ff077b82 */ /* 0x000f2a0000000800 */
[----:B------:R-:W-:-:S02]  /*3d10*/  @!P2 IMAD.MOV R8, RZ, RZ, -R8 ;  /* 0x000000ffff08a224 */ /* 0x000fc400078e0a08 */
[----:B------:R-:W-:Y:S01]  /*3d20*/  @!P5 IMAD.MOV R27, RZ, RZ, -R27 ;  /* 0x000000ffff1bd224 */ /* 0x000fe200078e0a1b */
[----:B------:R-:W-:Y:S01]  /*3d30*/  ISETP.GE.AND P5, PT, R93, RZ, PT ;  /* 0x000000ff5d00720c */ /* 0x000fe20003fa6270 */
[----:B------:R-:W-:Y:S01]  /*3d40*/  @!P1 IMAD.MOV R25, RZ, RZ, -R25 ;  /* 0x000000ffff199224 */ /* 0x000fe200078e0a19 */
[----:B-----5:R-:W-:Y:S01]  /*3d50*/  ISETP.GE.AND P1, PT, R91, RZ, PT ;  /* 0x000000ff5b00720c */ /* 0x020fe20003f26270 */
[----:B------:R-:W-:Y:S01]  /*3d60*/  @!P3 IMAD.MOV R26, RZ, RZ, -R26 ;  /* 0x000000ffff1ab224 */ /* 0x000fe200078e0a1a */
[----:B------:R-:W-:Y:S02]  /*3d70*/  ISETP.GE.AND P3, PT, R92, RZ, PT ;  /* 0x000000ff5c00720c */ /* 0x000fe40003f66270 */
[----:B---3--:R-:W-:-:S07]  /*3d80*/  ISETP.GE.AND P4, PT, R89, RZ, PT ;  /* 0x000000ff5900720c */ /* 0x008fce0003f86270 */
[----:B------:R-:W-:Y:S01]  /*3d90*/  @!P5 IMAD.MOV R22, RZ, RZ, -R22 ;  /* 0x000000ffff16d224 */ /* 0x000fe200078e0a16 */
[----:B------:R-:W-:Y:S01]  /*3da0*/  ISETP.GE.AND P5, PT, R88, RZ, PT ;  /* 0x000000ff5800720c */ /* 0x000fe20003fa6270 */
[----:B------:R-:W-:Y:S01]  /*3db0*/  @!P1 IMAD.MOV R20, RZ, RZ, -R20 ;  /* 0x000000ffff149224 */ /* 0x000fe200078e0a14 */
[----:B------:R-:W-:Y:S01]  /*3dc0*/  ISETP.GE.AND P1, PT, R86, RZ, PT ;  /* 0x000000ff5600720c */ /* 0x000fe20003f26270 */
[----:B------:R-:W-:Y:S01]  /*3dd0*/  @!P3 IMAD.MOV R21, RZ, RZ, -R21 ;  /* 0x000000ffff15b224 */ /* 0x000fe200078e0a15 */
[----:B------:R-:W-:Y:S01]  /*3de0*/  ISETP.GE.AND P3, PT, R87, RZ, PT ;  /* 0x000000ff5700720c */ /* 0x000fe20003f66270 */
[----:B------:R-:W-:Y:S01]  /*3df0*/  @!P4 IMAD.MOV R18, RZ, RZ, -R18 ;  /* 0x000000ffff12c224 */ /* 0x000fe200078e0a12 */
[----:B------:R-:W-:-:S07]  /*3e00*/  ISETP.GE.AND P4, PT, R84, RZ, PT ;  /* 0x000000ff5400720c */ /* 0x000fce0003f86270 */
        /* <DEDUP_REMOVED lines=13> */
[----:B------:R-:W-:Y:S02]  /*3ee0*/  ISETP.GE.AND P3, PT, R77, RZ, PT ;  /* 0x000000ff4d00720c */ /* 0x000fe40003f66270 */
[----:B0-----:R-:W-:Y:S02]  /*3ef0*/  R2UR UR8, R69 ;  /* 0x00000000450872ca */ /* 0x001fe400000e0000 */
[----:B------:R-:W0:Y:S01]  /*3f00*/  LDC.64 R68, c[0x0][0x3a8] ;  /* 0x0000ea00ff447b82 */ /* 0x000e220000000a00 */
[----:B------:R-:W-:Y:S01]  /*3f10*/  @!P4 IMAD.MOV R9, RZ, RZ, -R9 ;  /* 0x000000ffff09c224 */ /* 0x000fe200078e0a09 */
[----:B------:R-:W-:-:S03]  /*3f20*/  ISETP.GE.AND P6, PT, R75, RZ, PT ;  /* 0x000000ff4b00720c */ /* 0x000fc60003fc6270 */
[----:B------:R-:W-:Y:S01]  /*3f30*/  @!P5 IMAD.MOV R6, RZ, RZ, -R6 ;  /* 0x000000ffff06d224 */ /* 0x000fe200078e0a06 */
[----:B------:R-:W-:Y:S01]  /*3f40*/  ISETP.NE.AND P0, PT, R2, RZ, PT ;  /* 0x000000ff0200720c */ /* 0x000fe20003f05270 */
[----:B------:R-:W-:Y:S02]  /*3f50*/  @!P1 IMAD.MOV R5, RZ, RZ, -R5 ;  /* 0x000000ffff059224 */ /* 0x000fe400078e0a05 */
[----:B------:R-:W-:-:S06]  /*3f60*/  @!P3 IMAD.MOV R4, RZ, RZ, -R4 ;  /* 0x000000ffff04b224 */ /* 0x000fcc00078e0a04 */
[----:B------:R-:W-:-:S04]  /*3f70*/  @!P6 IMAD.MOV R0, RZ, RZ, -R0 ;  /* 0x000000ffff00e224 */ /* 0x000fc800078e0a00 */
[----:B------:R-:W-:Y:S01]  /*3f80*/  @!P0 LOP3.LUT R0, RZ, R2, RZ, 0x33, !PT ;  /* 0x00000002ff008212 */ /* 0x000fe200078e33ff */
[----:B----4-:R-:W-:-:S05]  /*3f90*/  VIADD R2, R7, 0xffffff82 ;  /* 0xffffff8207027836 */ /* 0x010fca0000000000 */
[----:B------:R-:W-:Y:S01]  /*3fa0*/  ISETP.GE.U32.AND P4, PT, R2, 0x7fffff03, PT ;  /* 0x7fffff030200780c */ /* 0x000fe20003f86070 */
[----:B------:R-:W-:Y:S02]  /*3fb0*/  VIADD R2, R7, 0xffffff83 ;  /* 0xffffff8307027836 */ /* 0x000fe40000000000 */
[----:B-1----:R-:W-:-:S03]  /*3fc0*/  IMAD R0, R0, UR4, RZ ;  /* 0x0000000400007c24 */ /* 0x002fc6000f8e02ff */
[----:B------:R-:W-:Y:S02]  /*3fd0*/  ISETP.GE.U32.AND P1, PT, R2, 0x7fffff04, PT ;  /* 0x7fffff040200780c */ /* 0x000fe40003f26070 */
[----:B--2---:R-:W-:Y:S02]  /*3fe0*/  ISETP.NE.AND P2, PT, R3, RZ, PT ;  /* 0x000000ff0300720c */ /* 0x004fe40003f45270 */
[----:B------:R-:W-:-:S04]  /*3ff0*/  LOP3.LUT R3, RZ, R3, RZ, 0x33, !PT ;  /* 0x00000003ff037212 */ /* 0x000fc800078e33ff */
[----:B------:R-:W-:-:S05]  /*4000*/  SEL R70, R3, R70, !P2 ;  /* 0x0000004603467207 */ /* 0x000fca0005000000 */
[----:B------:R1:W-:Y:S02]  /*4010*/  STL [R1+0xac], R70 ;  /* 0x0000ac4601007387 */ /* 0x0003e40000100800 */
[C---:B-1----:R-:W-:Y:S02]  /*4020*/  SEL R70, R3.reuse, R67, !P2 ;  /* 0x0000004303467207 */ /* 0x042fe40005000000 */
[C---:B------:R-:W-:Y:S02]  /*4030*/  SEL R67, R3.reuse, R66, !P2 ;  /* 0x0000004203437207 */ /* 0x040fe40005000000 */
[C---:B------:R-:W-:Y:S02]  /*4040*/  SEL R66, R3.reuse, R65, !P2 ;  /* 0x0000004103427207 */ /* 0x040fe40005000000 */
[C---:B------:R-:W-:Y:S01]  /*4050*/  SEL R65, R3.reuse, R64, !P2 ;  /* 0x0000004003417207 */ /* 0x040fe20005000000 */
[----:B------:R1:W-:Y:S01]  /*4060*/  STL [R1+0xb0], R70 ;  /* 0x0000b04601007387 */ /* 0x0003e20000100800 */
[----:B------:R-:W-:-:S02]  /*4070*/  SEL R64, R3, R63, !P2 ;  /* 0x0000003f03407207 */ /* 0x000fc40005000000 */
[C---:B------:R-:W-:Y:S01]  /*4080*/  SEL R63, R3.reuse, R62, !P2 ;  /* 0x0000003e033f7207 */ /* 0x040fe20005000000 */
[----:B------:R2:W-:Y:S01]  /*4090*/  STL [R1+0xb4], R67 ;  /* 0x0000b44301007387 */ /* 0x0005e20000100800 */
[C---:B------:R-:W-:Y:S02]  /*40a0*/  SEL R62, R3.reuse, R61, !P2 ;  /* 0x0000003d033e7207 */ /* 0x040fe40005000000 */
[C---:B------:R-:W-:Y:S01]  /*40b0*/  SEL R61, R3.reuse, R60, !P2 ;  /* 0x0000003c033d7207 */ /* 0x040fe20005000000 */
[----:B------:R2:W-:Y:S01]  /*40c0*/  STL [R1+0xbc], R66 ;  /* 0x0000bc4201007387 */ /* 0x0005e20000100800 */
[C---:B------:R-:W-:Y:S02]  /*40d0*/  SEL R60, R3.reuse, R59, !P2 ;  /* 0x0000003b033c7207 */ /* 0x040fe40005000000 */
[C---:B------:R-:W-:Y:S01]  /*40e0*/  SEL R59, R3.reuse, R58, !P2 ;  /* 0x0000003a033b7207 */ /* 0x040fe20005000000 */
[----:B------:R2:W-:Y:S01]  /*40f0*/  STL [R1+0xc0], R65 ;  /* 0x0000c04101007387 */ /* 0x0005e20000100800 */
[----:B------:R-:W-:-:S03]  /*4100*/  SEL R58, R3, R57, !P2 ;  /* 0x00000039033a7207 */ /* 0x000fc60005000000 */
        /* <DEDUP_REMOVED lines=104> */
[----:B------:R2:W-:Y:S04]  /*4790*/  STL [R1+0x194], R12 ;  /* 0x0001940c01007387 */ /* 0x0005e80000100800 */
[----:B------:R2:W-:Y:S04]  /*47a0*/  STL [R1+0x198], R11 ;  /* 0x0001980b01007387 */ /* 0x0005e80000100800 */
[----:B------:R2:W-:Y:S01]  /*47b0*/  STL [R1+0x19c], R10 ;  /* 0x00019c0a01007387 */ /* 0x0005e20000100800 */
[----:B------:R-:W-:-:S03]  /*47c0*/  VIADD R3, R7, 0xffffff80 ;  /* 0xffffff8007037836 */ /* 0x000fc60000000000 */
[----:B------:R2:W-:Y:S04]  /*47d0*/  STL [R1+0x1a0], R9 ;  /* 0x0001a00901007387 */ /* 0x0005e80000100800 */
[----:B------:R2:W-:Y:S04]  /*47e0*/  STL [R1+0x1a4], R8 ;  /* 0x0001a40801007387 */ /* 0x0005e80000100800 */
[----:B------:R2:W-:Y:S04]  /*47f0*/  STL [R1+0x1a8], R6 ;  /* 0x0001a80601007387 */ /* 0x0005e80000100800 */
[----:B------:R2:W-:Y:S01]  /*4800*/  STL [R1+0x1ac], R5 ;  /* 0x0001ac0501007387 */ /* 0x0005e20000100800 */
[----:B------:R-:W-:Y:S01]  /*4810*/  ISETP.GE.U32.AND P3, PT, R3, 0x7fffff01, PT ;  /* 0x7fffff010300780c */ /* 0x000fe20003f66070 */
[----:B0-----:R-:W-:-:S02]  /*4820*/  IMAD R3, R74, R69, RZ ;  /* 0x000000454a037224 */ /* 0x001fc400078e02ff */
[----:B------:R-:W-:-:S03]  /*4830*/  VIADD R4, R7, 0xffffff81 ;  /* 0xffffff8107047836 */ /* 0x000fc60000000000 */
[----:B-1----:R-:W-:Y:S02]  /*4840*/  LEA R70, P6, R3, UR14, 0x1 ;  /* 0x0000000e03467c11 */ /* 0x002fe4000f8c08ff */
[----:B------:R-:W-:Y:S01]  /*4850*/  ISETP.GE.U32.AND P0, PT, R4, 0x7fffff02, PT ;  /* 0x7fffff020400780c */ /* 0x000fe20003f06070 */
[----:B------:R-:W-:Y:S01]  /*4860*/  VIADD R4, R7, 0xffffff84 ;  /* 0xffffff8407047836 */ /* 0x000fe20000000000 */
[----:B------:R-:W-:Y:S02]  /*4870*/  LEA.HI.X.SX32 R3, R3, UR15, 0x1, P6 ;  /* 0x0000000f03037c11 */ /* 0x000fe4000b0f0eff */
[----:B------:R-:W-:Y:S02]  /*4880*/  LEA R2, P6, R0, UR12, 0x1 ;  /* 0x0000000c00027c11 */ /* 0x000fe4000f8c08ff */
[----:B------:R-:W-:Y:S02]  /*4890*/  ISETP.GE.U32.AND P5, PT, R4, 0x7fffff05, PT ;  /* 0x7fffff050400780c */ /* 0x000fe40003fa6070 */
[----:B------:R-:W-:-:S02]  /*48a0*/  ISETP.NE.U32.AND P2, PT, R74, RZ, PT ;  /* 0x000000ff4a00720c */ /* 0x000fc40003f45070 */
[----:B------:R-:W-:Y:S01]  /*48b0*/  LEA.HI.X.SX32 R0, R0, UR13, 0x1, P6 ;  /* 0x0000000d00007c11 */ /* 0x000fe2000b0f0eff */
[----:B--2---:R-:W-:Y:S10]  /*48c0*/  BRA.U UP0, `(.L_x_5) ;  /* 0x0000000100187547 */ /* 0x004ff4000b800000 */
[----:B------:R-:W-:Y:S01]  /*48d0*/  ELECT P6, URZ, PT ;  /* 0x0000000000ff782f */ /* 0x000fe200038c0000 */
[----:B------:R-:W-:Y:S01]  /*48e0*/  IMAD.MOV.U32 R4, RZ, RZ, 0x1 ;  /* 0x00000001ff047424 */ /* 0x000fe200078e00ff */
[----:B------:R-:W-:Y:S01]  /*48f0*/  UMOV UR4, 0x40 ;  /* 0x0000004000047882 */ /* 0x000fe20000000000 */
[----:B------:R-:W-:Y:S01]  /*4900*/  UVIRTCOUNT.DEALLOC.SMPOOL 0x80 ;  /* 0x000000800000784c */ /* 0x000fe20000000000 */
[----:B------:R-:W-:-:S09]  /*4910*/  ULEA UR4, UR5, UR4, 0x18 ;  /* 0x0000000405047291 */ /* 0x000fd2000f8ec0ff */
[----:B------:R0:W-:Y:S03]  /*4920*/  @P6 STS.U8 [UR4], R4 ;  /* 0x00000004ff006988 */ /* 0x0001e60008000004 */
.L_x_5:
[----:B------:R-:W-:Y:S01]  /*4930*/  UIADD3 UR10, UPT, UPT, UR8, UR10, URZ ;  /* 0x0000000a080a7290 */ /* 0x000fe2000fffe0ff */
[C---:B------:R-:W-:Y:S01]  /*4940*/  IMAD R6, R68.reuse, 0xfe, RZ ;  /* 0x000000fe44067824 */ /* 0x040fe200078e02ff */
[----:B------:R-:W-:Y:S01]  /*4950*/  VOTEU.ALL UP1, P2 ;  /* 0x0000000000ff7886 */ /* 0x000fe20001020000 */
[----:B------:R-:W-:Y:S01]  /*4960*/  UIADD3 UR6, UPT, UPT, UR9, 0x8000, URZ ;  /* 0x0000800009067890 */ /* 0x000fe2000fffe0ff */
[C---:B------:R-:W-:Y:S01]  /*4970*/  IMAD R5, R68.reuse, 0x7f, RZ ;  /* 0x0000007f44057824 */ /* 0x040fe200078e02ff */
[----:B------:R-:W-:Y:S01]  /*4980*/  VOTEU.ALL UP2, P2 ;  /* 0x0000000000ff7886 */ /* 0x000fe20001040000 */
[----:B0-----:R-:W-:Y:S01]  /*4990*/  IMAD R4, R68, 0xfc, RZ ;  /* 0x000000fc44047824 */ /* 0x001fe200078e02ff */
[----:B------:R-:W-:-:S04]  /*49a0*/  @!UP1 UIADD3 UR4, UPT, UPT, -UR7, 0x100000, URZ ;  /* 0x0010000007049890 */ /* 0x000fc8000fffe1ff */
[----:B------:R-:W-:Y:S02]  /*49b0*/  @!UP1 USHF.L.U32 UR5, UR4, 0xb, URZ ;  /* 0x0000000b04059899 */ /* 0x000fe400080006ff */
[----:B------:R-:W-:Y:S01]  /*49c0*/  @!UP1 USHF.L.U32 UR4, UR4, 0x1, URZ ;  /* 0x0000000104049899 */ /* 0x000fe200080006ff */
[----:B------:R0:W-:Y:S01]  /*49d0*/  STL [R1+0x800], R48 ;  /* 0x0008003001007387 */ /* 0x0001e20000100800 */
[----:B------:R-:W-:Y:S01]  /*49e0*/  IADD3 R6, P6, PT, R6, R2, RZ ;  /* 0x0000000206067210 */ /* 0x000fe20007fde0ff */
[----:B------:R-:W-:Y:S01]  /*49f0*/  IMAD R8, R68, 0x7e, RZ ;  /* 0x0000007e44087824 */ /* 0x000fe200078e02ff */
[----:B------:R-:W-:Y:S01]  /*4a00*/  PRMT R10, RZ, 0x7610, R10 ;  /* 0x00007610ff0a7816 */ /* 0x000fe2000000000a */
[----:B------:R-:W-:Y:S01]  /*4a10*/  STTM.x64 tmem[UR10], RZ ;  /* 0x000000ff000079ed */ /* 0x000fe2000834000a */
[----:B------:R-:W1:Y:S02]  /*4a20*/  FENCE.VIEW.ASYNC.T ;  /* 0x00000000000073c6 */ /* 0x000e640000000200 */
[----:B-1----:R-:W-:Y:S01]  /*4a30*/  BAR.SYNC.DEFER_BLOCKING 0x0 ;  /* 0x0000000000007b1d */ /* 0x002fe20000010000 */
[----:B------:R-:W-:Y:S01]  /*4a40*/  LEA.HI.X.SX32 R5, R5, R0, 0x1, P6 ;  /* 0x0000000005057211 */ /* 0x000fe200030f0eff */
[----:B------:R-:W-:Y:S01]  /*4a50*/  VIADD R9, R7, 0xffffff85 ;  /* 0xffffff8507097836 */ /* 0x000fe20000000000 */
[----:B0-----:R-:W-:Y:S01]  /*4a60*/  IADD3 R48, P6, PT, R4, R2, RZ ;  /* 0x0000000204307210 */ /* 0x001fe20007fde0ff */
[----:B------:R-:W-:Y:S01]  /*4a70*/  @!P3 IMAD.MOV.U32 R4, RZ, RZ, R6 ;  /* 0x000000ffff04b224 */ /* 0x000fe200078e0006 */
[----:B------:R-:W-:Y:S01]  /*4a80*/  PRMT R11, RZ, 0x7610, R11 ;  /* 0x00007610ff0b7816 */ /* 0x000fe2000000000b */
[----:B------:R-:W0:Y:S01]  /*4a90*/  LDCU UR11, c[0x0][0x3b0] ;  /* 0x00007600ff0b77ac */ /* 0x000e220008000800 */
[----:B------:R1:W-:Y:S01]  /*4aa0*/  STL [R1+0x7fc], R47 ;  /* 0x0007fc2f01007387 */ /* 0x0003e20000100800 */
[----:B------:R-:W-:-:S02]  /*4ab0*/  PRMT R12, RZ, 0x7610, R12 ;  /* 0x00007610ff0c7816 */ /* 0x000fc4000000000c */
[----:B------:R-:W-:Y:S01]  /*4ac0*/  PRMT R13, RZ, 0x7610, R13 ;  /* 0x00007610ff0d7816 */ /* 0x000fe2000000000d */
[----:B------:R-:W-:Y:S01]  /*4ad0*/  STL [R1+0x7f8], R46 ;  /* 0x0007f82e01007387 */ /* 0x000fe20000100800 */
[----:B------:R-:W-:Y:S01]  /*4ae0*/  PRMT R14, RZ, 0x7610, R14 ;  /* 0x00007610ff0e7816 */ /* 0x000fe2000000000e */
[----:B------:R-:W2:Y:S02]  /*4af0*/  LDCU UR12, c[0x0][0x3b0] ;  /* 0x00007600ff0c77ac */ /* 0x000ea40008000800 */
[----:B------:R-:W-:Y:S01]  /*4b00*/  STL [R1+0x7f4], R45 ;  /* 0x0007f42d01007387 */ /* 0x000fe20000100800 */
[----:B-1----:R-:W-:Y:S01]  /*4b10*/  PRMT R47, RZ, 0x7610, R47 ;  /* 0x00007610ff2f7816 */ /* 0x002fe2000000002f */
[----:B------:R-:W1:Y:S02]  /*4b20*/  LDCU UR13, c[0x0][0x3b0] ;  /* 0x00007600ff0d77ac */ /* 0x000e640008000800 */
[----:B------:R-:W-:Y:S01]  /*4b30*/  STL [R1+0x7f0], R44 ;  /* 0x0007f02c01007387 */ /* 0x000fe20000100800 */
[----:B------:R-:W-:-:S02]  /*4b40*/  PRMT R15, RZ, 0x7610, R15 ;  /* 0x00007610ff0f7816 */ /* 0x000fc4000000000f */
[----:B------:R-:W-:Y:S01]  /*4b50*/  PRMT R17, RZ, 0x7610, R17 ;  /* 0x00007610ff117816 */ /* 0x000fe20000000011 */
[----:B------:R-:W3:Y:S02]  /*4b60*/  FENCE.VIEW.ASYNC.S ;  /* 0x00000000000073c6 */ /* 0x000ee40000000000 */
[----:B---3--:R3:W4:Y:S02]  /*4b70*/  @!UP2 SYNCS.EXCH.64 URZ, [UR6], UR4 ;  /* 0x0000000406ffa5b2 */ /* 0x0087240008000100 */
[----:B----4-:R-:W-:Y:S01]  /*4b80*/  BAR.SYNC.DEFER_BLOCKING 0x0 ;  /* 0x0000000000007b1d */ /* 0x010fe20000010000 */
[----:B------:R-:W-:Y:S02]  /*4b90*/  PRMT R20, RZ, 0x7610, R20 ;  /* 0x00007610ff147816 */ /* 0x000fe40000000014 */
[----:B------:R-:W-:Y:S02]  /*4ba0*/  PRMT R31, RZ, 0x7610, R31 ;  /* 0x00007610ff1f7816 */ /* 0x000fe4000000001f */
[----:B------:R-:W-:Y:S01]  /*4bb0*/  PRMT R39, RZ, 0x7610, R39 ;  /* 0x00007610ff277816 */ /* 0x000fe20000000027 */
[----:B------:R-:W4:Y:S01]  /*4bc0*/  LDCU UR14, c[0x0][0x3b0] ;  /* 0x00007600ff0e77ac */ /* 0x000f220008000800 */
[----:B------:R-:W-:Y:S01]  /*4bd0*/  STL [R1+0x7ec], R43 ;  /* 0x0007ec2b01007387 */ /* 0x000fe20000100800 */
[----:B------:R-:W-:Y:S01]  /*4be0*/  PRMT R35, RZ, 0x7610, R35 ;  /* 0x00007610ff237816 */ /* 0x000fe20000000023 */
[----:B------:R-:W0:Y:S02]  /*4bf0*/  LDCU UR15, c[0x0][0x3b0] ;  /* 0x00007600ff0f77ac */ /* 0x000e240008000800 */
        /* <DEDUP_REMOVED lines=9> */
[----:B------:R0:W2:Y:S01]  /*4c90*/  @!P3 LDG.E.U16 R47, desc[UR20][R4.64] ;  /* 0x00000014042fb981 */ /* 0x0000a2000c1e1500 */
[----:B------:R-:W-:Y:S01]  /*4ca0*/  PRMT R66, RZ, 0x7610, R66 ;  /* 0x00007610ff427816 */ /* 0x000fe20000000042 */
[----:B------:R-:W0:Y:S02]  /*4cb0*/  LDCU UR19, c[0x0][0x3b0] ;  /* 0x00007600ff1377ac */ /* 0x000e240008000800 */
[----:B------:R-:W-:Y:S01]  /*4cc0*/  STL [R1+0x7dc], R70 ;  /* 0x0007dc4601007387 */ /* 0x000fe20000100800 */
[----:B------:R-:W-:Y:S01]  /*4cd0*/  PRMT R36, RZ, 0x7610, R36 ;  /* 0x00007610ff247816 */ /* 0x000fe20000000024 */
[----:B------:R-:W1:Y:S02]  /*4ce0*/  LDCU UR22, c[0x0][0x3b0] ;  /* 0x00007600ff1677ac */ /* 0x000e640008000800 */
        /* <DEDUP_REMOVED lines=9> */
[----:B------:R3:W-:Y:S01]  /*4d80*/  STL [R1+0x6ac], R5 ;  /* 0x0006ac0501007387 */ /* 0x0007e20000100800 */
[----:B0-----:R-:W-:Y:S01]  /*4d90*/  IMAD R4, R68, 0xfa, RZ ;  /* 0x000000fa44047824 */ /* 0x001fe200078e02ff */
[----:B------:R-:W-:Y:S01]  /*4da0*/  PRMT R30, RZ, 0x7610, R30 ;  /* 0x00007610ff1e7816 */ /* 0x000fe2000000001e */
[----:B------:R-:W0:Y:S01]  /*4db0*/  LDCU UR26, c[0x0][0x3b0] ;  /* 0x00007600ff1a77ac */ /* 0x000e220008000800 */
[----:B------:R4:W-:Y:S01]  /*4dc0*/  STL [R1+0x6a8], R48 ;  /* 0x0006a83001007387 */ /* 0x0009e20000100800 */
[----:B------:R-:W-:-:S02]  /*4dd0*/  PRMT R29, RZ, 0x7610, R29 ;  /* 0x00007610ff1d7816 */ /* 0x000fc4000000001d */
[----:B------:R-:W-:Y:S01]  /*4de0*/  PRMT R28, RZ, 0x7610, R28 ;  /* 0x00007610ff1c7816 */ /* 0x000fe2000000001c */
[----:B------:R-:W0:Y:S01]  /*4df0*/  LDCU UR27, c[0x0][0x3b0] ;  /* 0x00007600ff1b77ac */ /* 0x000e220008000800 */
[----:B---3--:R-:W-:Y:S01]  /*4e00*/  IMAD.MOV.U32 R5, RZ, RZ, R48 ;  /* 0x000000ffff057224 */ /* 0x008fe200078e0030 */
[----:B------:R-:W-:Y:S01]  /*4e10*/  PRMT R27, RZ, 0x7610, R27 ;  /* 0x00007610ff1b7816 */ /* 0x000fe2000000001b */
[----:B------:R-:W3:Y:S01]  /*4e20*/  LDCU UR28, c[0x0][0x3b0] ;  /* 0x00007600ff1c77ac */ /* 0x000ee20008000800 */
[----:B----4-:R-:W-:Y:S02]  /*4e30*/  LEA.HI.X.SX32 R48, R8, R0, 0x1, P6 ;  /* 0x0000000008307211 */ /* 0x010fe400030f0eff */
[----:B------:R-:W-:Y:S01]  /*4e40*/  PRMT R26, RZ, 0x7610, R26 ;  /* 0x00007610ff1a7816 */ /* 0x000fe2000000001a */
[----:B------:R-:W4:Y:S02]  /*4e50*/  LDCU UR29, c[0x0][0x3b0] ;  /* 0x00007600ff1d77ac */ /* 0x000f240008000800 */
[----:B------:R-:W-:Y:S01]  /*4e60*/  STL [R1+0x6a4], R48 ;  /* 0x0006a43001007387 */ /* 0x000fe20000100800 */
[----:B------:R-:W-:Y:S01]  /*4e70*/  PRMT R25, RZ, 0x7610, R25 ;  /* 0x00007610ff197816 */ /* 0x000fe20000000019 */
[----:B------:R-:W0:Y:S01]  /*4e80*/  LDCU UR30, c[0x0][0x3b0] ;  /* 0x00007600ff1e77ac */ /* 0x000e220008000800 */
[----:B------:R-:W-:-:S02]  /*4e90*/  PRMT R24, RZ, 0x7610, R24 ;  /* 0x00007610ff187816 */ /* 0x000fc40000000018 */
[----:B------:R-:W-:Y:S01]  /*4ea0*/  PRMT R23, RZ, 0x7610, R23 ;  /* 0x00007610ff177816 */ /* 0x000fe20000000017 */
[----:B------:R-:W0:Y:S01]  /*4eb0*/  LDCU UR31, c[0x0][0x3b0] ;  /* 0x00007600ff1f77ac */ /* 0x000e220008000800 */
[----:B------:R-:W-:Y:S02]  /*4ec0*/  PRMT R22, RZ, 0x7610, R22 ;  /* 0x00007610ff167816 */ /* 0x000fe40000000016 */
[----:B------:R-:W-:Y:S01]  /*4ed0*/  PRMT R21, RZ, 0x7610, R21 ;  /* 0x00007610ff157816 */ /* 0x000fe20000000015 */
[----:B------:R-:W0:Y:S01]  /*4ee0*/  LDCU UR32, c[0x0][0x3b0] ;  /* 0x00007600ff2077ac */ /* 0x000e220008000800 */
[----:B------:R-:W-:Y:S02]  /*4ef0*/  PRMT R19, RZ, 0x7610, R19 ;  /* 0x00007610ff137816 */ /* 0x000fe40000000013 */
        /* <DEDUP_REMOVED lines=62> */
[----:B------:R-:W-:Y:S01]  /*52e0*/  PRMT R49, RZ, 0x7610, R49 ;  /* 0x00007610ff317816 */ /* 0x000fe20000000031 */
[----:B------:R-:W0:Y:S01]  /*52f0*/  LDCU UR54, c[0x0][0x3b0] ;  /* 0x00007600ff3677ac */ /* 0x000e220008000800 */
        /* <DEDUP_REMOVED lines=8> */
[----:B--2---:R2:W-:Y:S02]  /*5380*/  STL [R1+0xa4], R47 ;  /* 0x0000a42f01007387 */ /* 0x0045e40000100800 */
[----:B--2---:R-:W-:Y:S01]  /*5390*/  IADD3 R47, P6, PT, R4, R2, RZ ;  /* 0x00000002042f7210 */ /* 0x004fe20007fde0ff */
[----:B------:R-:W-:-:S02]  /*53a0*/  IMAD.MOV.U32 R4, RZ, RZ, R48 ;  /* 0x000000ffff047224 */ /* 0x000fc400078e0030 */
[----:B------:R-:W-:Y:S01]  /*53b0*/  IMAD R6, R68, 0x7d, RZ ;  /* 0x0000007d44067824 */ /* 0x000fe200078e02ff */
[----:B------:R-:W2:Y:S02]  /*53c0*/  LDL.LU R48, [R1+0x800] ;  /* 0x0008000001307983 */ /* 0x000ea40000300800 */
[----:B------:R-:W-:-:S04]  /*53d0*/  @!P0 LOP3.LUT R5, R5, R4, RZ, 0x3c, !PT ;  /* 0x0000000405058212 */ /* 0x000fc800078e3cff */
[----:B------:R-:W-:-:S04]  /*53e0*/  @!P0 LOP3.LUT R4, R5, R4, RZ, 0x3c, !PT ;  /* 0x0000000405048212 */ /* 0x000fc800078e3cff */
[----:B------:R-:W-:-:S05]  /*53f0*/  @!P0 LOP3.LUT R5, R5, R4, RZ, 0x3c, !PT ;  /* 0x0000000405058212 */ /* 0x000fca00078e3cff */
[----:B------:R0:W2:Y:S01]  /*5400*/  @!P0 LDG.E.U16 R10, desc[UR20][R4.64] ;  /* 0x00000014040a8981 */ /* 0x0000a2000c1e1500 */
[----:B------:R-:W-:-:S03]  /*5410*/  PRMT R46, RZ, 0x7610, R46 ;  /* 0x00007610ff2e7816 */ /* 0x000fc6000000002e */
[----:B------:R-:W-:Y:S01]  /*5420*/  STL [R1+0x6a0], R47 ;  /* 0x0006a02f01007387 */ /* 0x000fe20000100800 */
[----:B0-----:R-:W-:Y:S01]  /*5430*/  LEA.HI.X.SX32 R5, R6, R0, 0x1, P6 ;  /* 0x0000000006057211 */ /* 0x001fe200030f0eff */
[----:B------:R-:W-:-:S04]  /*5440*/  IMAD R4, R68, 0xf8, RZ ;  /* 0x000000f844047824 */ /* 0x000fc800078e02ff */
[----:B------:R-:W-:Y:S04]  /*5450*/  STL [R1+0x69c], R5 ;  /* 0x00069c0501007387 */ /* 0x000fe80000100800 */
[----:B--2---:R0:W-:Y:S02]  /*5460*/  STL [R1+0xa8], R10 ;  /* 0x0000a80a01007387 */ /* 0x0041e40000100800 */
[----:B0-----:R-:W-:Y:S01]  /*5470*/  IADD3 R10, P6, PT, R4, R2, RZ ;  /* 0x00000002040a7210 */ /* 0x001fe20007fde0ff */
[----:B------:R-:W-:-:S05]  /*5480*/  @!P4 IMAD.MOV.U32 R4, RZ, RZ, R47 ;  /* 0x000000ffff04c224 */ /* 0x000fca00078e002f */
[----:B------:R0:W2:Y:S01]  /*5490*/  @!P4 LDG.E.U16 R46, desc[UR20][R4.64] ;  /* 0x00000014042ec981 */ /* 0x0000a2000c1e1500 */
[----:B------:R-:W-:Y:S01]  /*54a0*/  ISETP.GE.U32.AND P3, PT, R9, 0x7fffff06, PT ;  /* 0x7fffff060900780c */ /* 0x000fe20003f66070 */
[----:B------:R-:W-:-:S05]  /*54b0*/  VIADD R9, R7, 0xffffff86 ;  /* 0xffffff8607097836 */ /* 0x000fca0000000000 */
[----:B------:R-:W-:Y:S01]  /*54c0*/  ISETP.GE.U32.AND P0, PT, R9, 0x7fffff07, PT ;  /* 0x7fffff070900780c */ /* 0x000fe20003f06070 */
[C---:B------:R-:W-:Y:S02]  /*54d0*/  IMAD R9, R68.reuse, 0x7c, RZ ;  /* 0x0000007c44097824 */ /* 0x040fe400078e02ff */
[----:B0-----:R-:W-:-:S03]  /*54e0*/  IMAD R4, R68, 0xf6, RZ ;  /* 0x000000f644047824 */ /* 0x001fc600078e02ff */
[----:B------:R-:W-:Y:S01]  /*54f0*/  LEA.HI.X.SX32 R47, R9, R0, 0x1, P6 ;  /* 0x00000000092f7211 */ /* 0x000fe200030f0eff */
[----:B------:R-:W-:Y:S01]  /*5500*/  STL [R1+0x698], R10 ;  /* 0x0006980a01007387 */ /* 0x000fe20000100800 */
[----:B------:R-:W-:-:S03]  /*5510*/  IMAD.MOV.U32 R5, RZ, RZ, R10 ;  /* 0x000000ffff057224 */ /* 0x000fc600078e000a */
[----:B------:R-:W-:Y:S04]  /*5520*/  STL [R1+0x694], R47 ;  /* 0x0006942f01007387 */ /* 0x000fe80000100800 */
[----:B--2---:R0:W-:Y:S02]  /*5530*/  STL [R1+0x9c], R46 ;  /* 0x00009c2e01007387 */ /* 0x0041e40000100800 */
[----:B0-----:R-:W-:Y:S01]  /*5540*/  IADD3 R46, P6, PT, R4, R2, RZ ;  /* 0x00000002042e7210 */ /* 0x001fe20007fde0ff */
[----:B------:R-:W-:Y:S02]  /*5550*/  IMAD.MOV.U32 R4, RZ, RZ, R47 ;  /* 0x000000ffff047224 */ /* 0x000fe400078e002f */
[----:B------:R-:W-:Y:S01]  /*5560*/  VIADD R6, R7, 0xffffff87 ;  /* 0xffffff8707067836 */ /* 0x000fe20000000000 */
[----:B------:R-:W2:Y:S02]  /*5570*/  LDL.LU R47, [R1+0x7fc] ;  /* 0x0007fc00012f7983 */ /* 0x000ea40000300800 */
[----:B------:R-:W-:-:S04]  /*5580*/  @!P1 LOP3.LUT R5, R5, R4, RZ, 0x3c, !PT ;  /* 0x0000000405059212 */ /* 0x000fc800078e3cff */
[----:B------:R-:W-:-:S04]  /*5590*/  @!P1 LOP3.LUT R4, R5, R4, RZ, 0x3c, !PT ;  /* 0x0000000405049212 */ /* 0x000fc800078e3cff */
[----:B------:R-:W-:-:S05]  /*55a0*/  @!P1 LOP3.LUT R5, R5, R4, RZ, 0x3c, !PT ;  /* 0x0000000405059212 */ /* 0x000fca00078e3cff */
[----:B------:R0:W2:Y:S01]  /*55b0*/  @!P1 LDG.E.U16 R11, desc[UR20][R4.64] ;  /* 0x00000014040b9981 */ /* 0x0000a2000c1e1500 */
[----:B------:R-:W-:Y:S01]  /*55c0*/  ISETP.GE.U32.AND P4, PT, R6, 0x7fffff08, PT ;  /* 0x7fffff080600780c */ /* 0x000fe20003f86070 */
[----:B------:R-:W-:Y:S02]  /*55d0*/  IMAD R6, R68, 0x7b, RZ ;  /* 0x0000007b44067824 */ /* 0x000fe400078e02ff */
[----:B------:R-:W-:Y:S03]  /*55e0*/  STL [R1+0x690], R46 ;  /* 0x0006902e01007387 */ /* 0x000fe60000100800 */
[----:B0-----:R-:W-:Y:S01]  /*55f0*/  LEA.HI.X.SX32 R5, R6, R0, 0x1, P6 ;  /* 0x0000000006057211 */ /* 0x001fe200030f0eff */
[----:B------:R-:W-:Y:S01]  /*5600*/  IMAD R4, R68, 0xf4, RZ ;  /* 0x000000f444047824 */ /* 0x000fe200078e02ff */
[----:B------:R-:W-:-:S03]  /*5610*/  PRMT R45, RZ, 0x7610, R45 ;  /* 0x00007610ff2d7816 */ /* 0x000fc6000000002d */
[----:B------:R-:W-:Y:S04]  /*5620*/  STL [R1+0x68c], R5 ;  /* 0x00068c0501007387 */ /* 0x000fe80000100800 */
[----:B--2---:R0:W-:Y:S02]  /*5630*/  STL [R1+0xa0], R11 ;  /* 0x0000a00b01007387 */ /* 0x0041e40000100800 */
[----:B0-----:R-:W-:Y:S01]  /*5640*/  IADD3 R11, P6, PT, R4, R2, RZ ;  /* 0x00000002040b7210 */ /* 0x001fe20007fde0ff */
[----:B------:R-:W-:-:S05]  /*5650*/  @!P5 IMAD.MOV.U32 R4, RZ, RZ, R46 ;  /* 0x000000ffff04d224 */ /* 0x000fca00078e002e */
[----:B------:R0:W2:Y:S01]  /*5660*/  @!P5 LDG.E.U16 R45, desc[UR20][R4.64] ;  /* 0x00000014042dd981 */ /* 0x0000a2000c1e1500 */
[----:B------:R-:W-:-:S05]  /*5670*/  VIADD R10, R7, 0xffffff88 ;  /* 0xffffff88070a7836 */ /* 0x000fca0000000000 */
[----:B------:R-:W-:Y:S01]  /*5680*/  ISETP.GE.U32.AND P1, PT, R10, 0x7fffff09, PT ;  /* 0x7fffff090a00780c */ /* 0x000fe20003f26070 */
[C---:B------:R-:W-:Y:S01]  /*5690*/  IMAD R10, R68.reuse, 0x7a, RZ ;  /* 0x0000007a440a7824 */ /* 0x040fe200078e02ff */
[----:B------:R-:W-:Y:S01]  /*56a0*/  STL [R1+0x688], R11 ;  /* 0x0006880b01007387 */ /* 0x000fe20000100800 */
[----:B0-----:R-:W-:-:S03]  /*56b0*/  IMAD R4, R68, 0xf2, RZ ;  /* 0x000000f244047824 */ /* 0x001fc600078e02ff */
[----:B------:R-:W-:Y:S01]  /*56c0*/  LEA.HI.X.SX32 R46, R10, R0, 0x1, P6 ;  /* 0x000000000a2e7211 */ /* 0x000fe200030f0eff */
[----:B------:R-:W-:-:S04]  /*56d0*/  IMAD.MOV.U32 R5, RZ, RZ, R11 ;  /* 0x000000ffff057224 */ /* 0x000fc800078e000b */
        /* <DEDUP_REMOVED lines=98> */
[----:B------:R-:W-:-:S04]  /*5d00*/  IMAD R4, R68, 0xe4, RZ ;  /* 0x000000e444047824 */ /* 0x000fc800078e02ff */
        /* <DEDUP_REMOVED lines=23> */
[----:B------:R-:W-:Y:S02]  /*5e80*/  VIADD R15, R7, 0xffffff92 ;  /* 0xffffff92070f7836 */ /* 0x000fe40000000000 */
[----:B------:R-:W-:-:S03]  /*5e90*/  IMAD R6, R68, 0x71, RZ ;  /* 0x0000007144067824 */ /* 0x000fc600078e02ff */
[----:B------:R-:W-:Y:S02]  /*5ea0*/  ISETP.GE.U32.AND P1, PT, R15, 0x7fffff13, PT ;  /* 0x7fffff130f00780c */ /* 0x000fe40003f26070 */
[----:B------:R-:W-:Y:S01]  /*5eb0*/  LEA.HI.X.SX32 R15, R6, R0, 0x1, P6 ;  /* 0x00000000060f7211 */ /* 0x000fe200030f0eff */
[----:B0-----:R-:W-:Y:S01]  /*5ec0*/  IMAD R4, R68, 0xe0, RZ ;  /* 0x000000e044047824 */ /* 0x001fe200078e02ff */
[----:B------:R-:W-:Y:S01]  /*5ed0*/  STL [R1+0x640], R17 ;  /* 0x0006401101007387 */ /* 0x000fe20000100800 */
[----:B------:R-:W-:-:S03]  /*5ee0*/  IMAD.MOV.U32 R5, RZ, RZ, R17 ;  /* 0x000000ffff057224 */ /* 0x000fc600078e0011 */
[----:B------:R-:W-:Y:S01]  /*5ef0*/  STL [R1+0x63c], R15 ;  /* 0x00063c0f01007387 */ /* 0x000fe20000100800 */
[----:B------:R-:W-:-:S03]  /*5f00*/  PRMT R41, RZ, 0x7610, R41 ;  /* 0x00007610ff297816 */ /* 0x000fc60000000029 */
[----:B--2---:R0:W-:Y:S02]  /*5f10*/  STL [R1+0x78], R20 ;  /* 0x0000781401007387 */ /* 0x0041e40000100800 */
[----:B0-----:R-:W-:Y:S01]  /*5f20*/  IADD3 R20, P6, PT, R4, R2, RZ ;  /* 0x0000000204147210 */ /* 0x001fe20007fde0ff */
[----:B------:R-:W-:Y:S02]  /*5f30*/  @!P5 IMAD.MOV.U32 R4, RZ, RZ, R5 ;  /* 0x000000ffff04d224 */ /* 0x000fe400078e0005 */
[----:B------:R-:W-:-:S05]  /*5f40*/  @!P5 IMAD.MOV.U32 R5, RZ, RZ, R15 ;  /* 0x000000ffff05d224 */ /* 0x000fca00078e000f */
[----:B------:R0:W2:Y:S01]  /*5f50*/  @!P5 LDG.E.U16 R41, desc[UR20][R4.64] ;  /* 0x000000140429d981 */ /* 0x0000a2000c1e1500 */
[----:B------:R-:W-:-:S03]  /*5f60*/  IMAD R17, R68, 0x70, RZ ;  /* 0x0000007044117824 */ /* 0x000fc600078e02ff */
[----:B------:R-:W-:Y:S01]  /*5f70*/  STL [R1+0x638], R20 ;  /* 0x0006381401007387 */ /* 0x000fe20000100800 */
[----:B0-----:R-:W-:Y:S02]  /*5f80*/  IMAD R4, R68, 0xde, RZ ;  /* 0x000000de44047824 */ /* 0x001fe400078e02ff */
[----:B------:R-:W-:Y:S01]  /*5f90*/  IMAD.MOV.U32 R5, RZ, RZ, R20 ;  /* 0x000000ffff057224 */ /* 0x000fe200078e0014 */
[----:B--2---:R0:W-:Y:S02]  /*5fa0*/  STL [R1+0x6c], R41 ;  /* 0x00006c2901007387 */ /* 0x0041e40000100800 */
[----:B0-----:R-:W-:Y:S02]  /*5fb0*/  LEA.HI.X.SX32 R41, R17, R0, 0x1, P6 ;  /* 0x0000000011297211 */ /* 0x001fe400030f0eff */
[----:B------:R-:W-:-:S03]  /*5fc0*/  IADD3 R20, P6, PT, R4, R2, RZ ;  /* 0x0000000204147210 */ /* 0x000fc60007fde0ff */
[----:B------:R-:W-:-:S05]  /*5fd0*/  IMAD.MOV.U32 R4, RZ, RZ, R41 ;  /* 0x000000ffff047224 */ /* 0x000fca00078e0029 */
[----:B------:R-:W-:-:S04]  /*5fe0*/  @!P3 LOP3.LUT R5, R5, R4, RZ, 0x3c, !PT ;  /* 0x000000040505b212 */ /* 0x000fc800078e3cff */
[----:B------:R-:W-:-:S04]  /*5ff0*/  @!P3 LOP3.LUT R4, R5, R4, RZ, 0x3c, !PT ;  /* 0x000000040504b212 */ /* 0x000fc800078e3cff */
[----:B------:R-:W-:-:S05]  /*6000*/  @!P3 LOP3.LUT R5, R5, R4, RZ, 0x3c, !PT ;  /* 0x000000040505b212 */ /* 0x000fca00078e3cff */
[----:B------:R0:W2:Y:S01]  /*6010*/  @!P3 LDG.E.U16 R31, desc[UR20][R4.64] ;  /* 0x00000014041fb981 */ /* 0x0000a2000c1e1500 */
[C---:B------:R-:W-:Y:S02]  /*6020*/  VIADD R6, R7.reuse, 0xffffff93 ;  /* 0xffffff9307067836 */ /* 0x040fe40000000000 */
[----:B------:R-:W-:-:S03]  /*6030*/  VIADD R15, R7, 0xffffff94 ;  /* 0xffffff94070f7836 */ /* 0x000fc60000000000 */
[----:B------:R-:W-:Y:S01]  /*6040*/  ISETP.GE.U32.AND P5, PT, R6, 0x7fffff14, PT ;  /* 0x7fffff140600780c */ /* 0x000fe20003fa6070 */
[C---:B------:R-:W-:Y:S01]  /*6050*/  IMAD R6, R68.reuse, 0x6f, RZ ;  /* 0x0000006f44067824 */ /* 0x040fe200078e02ff */
[----:B------:R-:W-:Y:S01]  /*6060*/  ISETP.GE.U32.AND P3, PT, R15, 0x7fffff15, PT ;  /* 0x7fffff150f00780c */ /* 0x000fe20003f66070 */
[----:B------:R1:W-:Y:S01]  /*6070*/  STL [R1+0x634], R41 ;  /* 0x0006342901007387 */ /* 0x0003e20000100800 */
[----:B0-----:R-:W-:Y:S02]  /*6080*/  IMAD R4, R68, 0xdc, RZ ;  /* 0x000000dc44047824 */ /* 0x001fe400078e02ff */
[----:B------:R-:W-:Y:S01]  /*6090*/  LEA.HI.X.SX32 R15, R6, R0, 0x1, P6 ;  /* 0x00000000060f7211 */ /* 0x000fe200030f0eff */
[----:B------:R-:W-:Y:S01]  /*60a0*/  IMAD.MOV.U32 R5, RZ, RZ, R20 ;  /* 0x000000ffff057224 */ /* 0x000fe200078e0014 */
[----:B------:R-:W-:Y:S01]  /*60b0*/  PRMT R40, RZ, 0x7610, R40 ;  /* 0x00007610ff287816 */ /* 0x000fe20000000028 */
[----:B-1----:R-:W3:Y:S04]  /*60c0*/  LDL.LU R41, [R1+0x7e4] ;  /* 0x0007e40001297983 */ /* 0x002ee80000300800 */
[----:B------:R-:W-:Y:S04]  /*60d0*/  STL [R1+0x630], R20 ;  /* 0x0006301401007387 */ /* 0x000fe80000100800 */
[----:B------:R-:W-:Y:S04]  /*60e0*/  STL [R1+0x62c], R15 ;  /* 0x00062c0f01007387 */ /* 0x000fe80000100800 */
[----:B--2---:R0:W-:Y:S02]  /*60f0*/  STL [R1+0x70], R31 ;  /* 0x0000701f01007387 */ /* 0x0041e40000100800 */
[----:B0-----:R-:W-:Y:S01]  /*6100*/  IADD3 R31, P6, PT, R4, R2, RZ ;  /* 0x00000002041f7210 */ /* 0x001fe20007fde0ff */
[----:B------:R-:W-:-:S02]  /*6110*/  @!P0 IMAD.MOV.U32 R4, RZ, RZ, R5 ;  /* 0x000000ffff048224 */ /* 0x000fc400078e0005 */
        /* <DEDUP_REMOVED lines=33> */
[----:B------:R-:W-:Y:S02]  /*6330*/  STL [R1+0x618], R39 ;  /* 0x0006182701007387 */ /* 0x000fe40000100800 */
[----:B0-----:R-:W-:Y:S01]  /*6340*/  LEA.HI.X.SX32 R5, R31, R0, 0x1, P6 ;  /* 0x000000001f057211 */ /* 0x001fe200030f0eff */
[----:B------:R-:W-:Y:S02]  /*6350*/  IMAD R4, R68, 0xd6, RZ ;  /* 0x000000d644047824 */ /* 0x000fe400078e02ff */
[----:B------:R-:W-:Y:S02]  /*6360*/  VIADD R6, R7, 0xffffff97 ;  /* 0xffffff9707067836 */ /* 0x000fe40000000000 */
[----:B------:R-:W-:Y:S03]  /*6370*/  STL [R1+0x614], R5 ;  /* 0x0006140501007387 */ /* 0x000fe60000100800 */
[----:B------:R-:W-:Y:S01]  /*6380*/  ISETP.GE.U32.AND P1, PT, R6, 0x7fffff18, PT ;  /* 0x7fffff180600780c */ /* 0x000fe20003f26070 */
[----:B------:R-:W-:Y:S01]  /*6390*/  IMAD R6, R68, 0x6b, RZ ;  /* 0x0000006b44067824 */ /* 0x000fe200078e02ff */
[----:B------:R-:W-:Y:S01]  /*63a0*/  PRMT R69, RZ, 0x7610, R69 ;  /* 0x00007610ff457816 */ /* 0x000fe20000000045 */
[----:B--2---:R0:W-:Y:S02]  /*63b0*/  STL [R1+0x60], R70 ;  /* 0x0000604601007387 */ /* 0x0041e40000100800 */
[----:B0-----:R-:W-:Y:S01]  /*63c0*/  IADD3 R70, P6, PT, R4, R2, RZ ;  /* 0x0000000204467210 */ /* 0x001fe20007fde0ff */
[----:B------:R-:W-:-:S05]  /*63d0*/  @!P5 IMAD.MOV.U32 R4, RZ, RZ, R39 ;  /* 0x000000ffff04d224 */ /* 0x000fca00078e0027 */
[----:B------:R0:W2:Y:S02]  /*63e0*/  @!P5 LDG.E.U16 R35, desc[UR20][R4.64] ;  /* 0x000000140423d981 */ /* 0x0000a4000c1e1500 */
[----:B0-----:R-:W-:Y:S01]  /*63f0*/  IMAD R4, R68, 0xd4, RZ ;  /* 0x000000d444047824 */ /* 0x001fe200078e02ff */
[----:B------:R-:W-:-:S04]  /*6400*/  LEA.HI.X.SX32 R5, R6, R0, 0x1, P6 ;  /* 0x0000000006057211 */ /* 0x000fc800030f0eff */
[----:B------:R-:W-:Y:S01]  /*6410*/  IADD3 R39, P6, PT, R4, R2, RZ ;  /* 0x0000000204277210 */ /* 0x000fe20007fde0ff */
[----:B------:R-:W-:-:S05]  /*6420*/  @!P3 IMAD.MOV.U32 R4, RZ, RZ, R70 ;  /* 0x000000ffff04b224 */ /* 0x000fca00078e0046 */
[----:B------:R0:W3:Y:S04]  /*6430*/  @!P3 LDG.E.U16 R69, desc[UR20][R4.64] ;  /* 0x000000140445b981 */ /* 0x0000e8000c1e1500 */
[----:B------:R-:W-:Y:S01]  /*6440*/  STL [R1+0x610], R70 ;  /* 0x0006104601007387 */ /* 0x000fe20000100800 */
[----:B------:R-:W-:Y:S02]  /*6450*/  VIADD R6, R7, 0xffffff99 ;  /* 0xffffff9907067836 */ /* 0x000fe40000000000 */
[----:B0-----:R-:W-:-:S03]  /*6460*/  IMAD R4, R68, 0xd2, RZ ;  /* 0x000000d244047824 */ /* 0x001fc600078e02ff */
[----:B------:R-:W-:Y:S01]  /*6470*/  ISETP.GE.U32.AND P3, PT, R6, 0x7fffff1a, PT ;  /* 0x7fffff1a0600780c */ /* 0x000fe20003f66070 */
[C---:B------:R-:W-:Y:S01]  /*6480*/  IMAD R6, R68.reuse, 0x69, RZ ;  /* 0x0000006944067824 */ /* 0x040fe200078e02ff */
[----:B--2---:R0:W-:Y:S02]  /*6490*/  STL [R1+0x5c], R35 ;  /* 0x00005c2301007387 */ /* 0x0041e40000100800 */
[----:B0-----:R-:W-:Y:S02]  /*64a0*/  IMAD R35, R68, 0x6a, RZ ;  /* 0x0000006a44237824 */ /* 0x001fe400078e02ff */
[----:B------:R0:W-:Y:S03]  /*64b0*/  STL [R1+0x60c], R5 ;  /* 0x00060c0501007387 */ /* 0x0001e60000100800 */
[----:B------:R-:W-:Y:S01]  /*64c0*/  LEA.HI.X.SX32 R70, R35, R0, 0x1, P6 ;  /* 0x0000000023467211 */ /* 0x000fe200030f0eff */
[----:B------:R-:W-:Y:S04]  /*64d0*/  STL [R1+0x608], R39 ;  /* 0x0006082701007387 */ /* 0x000fe80000100800 */
[----:B------:R-:W-:Y:S01]  /*64e0*/  STL [R1+0x604], R70 ;  /* 0x0006044601007387 */ /* 0x000fe20000100800 */
[----:B0-----:R-:W-:-:S03]  /*64f0*/  @!P0 IMAD.MOV.U32 R5, RZ, RZ, R70 ;  /* 0x000000ffff058224 */ /* 0x001fc600078e0046 */
[----:B---3--:R0:W-:Y:S02]  /*6500*/  STL [R1+0x58], R69 ;  /* 0x0000584501007387 */ /* 0x0081e40000100800 */
[----:B0-----:R-:W-:Y:S01]  /*6510*/  IADD3 R69, P6, PT, R4, R2, RZ ;  /* 0x0000000204457210 */ /* 0x001fe20007fde0ff */
[----:B------:R-:W-:-:S03]  /*6520*/  @!P0 IMAD.MOV.U32 R4, RZ, RZ, R39 ;  /* 0x000000ffff048224 */ /* 0x000fc600078e0027 */
[----:B------:R-:W-:Y:S02]  /*6530*/  LEA.HI.X.SX32 R70, R6, R0, 0x1, P6 ;  /* 0x0000000006467211 */ /* 0x000fe400030f0eff */
[----:B------:R0:W2:Y:S02]  /*6540*/  @!P0 LDG.E.U16 R38, desc[UR20][R4.64] ;  /* 0x0000001404268981 */ /* 0x0000a4000c1e1500 */
[----:B0-----:R-:W-:Y:S02]  /*6550*/  IMAD R4, R68, 0xd0, RZ ;  /* 0x000000d044047824 */ /* 0x001fe400078e02ff */
[----:B------:R-:W-:-:S03]  /*6560*/  @!P4 IMAD.MOV.U32 R5, RZ, RZ, R70 ;  /* 0x000000ffff05c224 */ /* 0x000fc600078e0046 */
[----:B------:R-:W-:Y:S01]  /*6570*/  IADD3 R39, P6, PT, R4, R2, RZ ;  /* 0x0000000204277210 */ /* 0x000fe20007fde0ff */
[----:B------:R-:W-:-:S05]  /*6580*/  @!P4 IMAD.MOV.U32 R4, RZ, RZ, R69 ;  /* 0x000000ffff04c224 */ /* 0x000fca00078e0045 */
[----:B------:R0:W3:Y:S04]  /*6590*/  @!P4 LDG.E.U16 R67, desc[UR20][R4.64] ;  /* 0x000000140443c981 */ /* 0x0000e8000c1e1500 */
[----:B------:R-:W-:Y:S01]  /*65a0*/  STL [R1+0x600], R69 ;  /* 0x0006004501007387 */ /* 0x000fe20000100800 */
[----:B0-----:R-:W-:-:S03]  /*65b0*/  IMAD R4, R68, 0xce, RZ ;  /* 0x000000ce44047824 */ /* 0x001fc600078e02ff */
[----:B--2---:R0:W-:Y:S02]  /*65c0*/  STL [R1+0x54], R38 ;  /* 0x0000542601007387 */ /* 0x0041e40000100800 */
[----:B0-----:R-:W-:Y:S02]  /*65d0*/  IMAD R38, R68, 0x68, RZ ;  /* 0x0000006844267824 */ /* 0x001fe400078e02ff */
[----:B------:R-:W-:Y:S03]  /*65e0*/  STL [R1+0x5fc], R70 ;  /* 0x0005fc4601007387 */ /* 0x000fe60000100800 */
[----:B------:R-:W-:Y:S01]  /*65f0*/  LEA.HI.X.SX32 R69, R38, R0, 0x1, P6 ;  /* 0x0000000026457211 */ /* 0x000fe200030f0eff */
[----:B------:R-:W-:Y:S04]  /*6600*/  STL [R1+0x5f8], R39 ;  /* 0x0005f82701007387 */ /* 0x000fe80000100800 */
[----:B------:R-:W-:Y:S01]  /*6610*/  STL [R1+0x5f4], R69 ;  /* 0x0005f44501007387 */ /* 0x000fe20000100800 */
[----:B------:R-:W-:-:S03]  /*6620*/  @!P1 IMAD.MOV.U32 R5, RZ, RZ, R69 ;  /* 0x000000ffff059224 */ /* 0x000fc600078e0045 */
[----:B---3--:R0:W-:Y:S02]  /*6630*/  STL [R1+0x50], R67 ;  /* 0x0000504301007387 */ /* 0x0081e40000100800 */
[----:B0-----:R-:W-:Y:S01]  /*6640*/  IADD3 R67, P6, PT, R4, R2, RZ ;  /* 0x0000000204437210 */ /* 0x001fe20007fde0ff */
[----:B------:R-:W-:-:S05]  /*6650*/  @!P1 IMAD.MOV.U32 R4, RZ, RZ, R39 ;  /* 0x000000ffff049224 */ /* 0x000fca00078e0027 */
[----:B------:R0:W2:Y:S01]  /*6660*/  @!P1 LDG.E.U16 R37, desc[UR20][R4.64] ;  /* 0x0000001404259981 */ /* 0x0000a2000c1e1500 */
[C---:B------:R-:W-:Y:S02]  /*6670*/  VIADD R6, R7.reuse, 0xffffff9b ;  /* 0xffffff9b07067836 */ /* 0x040fe40000000000 */
[----:B------:R-:W-:-:S03]  /*6680*/  VIADD R15, R7, 0xffffff98 ;  /* 0xffffff98070f7836 */ /* 0x000fc60000000000 */
[----:B------:R-:W-:Y:S01]  /*6690*/  ISETP.GE.U32.AND P4, PT, R6, 0x7fffff1c, PT ;  /* 0x7fffff1c0600780c */ /* 0x000fe20003f86070 */
[C---:B------:R-:W-:Y:S01]  /*66a0*/  IMAD R6, R68.reuse, 0x67, RZ ;  /* 0x0000006744067824 */ /* 0x040fe200078e02ff */
[----:B------:R-:W-:Y:S01]  /*66b0*/  ISETP.GE.U32.AND P5, PT, R15, 0x7fffff19, PT ;  /* 0x7fffff190f00780c */ /* 0x000fe20003fa6070 */
[----:B0-----:R-:W-:-:S03]  /*66c0*/  IMAD R4, R68, 0xcc, RZ ;  /* 0x000000cc44047824 */ /* 0x001fc600078e02ff */
[----:B------:R-:W-:Y:S01]  /*66d0*/  LEA.HI.X.SX32 R69, R6, R0, 0x1, P6 ;  /* 0x0000000006457211 */ /* 0x000fe200030f0eff */
[----:B------:R-:W-:Y:S04]  /*66e0*/  STL [R1+0x5f0], R67 ;  /* 0x0005f04301007387 */ /* 0x000fe80000100800 */
[----:B------:R-:W-:Y:S04]  /*66f0*/  STL [R1+0x5ec], R69 ;  /* 0x0005ec4501007387 */ /* 0x000fe80000100800 */
[----:B------:R-:W-:Y:S01]  /*6700*/  @!P5 IMAD.MOV.U32 R5, RZ, RZ, R69 ;  /* 0x000000ffff05d224 */ /* 0x000fe200078e0045 */
[----:B--2---:R0:W-:Y:S02]  /*6710*/  STL [R1+0x4c], R37 ;  /* 0x00004c2501007387 */ /* 0x0041e40000100800 */
[----:B0-----:R-:W-:Y:S01]  /*6720*/  IADD3 R37, P6, PT, R4, R2, RZ ;  /* 0x0000000204257210 */ /* 0x001fe20007fde0ff */
[----:B------:R-:W-:-:S05]  /*6730*/  @!P5 IMAD.MOV.U32 R4, RZ, RZ, R67 ;  /* 0x000000ffff04d224 */ /* 0x000fca00078e0043 */
[----:B------:R0:W2:Y:S01]  /*6740*/  @!P5 LDG.E.U16 R66, desc[UR20][R4.64] ;  /* 0x000000140442d981 */ /* 0x0000a2000c1e1500 */
[----:B------:R-:W-:-:S05]  /*6750*/  IMAD R39, R68, 0x66, RZ ;  /* 0x0000006644277824 */ /* 0x000fca00078e02ff */
[----:B------:R-:W-:Y:S01]  /*6760*/  LEA.HI.X.SX32 R67, R39, R0, 0x1, P6 ;  /* 0x0000000027437211 */ /* 0x000fe200030f0eff */
[----:B------:R-:W-:Y:S01]  /*6770*/  STL [R1+0x5e8], R37 ;  /* 0x0005e82501007387 */ /* 0x000fe20000100800 */
[----:B0-----:R-:W-:-:S03]  /*6780*/  IMAD R4, R68, 0xca, RZ ;  /* 0x000000ca44047824 */ /* 0x001fc600078e02ff */
[----:B------:R-:W-:Y:S01]  /*6790*/  STL [R1+0x5e4], R67 ;  /* 0x0005e44301007387 */ /* 0x000fe20000100800 */
[----:B------:R-:W-:-:S03]  /*67a0*/  @!P3 IMAD.MOV.U32 R5, RZ, RZ, R67 ;  /* 0x000000ffff05b224 */ /* 0x000fc600078e0043 */
[----:B--2---:R0:W-:Y:S02]  /*67b0*/  STL [R1+0x48], R66 ;  /* 0x0000484201007387 */ /* 0x0041e40000100800 */
        /* <DEDUP_REMOVED lines=190> */
[----:B------:R-:W-:Y:S01]  /*73a0*/  PRMT R3, RZ, 0x7610, R3 ;  /* 0x00007610ff037816 */ /* 0x000fe20000000003 */
[----:B------:R-:W-:Y:S02]  /*73b0*/  @!P0 IMAD.MOV.U32 R5, RZ, RZ, R21 ;  /* 0x000000ffff058224 */ /* 0x000fe400078e0015 */
        /* <DEDUP_REMOVED lines=18> */
[----:B------:R-:W-:Y:S02]  /*74e0*/  IMAD R28, R68, 0x54, RZ ;  /* 0x00000054441c7824 */ /* 0x000fe400078e02ff */
[----:B------:R-:W-:-:S03]  /*74f0*/  VIADD R15, R7, 0xffffffac ;  /* 0xffffffac070f7836 */ /* 0x000fc60000000000 */
[----:B------:R-:W-:Y:S01]  /*7500*/  LEA.HI.X.SX32 R18, R28, R0, 0x1, P6 ;  /* 0x000000001c127211 */ /* 0x000fe200030f0eff */
[----:B------:R-:W-:Y:S01]  /*7510*/  VIADD R6, R7, 0xffffffaf ;  /* 0xffffffaf07067836 */ /* 0x000fe20000000000 */
[----:B------:R-:W-:Y:S01]  /*7520*/  STL [R1+0x558], R3 ;  /* 0x0005580301007387 */ /* 0x000fe20000100800 */
[----:B0-----:R-:W-:-:S03]  /*7530*/  IMAD R4, R68, 0xa6, RZ ;  /* 0x000000a644047824 */ /* 0x001fc600078e02ff */
[----:B------:R0:W-:Y:S01]  /*7540*/  STL [R1+0x554], R18 ;  /* 0x0005541201007387 */ /* 0x0001e20000100800 */
[----:B------:R-:W-:Y:S01]  /*7550*/  ISETP.GE.U32.AND P5, PT, R15, 0x7fffff2d, PT ;  /* 0x7fffff2d0f00780c */ /* 0x000fe20003fa6070 */
[----:B------:R-:W-:Y:S01]  /*7560*/  @!P1 IMAD.MOV.U32 R5, RZ, RZ, R18 ;  /* 0x000000ffff059224 */ /* 0x000fe200078e0012 */
[----:B------:R-:W-:Y:S01]  /*7570*/  ISETP.GE.U32.AND P4, PT, R6, 0x7fffff30, PT ;  /* 0x7fffff300600780c */ /* 0x000fe20003f86070 */
[C---:B------:R-:W-:Y:S02]  /*7580*/  IMAD R6, R68.reuse, 0x53, RZ ;  /* 0x0000005344067824 */ /* 0x040fe400078e02ff */
[----:B------:R-:W-:Y:S02]  /*7590*/  VIADD R15, R7, 0xffffffae ;  /* 0xffffffae070f7836 */ /* 0x000fe40000000000 */
[----:B0-----:R-:W-:-:S03]  /*75a0*/  IMAD R18, R68, 0x52, RZ ;  /* 0x0000005244127824 */ /* 0x001fc600078e02ff */
[----:B------:R-:W-:Y:S01]  /*75b0*/  ISETP.GE.U32.AND P0, PT, R15, 0x7fffff2f, PT ;  /* 0x7fffff2f0f00780c */ /* 0x000fe20003f06070 */
[C---:B------:R-:W-:Y:S02]  /*75c0*/  IMAD R27, R68.reuse, 0x50, RZ ;  /* 0x00000050441b7824 */ /* 0x040fe400078e02ff */
[----:B------:R-:W-:Y:S02]  /*75d0*/  VIADD R15, R7, 0xffffffb0 ;  /* 0xffffffb0070f7836 */ /* 0x000fe40000000000 */
[C---:B------:R-:W-:Y:S02]  /*75e0*/  IMAD R26, R68.reuse, 0x4e, RZ ;  /* 0x0000004e441a7824 */ /* 0x040fe400078e02ff */
[C---:B------:R-:W-:Y:S02]  /*75f0*/  IMAD R25, R68.reuse, 0x4c, RZ ;  /* 0x0000004c44197824 */ /* 0x040fe400078e02ff */
[C---:B------:R-:W-:Y:S02]  /*7600*/  IMAD R24, R68.reuse, 0x4a, RZ ;  /* 0x0000004a44187824 */ /* 0x040fe400078e02ff */
[----:B------:R-:W-:-:S02]  /*7610*/  IMAD R22, R68, 0x48, RZ ;  /* 0x0000004844167824 */ /* 0x000fc400078e02ff */
[----:B------:R-:W-:Y:S01]  /*7620*/  IMAD R21, R68, 0x46, RZ ;  /* 0x0000004644157824 */ /* 0x000fe200078e02ff */
[----:B--2---:R0:W-:Y:S02]  /*7630*/  STL [R1], R16 ;  /* 0x0000001001007387 */ /* 0x0041e40000100800 */
[----:B0-----:R-:W-:Y:S01]  /*7640*/  IADD3 R16, P6, PT, R4, R2, RZ ;  /* 0x0000000204107210 */ /* 0x001fe20007fde0ff */
[----:B------:R-:W-:-:S03]  /*7650*/  @!P1 IMAD.MOV.U32 R4, RZ, RZ, R3 ;  /* 0x000000ffff049224 */ /* 0x000fc600078e0003 */
[----:B------:R-:W-:Y:S02]  /*7660*/  LEA.HI.X.SX32 R19, R6, R0, 0x1, P6 ;  /* 0x0000000006137211 */ /* 0x000fe400030f0eff */
[----:B------:R0:W5:Y:S02]  /*7670*/  @!P1 LDG.E.U16 R93, desc[UR20][R4.64] ;  /* 0x00000014045d9981 */ /* 0x000164000c1e1500 */
[----:B0-----:R-:W-:Y:S02]  /*7680*/  IMAD R4, R68, 0xa4, RZ ;  /* 0x000000a444047824 */ /* 0x001fe400078e02ff */
[----:B------:R-:W-:-:S03]  /*7690*/  @!P5 IMAD.MOV.U32 R5, RZ, RZ, R19 ;  /* 0x000000ffff05d224 */ /* 0x000fc600078e0013 */
[----:B------:R-:W-:Y:S01]  /*76a0*/  IADD3 R3, P6, PT, R4, R2, RZ ;  /* 0x0000000204037210 */ /* 0x000fe20007fde0ff */
[----:B------:R-:W-:Y:S01]  /*76b0*/  @!P5 IMAD.MOV.U32 R4, RZ, RZ, R16 ;  /* 0x000000ffff04d224 */ /* 0x000fe200078e0010 */
[----:B------:R-:W-:Y:S01]  /*76c0*/  STL [R1+0x550], R16 ;  /* 0x0005501001007387 */ /* 0x000fe20000100800 */
[----:B------:R-:W-:-:S03]  /*76d0*/  VIADD R6, R7, 0xffffffb1 ;  /* 0xffffffb107067836 */ /* 0x000fc60000000000 */
[----:B------:R0:W5:Y:S04]  /*76e0*/  @!P5 LDG.E.U16 R92, desc[UR20][R4.64] ;  /* 0x00000014045cd981 */ /* 0x000168000c1e1500 */
[----:B------:R1:W-:Y:S01]  /*76f0*/  STL [R1+0x54c], R19 ;  /* 0x00054c1301007387 */ /* 0x0003e20000100800 */
[----:B0-----:R-:W-:Y:S01]  /*7700*/  IMAD R4, R68, 0xa2, RZ ;  /* 0x000000a244047824 */ /* 0x001fe200078e02ff */
[----:B-1----:R-:W-:-:S04]  /*7710*/  LEA.HI.X.SX32 R19, R18, R0, 0x1, P6 ;  /* 0x0000000012137211 */ /* 0x002fc800030f0eff */
[----:B------:R-:W-:Y:S01]  /*7720*/  IADD3 R16, P6, PT, R4, R2, RZ ;  /* 0x0000000204107210 */ /* 0x000fe20007fde0ff */
[----:B------:R-:W-:Y:S01]  /*7730*/  @!P3 IMAD.MOV.U32 R4, RZ, RZ, R3 ;  /* 0x000000ffff04b224 */ /* 0x000fe200078e0003 */
[----:B------:R-:W-:Y:S01]  /*7740*/  ISETP.GE.U32.AND P5, PT, R6, 0x7fffff32, PT ;  /* 0x7fffff320600780c */ /* 0x000fe20003fa6070 */
[----:B------:R-:W-:Y:S02]  /*7750*/  @!P3 IMAD.MOV.U32 R5, RZ, RZ, R19 ;  /* 0x000000ffff05b224 */ /* 0x000fe400078e0013 */
[C---:B------:R-:W-:Y:S01]  /*7760*/  IMAD R6, R68.reuse, 0x51, RZ ;  /* 0x0000005144067824 */ /* 0x040fe200078e02ff */
[----:B------:R-:W-:Y:S04]  /*7770*/  STL [R1+0x548], R3 ;  /* 0x0005480301007387 */ /* 0x000fe80000100800 */
[----:B------:R0:W5:Y:S04]  /*7780*/  @!P3 LDG.E.U16 R91, desc[UR20][R4.64] ;  /* 0x00000014045bb981 */ /* 0x000168000c1e1500 */
[----:B------:R1:W-:Y:S01]  /*7790*/  STL [R1+0x544], R19 ;  /* 0x0005441301007387 */ /* 0x0003e20000100800 */
[----:B0-----:R-:W-:Y:S01]  /*77a0*/  IMAD R4, R68, 0xa0, RZ ;  /* 0x000000a044047824 */ /* 0x001fe200078e02ff */
[----:B-1----:R-:W-:-:S04]  /*77b0*/  LEA.HI.X.SX32 R19, R6, R0, 0x1, P6 ;  /* 0x0000000006137211 */ /* 0x002fc800030f0eff */
[----:B------:R-:W-:Y:S01]  /*77c0*/  IADD3 R3, P6, PT, R4, R2, RZ ;  /* 0x0000000204037210 */ /* 0x000fe20007fde0ff */
[----:B------:R-:W-:Y:S02]  /*77d0*/  @!P0 IMAD.MOV.U32 R4, RZ, RZ, R16 ;  /* 0x000000ffff048224 */ /* 0x000fe400078e0010 */
[----:B------:R-:W-:Y:S01]  /*77e0*/  @!P0 IMAD.MOV.U32 R5, RZ, RZ, R19 ;  /* 0x000000ffff058224 */ /* 0x000fe200078e0013 */
[----:B------:R-:W-:Y:S01]  /*77f0*/  STL [R1+0x540], R16 ;  /* 0x0005401001007387 */ /* 0x000fe20000100800 */
[----:B------:R-:W-:-:S03]  /*7800*/  VIADD R6, R7, 0xffffffb3 ;  /* 0xffffffb307067836 */ /* 0x000fc60000000000 */
[----:B------:R0:W5:Y:S04]  /*7810*/  @!P0 LDG.E.U16 R90, desc[UR20][R4.64] ;  /* 0x00000014045a8981 */ /* 0x000168000c1e1500 */
[----:B------:R1:W-:Y:S01]  /*7820*/  STL [R1+0x53c], R19 ;  /* 0x00053c1301007387 */ /* 0x0003e20000100800 */
[----:B------:R-:W-:Y:S01]  /*7830*/  ISETP.GE.U32.AND P1, PT, R15, 0x7fffff31, PT ;  /* 0x7fffff310f00780c */ /* 0x000fe20003f26070 */
        /* <DEDUP_REMOVED lines=17> */
[----:B------:R0:W5:Y:S01]  /*7950*/  @!P1 LDG.E.U16 R88, desc[UR20][R4.64] ;  /* 0x0000001404589981 */ /* 0x000162000c1e1500 */
[----:B------:R-:W-:-:S03]  /*7960*/  VIADD R6, R7, 0xffffffb5 ;  /* 0xffffffb507067836 */ /* 0x000fc60000000000 */
        /* <DEDUP_REMOVED lines=92> */
[----:B------:R-:W-:Y:S02]  /*7f30*/  VIADD R15, R7, 0xffffffbc ;  /* 0xffffffbc070f7836 */ /* 0x000fe40000000000 */
[----:B------:R-:W-:Y:S01]  /*7f40*/  IMAD R6, R68, 0x45, RZ ;  /* 0x0000004544067824 */ /* 0x000fe200078e02ff */
[----:B------:R-:W-:Y:S02]  /*7f50*/  STL [R1+0x4e8], R3 ;  /* 0x0004e80301007387 */ /* 0x000fe40000100800 */
[----:B------:R-:W-:-:S02]  /*7f60*/  ISETP.GE.U32.AND P3, PT, R15, 0x7fffff3d, PT ;  /* 0x7fffff3d0f00780c */ /* 0x000fc40003f66070 */
[----:B------:R0:W5:Y:S01]  /*7f70*/  @!P4 LDG.E.U16 R79, desc[UR20][R4.64] ;  /* 0x00000014044fc981 */ /* 0x000162000c1e1500 */
[----:B------:R-:W-:-:S03]  /*7f80*/  VIADD R15, R7, 0xffffffbe ;  /* 0xffffffbe070f7836 */ /* 0x000fc60000000000 */
[----:B------:R1:W-:Y:S01]  /*7f90*/  STL [R1+0x4e4], R19 ;  /* 0x0004e41301007387 */ /* 0x0003e20000100800 */
[----:B0-----:R-:W-:Y:S01]  /*7fa0*/  IMAD R4, R68, 0x88, RZ ;  /* 0x0000008844047824 */ /* 0x001fe200078e02ff */
[----:B-1----:R-:W-:-:S04]  /*7fb0*/  LEA.HI.X.SX32 R19, R6, R0, 0x1, P6 ;  /* 0x0000000006137211 */ /* 0x002fc800030f0eff */
[----:B------:R-:W-:Y:S01]  /*7fc0*/  IADD3 R3, P6, PT, R4, R2, RZ ;  /* 0x0000000204037210 */ /* 0x000fe20007fde0ff */
[----:B------:R-:W-:Y:S01]  /*7fd0*/  @!P1 IMAD.MOV.U32 R4, RZ, RZ, R16 ;  /* 0x000000ffff049224 */ /* 0x000fe200078e0010 */
[----:B------:R-:W-:Y:S01]  /*7fe0*/  ISETP.GE.U32.AND P4, PT, R15, 0x7fffff3f, PT ;  /* 0x7fffff3f0f00780c */ /* 0x000fe20003f86070 */
[----:B------:R-:W-:Y:S02]  /*7ff0*/  @!P1 IMAD.MOV.U32 R5, RZ, RZ, R19 ;  /* 0x000000ffff059224 */ /* 0x000fe400078e0013 */
[----:B------:R-:W-:Y:S01]  /*8000*/  IMAD R15, R68, 0x44, RZ ;  /* 0x00000044440f7824 */ /* 0x000fe200078e02ff */
        /* <DEDUP_REMOVED lines=10> */
[----:B------:R-:W-:-:S03]  /*80b0*/  IMAD R6, R68, 0x43, RZ ;  /* 0x0000004344067824 */ /* 0x000fc600078e02ff */
[----:B------:R0:W5:Y:S02]  /*80c0*/  @!P5 LDG.E.U16 R77, desc[UR20][R4.64] ;  /* 0x00000014044dd981 */ /* 0x000164000c1e1500 */
[----:B------:R-:W-:Y:S02]  /*80d0*/  LEA.HI.X.SX32 R67, R6, R0, 0x1, P6 ;  /* 0x0000000006437211 */ /* 0x000fe400030f0eff */
[----:B------:R1:W-:Y:S01]  /*80e0*/  STL [R1+0x4d8], R3 ;  /* 0x0004d80301007387 */ /* 0x0003e20000100800 */
[----:B0-----:R-:W-:Y:S02]  /*80f0*/  IMAD R4, R68, 0x84, RZ ;  /* 0x0000008444047824 */ /* 0x001fe400078e02ff */
[----:B------:R-:W-:-:S03]  /*8100*/  @!P3 IMAD.MOV.U32 R5, RZ, RZ, R67 ;  /* 0x000000ffff05b224 */ /* 0x000fc600078e0043 */
[----:B-1----:R-:W-:Y:S01]  /*8110*/  IADD3 R3, P6, PT, R4, R2, RZ ;  /* 0x0000000204037210 */ /* 0x002fe20007fde0ff */
[----:B------:R-:W-:Y:S01]  /*8120*/  @!P3 IMAD.MOV.U32 R4, RZ, RZ, R66 ;  /* 0x000000ffff04b224 */ /* 0x000fe200078e0042 */
[----:B------:R0:W-:Y:S01]  /*8130*/  STL [R1+0x4d4], R19 ;  /* 0x0004d41301007387 */ /* 0x0001e20000100800 */
[----:B------:R-:W-:-:S03]  /*8140*/  VIADD R6, R7, 0xffffffc1 ;  /* 0xffffffc107067836 */ /* 0x000fc60000000000 */
[----:B------:R1:W5:Y:S01]  /*8150*/  @!P3 LDG.E.U16 R76, desc[UR20][R4.64] ;  /* 0x00000014044cb981 */ /* 0x000362000c1e1500 */
[----:B------:R-:W-:Y:S02]  /*8160*/  VIADD R16, R7, 0xffffffc0 ;  /* 0xffffffc007107836 */ /* 0x000fe40000000000 */
[C---:B0-----:R-:W-:Y:S01]  /*8170*/  IMAD R19, R68.reuse, 0x42, RZ ;  /* 0x0000004244137824 */ /* 0x041fe200078e02ff */
[----:B------:R-:W-:Y:S01]  /*8180*/  STL [R1+0x4d0], R66 ;  /* 0x0004d04201007387 */ /* 0x000fe20000100800 */
[----:B-1----:R-:W-:-:S03]  /*8190*/  IMAD R4, R68, 0x82, RZ ;  /* 0x0000008244047824 */ /* 0x002fc600078e02ff */
[----:B------:R0:W-:Y:S01]  /*81a0*/  STL [R1+0x4cc], R67 ;  /* 0x0004cc4301007387 */ /* 0x0001e20000100800 */
[----:B------:R-:W-:Y:S01]  /*81b0*/  ISETP.GE.U32.AND P3, PT, R6, 0x7fffff42, PT ;  /* 0x7fffff420600780c */ /* 0x000fe20003f66070 */
[----:B------:R-:W-:Y:S01]  /*81c0*/  IMAD R6, R68, 0x41, RZ ;  /* 0x0000004144067824 */ /* 0x000fe200078e02ff */
[----:B------:R-:W-:Y:S01]  /*81d0*/  ISETP.GE.U32.AND P5, PT, R16, 0x7fffff41, PT ;  /* 0x7fffff411000780c */ /* 0x000fe20003fa6070 */
[----:B------:R-:W-:Y:S01]  /*81e0*/  STL [R1+0x4c8], R3 ;  /* 0x0004c80301007387 */ /* 0x000fe20000100800 */
[----:B0-----:R-:W-:Y:S02]  /*81f0*/  LEA.HI.X.SX32 R67, R19, R0, 0x1, P6 ;  /* 0x0000000013437211 */ /* 0x001fe400030f0eff */
[----:B------:R-:W-:Y:S01]  /*8200*/  IADD3 R66, P6, PT, R4, R2, RZ ;  /* 0x0000000204427210 */ /* 0x000fe20007fde0ff */
[----:B------:R-:W-:Y:S02]  /*8210*/  @!P0 IMAD.MOV.U32 R4, RZ, RZ, R3 ;  /* 0x000000ffff048224 */ /* 0x000fe400078e0003 */
[----:B------:R0:W-:Y:S01]  /*8220*/  STL [R1+0x4c4], R67 ;  /* 0x0004c44301007387 */ /* 0x0001e20000100800 */
[----:B------:R-:W-:-:S02]  /*8230*/  @!P0 IMAD.MOV.U32 R5, RZ, RZ, R67 ;  /* 0x000000ffff058224 */ /* 0x000fc400078e0043 */
[C---:B------:R-:W-:Y:S01]  /*8240*/  VIADD R16, R7.reuse, 0xffffffc2 ;  /* 0xffffffc207107836 */ /* 0x040fe20000000000 */
[----:B------:R1:W-:Y:S04]  /*8250*/  STL [R1+0x4c0], R66 ;  /* 0x0004c04201007387 */ /* 0x0003e80000100800 */
[----:B------:R2:W5:Y:S01]  /*8260*/  @!P0 LDG.E.U16 R75, desc[UR20][R4.64] ;  /* 0x00000014044b8981 */ /* 0x000562000c1e1500 */
[----:B0-----:R-:W-:Y:S01]  /*8270*/  LEA.HI.X.SX32 R67, R6, R0, 0x1, P6 ;  /* 0x0000000006437211 */ /* 0x001fe200030f0eff */
[C---:B------:R-:W-:Y:S01]  /*8280*/  IMAD.SHL.U32 R6, R68.reuse, 0x40, RZ ;  /* 0x0000004044067824 */ /* 0x040fe200078e00ff */
[----:B------:R-:W-:Y:S02]  /*8290*/  LEA R3, P6, R68, R2, 0x7 ;  /* 0x0000000244037211 */ /* 0x000fe400078c38ff */
[----:B------:R-:W-:Y:S01]  /*82a0*/  ISETP.GE.U32.AND P0, PT, R16, 0x7fffff43, PT ;  /* 0x7fffff431000780c */ /* 0x000fe20003f06070 */
[----:B------:R-:W-:-:S02]  /*82b0*/  VIADD R16, R7, 0xffffffc3 ;  /* 0xffffffc307107836 */ /* 0x000fc40000000000 */
[----:B--2---:R-:W-:Y:S01]  /*82c0*/  @!P4 IMAD.MOV.U32 R4, RZ, RZ, R66 ;  /* 0x000000ffff04c224 */ /* 0x004fe200078e0042 */
[----:B-1----:R-:W-:Y:S01]  /*82d0*/  LEA.HI.X.SX32 R66, R6, R0, 0x1, P6 ;  /* 0x0000000006427211 */ /* 0x002fe200030f0eff */
[----:B------:R-:W-:Y:S01]  /*82e0*/  @!P4 IMAD.MOV.U32 R5, RZ, RZ, R67 ;  /* 0x000000ffff05c224 */ /* 0x000fe200078e0043 */
[----:B------:R-:W-:Y:S01]  /*82f0*/  IADD3 R8, P6, PT, R8, R2, RZ ;  /* 0x0000000208087210 */ /* 0x000fe20007fde0ff */
[----:B------:R-:W-:Y:S01]  /*8300*/  IMAD R6, R68, 0x3f, RZ ;  /* 0x0000003f44067824 */ /* 0x000fe200078e02ff */
[----:B------:R-:W-:Y:S04]  /*8310*/  STL [R1+0x4bc], R67 ;  /* 0x0004bc4301007387 */ /* 0x000fe80000100800 */
[----:B------:R0:W5:Y:S01]  /*8320*/  @!P4 LDG.E.U16 R74, desc[UR20][R4.64] ;  /* 0x00000014044ac981 */ /* 0x000162000c1e1500 */
[----:B------:R-:W-:Y:S01]  /*8330*/  ISETP.GE.U32.AND P4, PT, R16, 0x7fffff44, PT ;  /* 0x7fffff441000780c */ /* 0x000fe20003f86070 */
[----:B------:R-:W-:-:S02]  /*8340*/  VIADD R16, R7, 0xffffffc4 ;  /* 0xffffffc407107836 */ /* 0x000fc40000000000 */
[----:B------:R-:W-:Y:S04]  /*8350*/  STL [R1+0x4b8], R3 ;  /* 0x0004b80301007387 */ /* 0x000fe80000100800 */
[----:B------:R1:W-:Y:S01]  /*8360*/  STL [R1+0x4b4], R66 ;  /* 0x0004b44201007387 */ /* 0x0003e20000100800 */
[----:B0-----:R-:W-:Y:S02]  /*8370*/  @!P1 IMAD.MOV.U32 R4, RZ, RZ, R3 ;  /* 0x000000ffff049224 */ /* 0x001fe400078e0003 */
[----:B------:R-:W-:-:S05]  /*8380*/  @!P1 IMAD.MOV.U32 R5, RZ, RZ, R66 ;  /* 0x000000ffff059224 */ /* 0x000fca00078e0042 */
[----:B------:R0:W5:Y:S01]  /*8390*/  @!P1 LDG.E.U16 R73, desc[UR20][R4.64] ;  /* 0x0000001404499981 */ /* 0x000162000c1e1500 */
[----:B-1----:R-:W-:Y:S01]  /*83a0*/  LEA.HI.X.SX32 R66, R6, R0, 0x1, P6 ;  /* 0x0000000006427211 */ /* 0x002fe200030f0eff */
[----:B------:R-:W-:Y:S01]  /*83b0*/  VIADD R6, R7, 0xffffffc5 ;  /* 0xffffffc507067836 */ /* 0x000fe20000000000 */
[----:B------:R-:W-:Y:S01]  /*83c0*/  ISETP.GE.U32.AND P1, PT, R16, 0x7fffff45, PT ;  /* 0x7fffff451000780c */ /* 0x000fe20003f26070 */
[----:B------:R-:W-:Y:S01]  /*83d0*/  IMAD R16, R68, 0x3e, RZ ;  /* 0x0000003e44107824 */ /* 0x000fe200078e02ff */
[----:B------:R-:W-:Y:S01]  /*83e0*/  IADD3 R3, P6, PT, R9, R2, RZ ;  /* 0x0000000209037210 */ /* 0x000fe20007fde0ff */
[----:B------:R-:W-:Y:S01]  /*83f0*/  STL [R1+0x4b0], R8 ;  /* 0x0004b00801007387 */ /* 0x000fe20000100800 */
[----:B0-----:R-:W-:Y:S02]  /*8400*/  @!P5 IMAD.MOV.U32 R4, RZ, RZ, R8 ;  /* 0x000000ffff04d224 */ /* 0x001fe400078e0008 */
[----:B------:R-:W-:Y:S01]  /*8410*/  @!P5 IMAD.MOV.U32 R5, RZ, RZ, R66 ;  /* 0x000000ffff05d224 */ /* 0x000fe200078e0042 */
[----:B------:R0:W-:Y:S04]  /*8420*/  STL [R1+0x4ac], R66 ;  /* 0x0004ac4201007387 */ /* 0x0001e80000100800 */
[----:B------:R1:W5:Y:S01]  /*8430*/  @!P5 LDG.E.U16 R72, desc[UR20][R4.64] ;  /* 0x000000140448d981 */ /* 0x000362000c1e1500 */
[----:B------:R-:W-:Y:S01]  /*8440*/  ISETP.GE.U32.AND P5, PT, R6, 0x7fffff46, PT ;  /* 0x7fffff460600780c */ /* 0x000fe20003fa6070 */
[----:B------:R-:W-:Y:S01]  /*8450*/  IMAD R6, R68, 0x3d, RZ ;  /* 0x0000003d44067824 */ /* 0x000fe200078e02ff */
[----:B0-----:R-:W-:-:S02]  /*8460*/  LEA.HI.X.SX32 R66, R16, R0, 0x1, P6 ;  /* 0x0000000010427211 */ /* 0x001fc400030f0eff */
[----:B------:R-:W-:Y:S01]  /*8470*/  IADD3 R9, P6, PT, R10, R2, RZ ;  /* 0x000000020a097210 */ /* 0x000fe20007fde0ff */
[C---:B------:R-:W-:Y:S02]  /*8480*/  VIADD R8, R7.reuse, 0xffffffc6 ;  /* 0xffffffc607087836 */ /* 0x040fe40000000000 */
[----:B-1----:R-:W-:Y:S01]  /*8490*/  @!P3 IMAD.MOV.U32 R4, RZ, RZ, R3 ;  /* 0x000000ffff04b224 */ /* 0x002fe200078e0003 */
[----:B------:R-:W-:Y:S01]  /*84a0*/  LEA.HI.X.SX32 R10, R6, R0, 0x1, P6 ;  /* 0x00000000060a7211 */ /* 0x000fe200030f0eff */
[----:B------:R-:W-:Y:S01]  /*84b0*/  @!P3 IMAD.MOV.U32 R5, RZ, RZ, R66 ;  /* 0x000000ffff05b224 */ /* 0x000fe200078e0042 */
[----:B------:R0:W-:Y:S01]  /*84c0*/  STL [R1+0x4a8], R3 ;  /* 0x0004a80301007387 */ /* 0x0001e20000100800 */
[----:B------:R-:W-:-:S03]  /*84d0*/  VIADD R6, R7, 0xffffffc7 ;  /* 0xffffffc707067836 */ /* 0x000fc60000000000 */
[----:B------:R1:W5:Y:S01]  /*84e0*/  @!P3 LDG.E.U16 R71, desc[UR20][R4.64] ;  /* 0x000000140447b981 */ /* 0x000362000c1e1500 */
[----:B------:R-:W-:Y:S01]  /*84f0*/  ISETP.GE.U32.AND P3, PT, R8, 0x7fffff47, PT ;  /* 0x7fffff470800780c */ /* 0x000fe20003f66070 */
[----:B------:R-:W-:Y:S01]  /*8500*/  IMAD R8, R68, 0x3c, RZ ;  /* 0x0000003c44087824 */ /* 0x000fe200078e02ff */
[----:B0-----:R-:W-:Y:S01]  /*8510*/  IADD3 R3, P6, PT, R11, R2, RZ ;  /* 0x000000020b037210 */ /* 0x001fe20007fde0ff */
[----:B-1----:R-:W-:Y:S02]  /*8520*/  @!P0 IMAD.MOV.U32 R4, RZ, RZ, R9 ;  /* 0x000000ffff048224 */ /* 0x002fe400078e0009 */
[----:B------:R-:W-:Y:S01]  /*8530*/  @!P0 IMAD.MOV.U32 R5, RZ, RZ, R10 ;  /* 0x000000ffff058224 */ /* 0x000fe200078e000a */
[----:B------:R-:W-:Y:S01]  /*8540*/  STL [R1+0x4a4], R66 ;  /* 0x0004a44201007387 */ /* 0x000fe20000100800 */
[----:B------:R-:W-:-:S03]  /*8550*/  LEA.HI.X.SX32 R11, R8, R0, 0x1, P6 ;  /* 0x00000000080b7211 */ /* 0x000fc600030f0eff */
[----:B------:R0:W5:Y:S01]  /*8560*/  @!P0 LDG.E.U16 R65, desc[UR20][R4.64] ;  /* 0x0000001404418981 */ /* 0x000162000c1e1500 */
[----:B------:R-:W-:Y:S01]  /*8570*/  ISETP.GE.U32.AND P0, PT, R6, 0x7fffff48, PT ;  /* 0x7fffff480600780c */ /* 0x000fe20003f06070 */
[----:B------:R-:W-:Y:S02]  /*8580*/  IMAD R6, R68, 0x3b, RZ ;  /* 0x0000003b44067824 */ /* 0x000fe400078e02ff */
[----:B------:R-:W-:Y:S04]  /*8590*/  STL [R1+0x4a0], R9 ;  /* 0x0004a00901007387 */ /* 0x000fe80000100800 */
[----:B------:R1:W-:Y:S01]  /*85a0*/  STL [R1+0x49c], R10 ;  /* 0x00049c0a01007387 */ /* 0x0003e20000100800 */
[----:B0-----:R-:W-:-:S03]  /*85b0*/  @!P4 IMAD.MOV.U32 R4, RZ, RZ, R3 ;  /* 0x000000ffff04c224 */ /* 0x001fc600078e0003 */
[----:B------:R-:W-:Y:S01]  /*85c0*/  STL [R1+0x498], R3 ;  /* 0x0004980301007387 */ /* 0x000fe20000100800 */
[----:B------:R-:W-:Y:S01]  /*85d0*/  @!P4 IMAD.MOV.U32 R5, RZ, RZ, R11 ;  /* 0x000000ffff05c224 */ /* 0x000fe200078e000b */
[----:B-1----:R-:W-:Y:S02]  /*85e0*/  IADD3 R10, P6, PT, R12, R2, RZ ;  /* 0x000000020c0a7210 */ /* 0x002fe40007fde0ff */
[----:B------:R0:W-:Y:S01]  /*85f0*/  STL [R1+0x494], R11 ;  /* 0x0004940b01007387 */ /* 0x0001e20000100800 */
[----:B------:R-:W-:-:S03]  /*8600*/  IMAD R12, R68, 0x3a, RZ ;  /* 0x0000003a440c7824 */ /* 0x000fc600078e02ff */
[----:B------:R1:W5:Y:S01]  /*8610*/  @!P4 LDG.E.U16 R64, desc[UR20][R4.64] ;  /* 0x000000140440c981 */ /* 0x000362000c1e1500 */
[----:B0-----:R-:W-:Y:S01]  /*8620*/  LEA.HI.X.SX32 R11, R6, R0, 0x1, P6 ;  /* 0x00000000060b7211 */ /* 0x001fe200030f0eff */
[----:B------:R-:W-:Y:S01]  /*8630*/  VIADD R6, R7, 0xffffffc9 ;  /* 0xffffffc907067836 */ /* 0x000fe20000000000 */
[----:B------:R-:W-:Y:S01]  /*8640*/  IADD3 R3, P6, PT, R13, R2, RZ ;  /* 0x000000020d037210 */ /* 0x000fe20007fde0ff */
[----:B-1----:R-:W-:Y:S02]  /*8650*/  @!P1 IMAD.MOV.U32 R4, RZ, RZ, R10 ;  /* 0x000000ffff049224 */ /* 0x002fe400078e000a */
[----:B------:R-:W-:Y:S01]  /*8660*/  @!P1 IMAD.MOV.U32 R5, RZ, RZ, R11 ;  /* 0x000000ffff059224 */ /* 0x000fe200078e000b */
[----:B------:R-:W-:Y:S01]  /*8670*/  STL [R1+0x490], R10 ;  /* 0x0004900a01007387 */ /* 0x000fe20000100800 */
[----:B------:R-:W-:-:S03]  /*8680*/  VIADD R9, R7, 0xffffffc8 ;  /* 0xffffffc807097836 */ /* 0x000fc60000000000 */
[----:B------:R0:W-:Y:S04]  /*8690*/  STL [R1+0x48c], R11 ;  /* 0x00048c0b01007387 */ /* 0x0001e80000100800 */
[----:B------:R1:W5:Y:S01]  /*86a0*/  @!P1 LDG.E.U16 R63, desc[UR20][R4.64] ;  /* 0x00000014043f9981 */ /* 0x000362000c1e1500 */
[----:B------:R-:W-:Y:S01]  /*86b0*/  ISETP.GE.U32.AND P1, PT, R6, 0x7fffff4a, PT ;  /* 0x7fffff4a0600780c */ /* 0x000fe20003f26070 */
[----:B------:R-:W-:Y:S01]  /*86c0*/  IMAD R6, R68, 0x39, RZ ;  /* 0x0000003944067824 */ /* 0x000fe200078e02ff */
[----:B0-----:R-:W-:Y:S02]  /*86d0*/  LEA.HI.X.SX32 R11, R12, R0, 0x1, P6 ;  /* 0x000000000c0b7211 */ /* 0x001fe400030f0eff */
[----:B------:R-:W-:Y:S01]  /*86e0*/  IADD3 R10, P6, PT, R14, R2, RZ ;  /* 0x000000020e0a7210 */ /* 0x000fe20007fde0ff */
[----:B------:R-:W-:Y:S01]  /*86f0*/  STL [R1+0x488], R3 ;  /* 0x0004880301007387 */ /* 0x000fe20000100800 */
[----:B------:R-:W-:Y:S01]  /*8700*/  ISETP.GE.U32.AND P4, PT, R9, 0x7fffff49, PT ;  /* 0x7fffff490900780c */ /* 0x000fe20003f86070 */
[----:B-1----:R-:W-:-:S02]  /*8710*/  @!P5 IMAD.MOV.U32 R4, RZ, RZ, R3 ;  /* 0x000000ffff04d224 */ /* 0x002fc400078e0003 */
[----:B------:R0:W-:Y:S01]  /*8720*/  STL [R1+0x484], R11 ;  /* 0x0004840b01007387 */ /* 0x0001e20000100800 */
[----:B------:R-:W-:Y:S02]  /*8730*/  @!P5 IMAD.MOV.U32 R5, RZ, RZ, R11 ;  /* 0x000000ffff05d224 */ /* 0x000fe400078e000b */
[----:B------:R-:W-:-:S03]  /*8740*/  VIADD R9, R7, 0xffffffca ;  /* 0xffffffca07097836 */ /* 0x000fc60000000000 */
[----:B------:R1:W5:Y:S01]  /*8750*/  @!P5 LDG.E.U16 R62, desc[UR20][R4.64] ;  /* 0x00000014043ed981 */ /* 0x000362000c1e1500 */
[----:B0-----:R-:W-:Y:S01]  /*8760*/  LEA.HI.X.SX32 R11, R6, R0, 0x1, P6 ;  /* 0x00000000060b7211 */ /* 0x001fe200030f0eff */
[----:B------:R-:W-:Y:S01]  /*8770*/  VIADD R6, R7, 0xffffffcb ;  /* 0xffffffcb07067836 */ /* 0x000fe20000000000 */
[----:B------:R-:W-:Y:S01]  /*8780*/  ISETP.GE.U32.AND P5, PT, R9, 0x7fffff4b, PT ;  /* 0x7fffff4b0900780c */ /* 0x000fe20003fa6070 */
[----:B------:R-:W-:Y:S01]  /*8790*/  IMAD R9, R68, 0x38, RZ ;  /* 0x0000003844097824 */ /* 0x000fe200078e02ff */
[----:B------:R-:W-:Y:S01]  /*87a0*/  IADD3 R3, P6, PT, R17, R2, RZ ;  /* 0x0000000211037210 */ /* 0x000fe20007fde0ff */
[----:B-1----:R-:W-:Y:S02]  /*87b0*/  @!P3 IMAD.MOV.U32 R4, RZ, RZ, R10 ;  /* 0x000000ffff04b224 */ /* 0x002fe400078e000a */
[----:B------:R-:W-:Y:S01]  /*87c0*/  @!P3 IMAD.MOV.U32 R5, RZ, RZ, R11 ;  /* 0x000000ffff05b224 */ /* 0x000fe200078e000b */
[----:B------:R-:W-:Y:S01]  /*87d0*/  STL [R1+0x480], R10 ;  /* 0x0004800a01007387 */ /* 0x000fe20000100800 */
[----:B------:R-:W-:-:S03]  /*87e0*/  LEA.HI.X.SX32 R13, R9, R0, 0x1, P6 ;  /* 0x00000000090d7211 */ /* 0x000fc600030f0eff */
[----:B------:R0:W5:Y:S01]  /*87f0*/  @!P3 LDG.E.U16 R61, desc[UR20][R4.64] ;  /* 0x00000014043db981 */ /* 0x000162000c1e1500 */
[----:B------:R-:W-:Y:S01]  /*8800*/  ISETP.GE.U32.AND P3, PT, R6, 0x7fffff4c, PT ;  /* 0x7fffff4c0600780c */ /* 0x000fe20003f66070 */
[----:B------:R-:W-:Y:S02]  /*8810*/  IMAD R6, R68, 0x37, RZ ;  /* 0x0000003744067824 */ /* 0x000fe400078e02ff */
[----:B------:R1:W-:Y:S04]  /*8820*/  STL [R1+0x47c], R11 ;  /* 0x00047c0b01007387 */ /* 0x0003e80000100800 */
[----:B------:R-:W-:Y:S01]  /*8830*/  STL [R1+0x478], R3 ;  /* 0x0004780301007387 */ /* 0x000fe20000100800 */
[----:B0-----:R-:W-:Y:S01]  /*8840*/  @!P0 IMAD.MOV.U32 R4, RZ, RZ, R3 ;  /* 0x000000ffff048224 */ /* 0x001fe200078e0003 */
[----:B-1----:R-:W-:-:S02]  /*8850*/  IADD3 R11, P6, PT, R20, R2, RZ ;  /* 0x00000002140b7210 */ /* 0x002fc40007fde0ff */
[----:B------:R0:W-:Y:S01]  /*8860*/  STL [R1+0x474], R13 ;  /* 0x0004740d01007387 */ /* 0x0001e20000100800 */
[----:B------:R-:W-:Y:S02]  /*8870*/  @!P0 IMAD.MOV.U32 R5, RZ, RZ, R13 ;  /* 0x000000ffff058224 */ /* 0x000fe400078e000d */
        /* <DEDUP_REMOVED lines=34> */
[----:B------:R1:W-:Y:S01]  /*8aa0*/  STL [R1+0x45c], R13 ;  /* 0x00045c0d01007387 */ /* 0x0003e20000100800 */
[----:B0-----:R-:W-:Y:S01]  /*8ab0*/  @!P3 IMAD.MOV.U32 R4, RZ, RZ, R3 ;  /* 0x000000ffff04b224 */ /* 0x001fe200078e0003 */
[----:B-1----:R-:W-:Y:S01]  /*8ac0*/  IADD3 R13, P6, PT, R39, R2, RZ ;  /* 0x00000002270d7210 */ /* 0x002fe20007fde0ff */
[----:B------:R-:W-:-:S03]  /*8ad0*/  @!P3 IMAD.MOV.U32 R5, RZ, RZ, R17 ;  /* 0x000000ffff05b224 */ /* 0x000fc600078e0011 */
[----:B------:R-:W-:Y:S01]  /*8ae0*/  LEA.HI.X.SX32 R20, R6, R0, 0x1, P6 ;  /* 0x0000000006147211 */ /* 0x000fe200030f0eff */
[----:B------:R0:W-:Y:S01]  /*8af0*/  STL [R1+0x458], R3 ;  /* 0x0004580301007387 */ /* 0x0001e20000100800 */
[----:B------:R-:W-:-:S03]  /*8b00*/  VIADD R6, R7, 0xffffffd1 ;  /* 0xffffffd107067836 */ /* 0x000fc60000000000 */
[----:B------:R1:W5:Y:S04]  /*8b10*/  @!P3 LDG.E.U16 R56, desc[UR20][R4.64] ;  /* 0x000000140438b981 */ /* 0x000368000c1e1500 */
[----:B------:R2:W-:Y:S01]  /*8b20*/  STL [R1+0x454], R17 ;  /* 0x0004541101007387 */ /* 0x0005e20000100800 */
[----:B0-----:R-:W-:Y:S01]  /*8b30*/  IADD3 R3, P6, PT, R37, R2, RZ ;  /* 0x0000000225037210 */ /* 0x001fe20007fde0ff */
[----:B-1----:R-:W-:Y:S02]  /*8b40*/  @!P0 IMAD.MOV.U32 R4, RZ, RZ, R13 ;  /* 0x000000ffff048224 */ /* 0x002fe400078e000d */
[----:B------:R-:W-:Y:S02]  /*8b50*/  @!P0 IMAD.MOV.U32 R5, RZ, RZ, R20 ;  /* 0x000000ffff058224 */ /* 0x000fe400078e0014 */
[----:B--2---:R-:W-:Y:S01]  /*8b60*/  IMAD R17, R68, 0x32, RZ ;  /* 0x0000003244117824 */ /* 0x004fe200078e02ff */
        /* <DEDUP_REMOVED lines=22> */
[----:B------:R-:W-:Y:S04]  /*8cd0*/  STL [R1+0x440], R13 ;  /* 0x0004400d01007387 */ /* 0x000fe80000100800 */
[----:B------:R0:W-:Y:S04]  /*8ce0*/  STL [R1+0x43c], R20 ;  /* 0x00043c1401007387 */ /* 0x0001e80000100800 */
[----:B------:R1:W5:Y:S01]  /*8cf0*/  @!P1 LDG.E.U16 R53, desc[UR20][R4.64] ;  /* 0x0000001404359981 */ /* 0x000362000c1e1500 */
[----:B------:R-:W-:Y:S01]  /*8d00*/  ISETP.GE.U32.AND P1, PT, R6, 0x7fffff54, PT ;  /* 0x7fffff540600780c */ /* 0x000fe20003f26070 */
[----:B------:R-:W-:Y:S01]  /*8d10*/  IMAD R6, R68, 0x2f, RZ ;  /* 0x0000002f44067824 */ /* 0x000fe200078e02ff */
[----:B0-----:R-:W-:-:S02]  /*8d20*/  LEA.HI.X.SX32 R20, R11, R0, 0x1, P6 ;  /* 0x000000000b147211 */ /* 0x001fc400030f0eff */
[----:B------:R-:W-:Y:S01]  /*8d30*/  IADD3 R66, P6, PT, R33, R2, RZ ;  /* 0x0000000221427210 */ /* 0x000fe20007fde0ff */
[----:B-1----:R-:W-:Y:S02]  /*8d40*/  @!P5 IMAD.MOV.U32 R4, RZ, RZ, R3 ;  /* 0x000000ffff04d224 */ /* 0x002fe400078e0003 */
[----:B------:R-:W-:Y:S01]  /*8d50*/  @!P5 IMAD.MOV.U32 R5, RZ, RZ, R20 ;  /* 0x000000ffff05d224 */ /* 0x000fe200078e0014 */
        /* <DEDUP_REMOVED lines=38> */
[----:B------:R-:W-:Y:S01]  /*8fc0*/  STL [R1+0x418], R3 ;  /* 0x0004180301007387 */ /* 0x000fe20000100800 */
[----:B------:R-:W-:Y:S01]  /*8fd0*/  PRMT R48, RZ, 0x7610, R48 ;  /* 0x00007610ff307816 */ /* 0x000fe20000000030 */
[----:B-1----:R-:W-:Y:S02]  /*8fe0*/  @!P1 IMAD.MOV.U32 R4, RZ, RZ, R3 ;  /* 0x000000ffff049224 */ /* 0x002fe400078e0003 */
[----:B------:R0:W-:Y:S01]  /*8ff0*/  STL [R1+0x414], R67 ;  /* 0x0004144301007387 */ /* 0x0001e20000100800 */
[----:B------:R-:W-:Y:S01]  /*9000*/  @!P1 IMAD.MOV.U32 R5, RZ, RZ, R67 ;  /* 0x000000ffff059224 */ /* 0x000fe200078e0043 */
[----:B------:R-:W-:Y:S01]  /*9010*/  PRMT R47, RZ, 0x7610, R47 ;  /* 0x00007610ff2f7816 */ /* 0x000fe2000000002f */
[----:B------:R-:W-:-:S03]  /*9020*/  IMAD R23, R68, 0x2a, RZ ;  /* 0x0000002a44177824 */ /* 0x000fc600078e02ff */
[----:B------:R1:W5:Y:S01]  /*9030*/  @!P1 LDG.E.U16 R48, desc[UR20][R4.64] ;  /* 0x0000001404309981 */ /* 0x000362000c1e1500 */
[----:B0-----:R-:W-:Y:S01]  /*9040*/  LEA.HI.X.SX32 R67, R6, R0, 0x1, P6 ;  /* 0x0000000006437211 */ /* 0x001fe200030f0eff */
[----:B------:R-:W-:Y:S01]  /*9050*/  VIADD R6, R7, 0xffffffd9 ;  /* 0xffffffd907067836 */ /* 0x000fe20000000000 */
        /* <DEDUP_REMOVED lines=16> */
[----:B------:R-:W-:-:S03]  /*9160*/  VIADD R29, R7, 0xffffffd8 ;  /* 0xffffffd8071d7836 */ /* 0x000fc60000000000 */
[----:B------:R1:W5:Y:S01]  /*9170*/  @!P3 LDG.E.U16 R46, desc[UR20][R4.64] ;  /* 0x00000014042eb981 */ /* 0x000362000c1e1500 */
[----:B0-----:R-:W-:Y:S01]  /*9180*/  LEA.HI.X.SX32 R67, R6, R0, 0x1, P6 ;  /* 0x0000000006437211 */ /* 0x001fe200030f0eff */
[----:B------:R-:W-:Y:S01]  /*9190*/  IMAD R18, R68, 0x28, RZ ;  /* 0x0000002844127824 */ /* 0x000fe200078e02ff */
[----:B------:R-:W-:Y:S01]  /*91a0*/  IADD3 R3, P6, PT, R27, R2, RZ ;  /* 0x000000021b037210 */ /* 0x000fe20007fde0ff */
[----:B------:R-:W-:Y:S02]  /*91b0*/  VIADD R6, R7, 0xffffffdb ;  /* 0xffffffdb07067836 */ /* 0x000fe40000000000 */
[----:B-1----:R-:W-:Y:S02]  /*91c0*/  @!P0 IMAD.MOV.U32 R4, RZ, RZ, R66 ;  /* 0x000000ffff048224 */ /* 0x002fe400078e0042 */
[----:B------:R-:W-:Y:S01]  /*91d0*/  @!P0 IMAD.MOV.U32 R5, RZ, RZ, R67 ;  /* 0x000000ffff058224 */ /* 0x000fe200078e0043 */
[----:B------:R-:W-:Y:S01]  /*91e0*/  ISETP.GE.U32.AND P1, PT, R29, 0x7fffff59, PT ;  /* 0x7fffff591d00780c */ /* 0x000fe20003f26070 */
[----:B------:R-:W-:Y:S04]  /*91f0*/  STL [R1+0x400], R66 ;  /* 0x0004004201007387 */ /* 0x000fe80000100800 */
[----:B------:R0:W-:Y:S04]  /*9200*/  STL [R1+0x3fc], R67 ;  /* 0x0003fc4301007387 */ /* 0x0001e80000100800 */
[----:B------:R1:W5:Y:S01]  /*9210*/  @!P0 LDG.E.U16 R45, desc[UR20][R4.64] ;  /* 0x00000014042d8981 */ /* 0x000362000c1e1500 */
[----:B------:R-:W-:Y:S01]  /*9220*/  ISETP.GE.U32.AND P0, PT, R6, 0x7fffff5c, PT ;  /* 0x7fffff5c0600780c */ /* 0x000fe20003f06070 */
[----:B------:R-:W-:Y:S01]  /*9230*/  IMAD R6, R68, 0x27, RZ ;  /* 0x0000002744067824 */ /* 0x000fe200078e02ff */
[----:B0-----:R-:W-:-:S02]  /*9240*/  LEA.HI.X.SX32 R67, R18, R0, 0x1, P6 ;  /* 0x0000000012437211 */ /* 0x001fc400030f0eff */
[----:B------:R-:W-:Y:S02]  /*9250*/  IADD3 R66, P6, PT, R26, R2, RZ ;  /* 0x000000021a427210 */ /* 0x000fe40007fde0ff */
[----:B------:R-:W-:Y:S01]  /*9260*/  PRMT R44, RZ, 0x7610, R44 ;  /* 0x00007610ff2c7816 */ /* 0x000fe2000000002c */
[----:B-1----:R-:W-:Y:S01]  /*9270*/  @!P4 IMAD.MOV.U32 R4, RZ, RZ, R3 ;  /* 0x000000ffff04c224 */ /* 0x002fe200078e0003 */
[----:B------:R-:W-:Y:S01]  /*9280*/  LEA.HI.X.SX32 R69, R6, R0, 0x1, P6 ;  /* 0x0000000006457211 */ /* 0x000fe200030f0eff */
[----:B------:R-:W-:Y:S01]  /*9290*/  @!P4 IMAD.MOV.U32 R5, RZ, RZ, R67 ;  /* 0x000000ffff05c224 */ /* 0x000fe200078e0043 */
[----:B------:R0:W-:Y:S01]  /*92a0*/  STL [R1+0x3f8], R3 ;  /* 0x0003f80301007387 */ /* 0x0001e20000100800 */
[C---:B------:R-:W-:Y:S01]  /*92b0*/  VIADD R28, R7.reuse, 0xffffffda ;  /* 0xffffffda071c7836 */ /* 0x040fe20000000000 */
[----:B------:R-:W-:Y:S02]  /*92c0*/  PRMT R43, RZ, 0x7610, R43 ;  /* 0x00007610ff2b7816 */ /* 0x000fe4000000002b */
[----:B------:R1:W5:Y:S01]  /*92d0*/  @!P4 LDG.E.U16 R44, desc[UR20][R4.64] ;  /* 0x00000014042cc981 */ /* 0x000362000c1e1500 */
[----:B------:R-:W-:-:S03]  /*92e0*/  VIADD R6, R7, 0xffffffdd ;  /* 0xffffffdd07067836 */ /* 0x000fc60000000000 */
[----:B------:R2:W-:Y:S01]  /*92f0*/  STL [R1+0x3f4], R67 ;  /* 0x0003f44301007387 */ /* 0x0005e20000100800 */
[----:B0-----:R-:W-:Y:S01]  /*9300*/  IADD3 R3, P6, PT, R25, R2, RZ ;  /* 0x0000000219037210 */ /* 0x001fe20007fde0ff */
[----:B-1----:R-:W-:Y:S02]  /*9310*/  @!P1 IMAD.MOV.U32 R4, RZ, RZ, R66 ;  /* 0x000000ffff049224 */ /* 0x002fe400078e0042 */
[----:B------:R-:W-:Y:S02]  /*9320*/  @!P1 IMAD.MOV.U32 R5, RZ, RZ, R69 ;  /* 0x000000ffff059224 */ /* 0x000fe400078e0045 */
[----:B--2---:R-:W-:Y:S01]  /*9330*/  IMAD R67, R68, 0x26, RZ ;  /* 0x0000002644437824 */ /* 0x004fe200078e02ff */
[----:B------:R-:W-:Y:S01]  /*9340*/  ISETP.GE.U32.AND P3, PT, R28, 0x7fffff5b, PT ;  /* 0x7fffff5b1c00780c */ /* 0x000fe20003f66070 */
[----:B------:R0:W-:Y:S04]  /*9350*/  STL [R1+0x3f0], R66 ;  /* 0x0003f04201007387 */ /* 0x0001e80000100800 */
[----:B------:R1:W5:Y:S01]  /*9360*/  @!P1 LDG.E.U16 R43, desc[UR20][R4.64] ;  /* 0x00000014042b9981 */ /* 0x000362000c1e1500 */
[----:B------:R-:W-:Y:S01]  /*9370*/  ISETP.GE.U32.AND P1, PT, R6, 0x7fffff5e, PT ;  /* 0x7fffff5e0600780c */ /* 0x000fe20003f26070 */
[----:B------:R-:W-:-:S02]  /*9380*/  IMAD R6, R68, 0x25, RZ ;  /* 0x0000002544067824 */ /* 0x000fc400078e02ff */
[----:B------:R2:W-:Y:S01]  /*9390*/  STL [R1+0x3ec], R69 ;  /* 0x0003ec4501007387 */ /* 0x0005e20000100800 */
[----:B0-----:R-:W-:Y:S02]  /*93a0*/  LEA.HI.X.SX32 R66, R67, R0, 0x1, P6 ;  /* 0x0000000043427211 */ /* 0x001fe400030f0eff */
[----:B------:R-:W-:Y:S01]  /*93b0*/  PRMT R42, RZ, 0x7610, R42 ;  /* 0x00007610ff2a7816 */ /* 0x000fe2000000002a */
[----:B------:R0:W-:Y:S01]  /*93c0*/  STL [R1+0x3e8], R3 ;  /* 0x0003e80301007387 */ /* 0x0001e20000100800 */
[----:B-1----:R-:W-:Y:S01]  /*93d0*/  @!P5 IMAD.MOV.U32 R4, RZ, RZ, R3 ;  /* 0x000000ffff04d224 */ /* 0x002fe200078e0003 */
[----:B--2---:R-:W-:Y:S01]  /*93e0*/  IADD3 R69, P6, PT, R24, R2, RZ ;  /* 0x0000000218457210 */ /* 0x004fe20007fde0ff */
[----:B------:R-:W-:Y:S01]  /*93f0*/  @!P5 IMAD.MOV.U32 R5, RZ, RZ, R66 ;  /* 0x000000ffff05d224 */ /* 0x000fe200078e0042 */
[----:B------:R1:W-:Y:S02]  /*9400*/  STL [R1+0x3e4], R66 ;  /* 0x0003e44201007387 */ /* 0x0003e40000100800 */
[----:B------:R-:W-:Y:S01]  /*9410*/  LEA.HI.X.SX32 R70, R6, R0, 0x1, P6 ;  /* 0x0000000006467211 */ /* 0x000fe200030f0eff */
[----:B------:R-:W-:Y:S01]  /*9420*/  VIADD R27, R7, 0xffffffdc ;  /* 0xffffffdc071b7836 */ /* 0x000fe20000000000 */
[----:B0-----:R-:W-:Y:S01]  /*9430*/  IADD3 R3, P6, PT, R22, R2, RZ ;  /* 0x0000000216037210 */ /* 0x001fe20007fde0ff */
[----:B------:R0:W5:Y:S01]  /*9440*/  @!P5 LDG.E.U16 R42, desc[UR20][R4.64] ;  /* 0x00000014042ad981 */ /* 0x000162000c1e1500 */
[----:B------:R-:W-:Y:S01]  /*9450*/  PRMT R41, RZ, 0x7610, R41 ;  /* 0x00007610ff297816 */ /* 0x000fe20000000029 */
[----:B-1----:R-:W-:-:S02]  /*9460*/  IMAD R66, R68, 0x24, RZ ;  /* 0x0000002444427824 */ /* 0x002fc400078e02ff */
[----:B------:R1:W-:Y:S01]  /*9470*/  STL [R1+0x3e0], R69 ;  /* 0x0003e04501007387 */ /* 0x0003e20000100800 */
[----:B------:R-:W-:Y:S02]  /*9480*/  VIADD R6, R7, 0xffffffdf ;  /* 0xffffffdf07067836 */ /* 0x000fe40000000000 */
[----:B0-----:R-:W-:Y:S02]  /*9490*/  @!P3 IMAD.MOV.U32 R4, RZ, RZ, R69 ;  /* 0x000000ffff04b224 */ /* 0x001fe400078e0045 */
[----:B------:R-:W-:Y:S01]  /*94a0*/  @!P3 IMAD.MOV.U32 R5, RZ, RZ, R70 ;  /* 0x000000ffff05b224 */ /* 0x000fe200078e0046 */
[----:B------:R-:W-:Y:S02]  /*94b0*/  ISETP.GE.U32.AND P4, PT, R27, 0x7fffff5d, PT ;  /* 0x7fffff5d1b00780c */ /* 0x000fe40003f86070 */
[----:B-1----:R-:W-:Y:S02]  /*94c0*/  LEA.HI.X.SX32 R69, R66, R0, 0x1, P6 ;  /* 0x0000000042457211 */ /* 0x002fe400030f0eff */
[----:B------:R0:W5:Y:S01]  /*94d0*/  @!P3 LDG.E.U16 R41, desc[UR20][R4.64] ;  /* 0x000000140429b981 */ /* 0x000162000c1e1500 */
[----:B------:R-:W-:-:S02]  /*94e0*/  PRMT R40, RZ, 0x7610, R40 ;  /* 0x00007610ff287816 */ /* 0x000fc40000000028 */
[----:B------:R-:W-:Y:S01]  /*94f0*/  ISETP.GE.U32.AND P3, PT, R6, 0x7fffff60, PT ;  /* 0x7fffff600600780c */ /* 0x000fe20003f66070 */
[----:B------:R1:W-:Y:S01]  /*9500*/  STL [R1+0x3dc], R70 ;  /* 0x0003dc4601007387 */ /* 0x0003e20000100800 */
[C---:B------:R-:W-:Y:S02]  /*9510*/  IMAD R6, R68.reuse, 0x23, RZ ;  /* 0x0000002344067824 */ /* 0x040fe400078e02ff */
[----:B0-----:R-:W-:Y:S02]  /*9520*/  @!P0 IMAD.MOV.U32 R4, RZ, RZ, R3 ;  /* 0x000000ffff048224 */ /* 0x001fe400078e0003 */
[----:B------:R-:W-:Y:S01]  /*9530*/  @!P0 IMAD.MOV.U32 R5, RZ, RZ, R69 ;  /* 0x000000ffff058224 */ /* 0x000fe200078e0045 */
[----:B-1----:R-:W-:Y:S01]  /*9540*/  IADD3 R70, P6, PT, R21, R2, RZ ;  /* 0x0000000215467210 */ /* 0x002fe20007fde0ff */
[----:B------:R0:W-:Y:S01]  /*9550*/  STL [R1+0x3d8], R3 ;  /* 0x0003d80301007387 */ /* 0x0001e20000100800 */
[----:B------:R-:W-:-:S03]  /*9560*/  IMAD R21, R68, 0x22, RZ ;  /* 0x0000002244157824 */ /* 0x000fc600078e02ff */
[----:B------:R1:W5:Y:S01]  /*9570*/  @!P0 LDG.E.U16 R40, desc[UR20][R4.64] ;  /* 0x0000001404288981 */ /* 0x000362000c1e1500 */
[----:B------:R-:W-:-:S03]  /*9580*/  PRMT R38, RZ, 0x7610, R38 ;  /* 0x00007610ff267816 */ /* 0x000fc60000000026 */
[----:B------:R2:W-:Y:S01]  /*9590*/  STL [R1+0x3d4], R69 ;  /* 0x0003d44501007387 */ /* 0x0005e20000100800 */
[----:B-1----:R-:W-:Y:S02]  /*95a0*/  LEA.HI.X.SX32 R5, R6, R0, 0x1, P6 ;  /* 0x0000000006057211 */ /* 0x002fe400030f0eff */
[----:B0-----:R-:W-:Y:S01]  /*95b0*/  IADD3 R3, P6, PT, R15, R2, RZ ;  /* 0x000000020f037210 */ /* 0x001fe20007fde0ff */
[----:B------:R-:W-:-:S03]  /*95c0*/  @!P4 IMAD.MOV.U32 R4, RZ, RZ, R70 ;  /* 0x000000ffff04c224 */ /* 0x000fc600078e0046 */
[----:B--2---:R-:W-:Y:S01]  /*95d0*/  LEA.HI.X.SX32 R69, R21, R0, 0x1, P6 ;  /* 0x0000000015457211 */ /* 0x004fe200030f0eff */
[----:B------:R-:W-:Y:S01]  /*95e0*/  STL [R1+0x3d0], R70 ;  /* 0x0003d04601007387 */ /* 0x000fe20000100800 */
[----:B------:R-:W-:Y:S01]  /*95f0*/  PRMT R39, RZ, 0x7610, R39 ;  /* 0x00007610ff277816 */ /* 0x000fe20000000027 */
[----:B------:R-:W-:Y:S02]  /*9600*/  VIADD R25, R7, 0xffffffde ;  /* 0xffffffde07197836 */ /* 0x000fe40000000000 */
[----:B------:R0:W-:Y:S04]  /*9610*/  STL [R1+0x3cc], R5 ;  /* 0x0003cc0501007387 */ /* 0x0001e80000100800 */
[----:B------:R1:W5:Y:S01]  /*9620*/  @!P4 LDG.E.U16 R38, desc[UR20][R4.64] ;  /* 0x000000140426c981 */ /* 0x000362000c1e1500 */
[----:B------:R-:W-:-:S03]  /*9630*/  ISETP.GE.U32.AND P5, PT, R25, 0x7fffff5f, PT ;  /* 0x7fffff5f1900780c */ /* 0x000fc60003fa6070 */
[----:B------:R-:W-:Y:S01]  /*9640*/  STL [R1+0x3c8], R3 ;  /* 0x0003c80301007387 */ /* 0x000fe20000100800 */
[----:B-1----:R-:W-:Y:S02]  /*9650*/  @!P1 IMAD.MOV.U32 R4, RZ, RZ, R3 ;  /* 0x000000ffff049224 */ /* 0x002fe400078e0003 */
[----:B0-----:R-:W-:Y:S01]  /*9660*/  @!P1 IMAD.MOV.U32 R5, RZ, RZ, R69 ;  /* 0x000000ffff059224 */ /* 0x001fe200078e0045 */
[----:B------:R0:W-:Y:S04]  /*9670*/  STL [R1+0x3c4], R69 ;  /* 0x0003c44501007387 */ /* 0x0001e80000100800 */
[----:B------:R1:W5:Y:S01]  /*9680*/  @!P1 LDG.E.U16 R39, desc[UR20][R4.64] ;  /* 0x0000001404279981 */ /* 0x000362000c1e1500 */
[----:B0-----:R-:W-:Y:S01]  /*9690*/  IADD3 R69, P6, PT, R19, R2, RZ ;  /* 0x0000000213457210 */ /* 0x001fe20007fde0ff */
[----:B-1----:R-:W-:-:S02]  /*96a0*/  VIADD R5, R7, 0xffffffe2 ;  /* 0xffffffe207057836 */ /* 0x002fc40000000000 */
[----:B------:R-:W-:-:S03]  /*96b0*/  IMAD R4, R68, 0x21, RZ ;  /* 0x0000002144047824 */ /* 0x000fc600078e02ff */
[----:B------:R-:W-:Y:S01]  /*96c0*/  ISETP.GE.U32.AND P1, PT, R5, 0x7fffff63, PT ;  /* 0x7fffff630500780c */ /* 0x000fe20003f26070 */
[----:B------:R-:W-:Y:S01]  /*96d0*/  IMAD.SHL.U32 R5, R68, 0x20, RZ ;  /* 0x0000002044057824 */ /* 0x000fe200078e00ff */
[----:B------:R-:W-:Y:S02]  /*96e0*/  LEA.HI.X.SX32 R70, R4, R0, 0x1, P6 ;  /* 0x0000000004467211 */ /* 0x000fe400030f0eff */
[----:B------:R-:W-:Y:S01]  /*96f0*/  LEA R3, P6, R68, R2, 0x6 ;  /* 0x0000000244037211 */ /* 0x000fe200078c30ff */
[----:B------:R-:W-:Y:S01]  /*9700*/  @!P5 IMAD.MOV.U32 R4, RZ, RZ, R69 ;  /* 0x000000ffff04d224 */ /* 0x000fe200078e0045 */
[----:B------:R-:W-:Y:S02]  /*9710*/  PRMT R36, RZ, 0x7610, R36 ;  /* 0x00007610ff247816 */ /* 0x000fe40000000024 */
[----:B------:R-:W-:Y:S01]  /*9720*/  LEA.HI.X.SX32 R15, R5, R0, 0x1, P6 ;  /* 0x00000000050f7211 */ /* 0x000fe200030f0eff */
[----:B------:R-:W-:Y:S01]  /*9730*/  @!P5 IMAD.MOV.U32 R5, RZ, RZ, R70 ;  /* 0x000000ffff05d224 */ /* 0x000fe200078e0046 */
[----:B------:R-:W-:Y:S01]  /*9740*/  PRMT R37, RZ, 0x7610, R37 ;  /* 0x00007610ff257816 */ /* 0x000fe20000000025 */
[----:B------:R-:W-:-:S03]  /*9750*/  VIADD R22, R7, 0xffffffe0 ;  /* 0xffffffe007167836 */ /* 0x000fc60000000000 */
[----:B------:R0:W5:Y:S02]  /*9760*/  @!P5 LDG.E.U16 R36, desc[UR20][R4.64] ;  /* 0x000000140424d981 */ /* 0x000164000c1e1500 */
[----:B------:R-:W-:Y:S01]  /*9770*/  ISETP.GE.U32.AND P0, PT, R22, 0x7fffff61, PT ;  /* 0x7fffff611600780c */ /* 0x000fe20003f06070 */
[----:B------:R-:W-:Y:S01]  /*9780*/  VIADD R6, R7, 0xffffffe1 ;  /* 0xffffffe107067836 */ /* 0x000fe20000000000 */
[----:B------:R-:W-:Y:S01]  /*9790*/  STL [R1+0x3c0], R69 ;  /* 0x0003c04501007387 */ /* 0x000fe20000100800 */
[----:B0-----:R-:W-:Y:S02]  /*97a0*/  @!P3 IMAD.MOV.U32 R4, RZ, RZ, R3 ;  /* 0x000000ffff04b224 */ /* 0x001fe400078e0003 */
[----:B------:R-:W-:Y:S01]  /*97b0*/  @!P3 IMAD.MOV.U32 R5, RZ, RZ, R15 ;  /* 0x000000ffff05b224 */ /* 0x000fe200078e000f */
[----:B------:R0:W-:Y:S04]  /*97c0*/  STL [R1+0x3bc], R70 ;  /* 0x0003bc4601007387 */ /* 0x0001e80000100800 */
[----:B------:R1:W5:Y:S01]  /*97d0*/  @!P3 LDG.E.U16 R37, desc[UR20][R4.64] ;  /* 0x000000140425b981 */ /* 0x000362000c1e1500 */
[----:B------:R-:W-:-:S02]  /*97e0*/  ISETP.GE.U32.AND P4, PT, R6, 0x7fffff62, PT ;  /* 0x7fffff620600780c */ /* 0x000fc40003f86070 */
[----:B0-----:R-:W-:Y:S01]  /*97f0*/  IADD3 R70, P6, PT, R16, R2, RZ ;  /* 0x0000000210467210 */ /* 0x001fe20007fde0ff */
[----:B-1----:R-:W-:Y:S01]  /*9800*/  IMAD R4, R68, 0x1f, RZ ;  /* 0x0000001f44047824 */ /* 0x002fe200078e02ff */
[----:B------:R0:W-:Y:S01]  /*9810*/  STL [R1+0x3b8], R3 ;  /* 0x0003b80301007387 */ /* 0x0001e20000100800 */
[----:B------:R-:W-:-:S03]  /*9820*/  VIADD R5, R7, 0xffffffe4 ;  /* 0xffffffe407057836 */ /* 0x000fc60000000000 */
[----:B------:R-:W-:Y:S01]  /*9830*/  LEA.HI.X.SX32 R4, R4, R0, 0x1, P6 ;  /* 0x0000000004047211 */ /* 0x000fe200030f0eff */
[----:B------:R1:W-:Y:S01]  /*9840*/  STL [R1+0x3b4], R15 ;  /* 0x0003b40f01007387 */ /* 0x0003e20000100800 */
[----:B------:R-:W-:Y:S02]  /*9850*/  ISETP.GE.U32.AND P3, PT, R5, 0x7fffff65, PT ;  /* 0x7fffff650500780c */ /* 0x000fe40003f66070 */
[----:B------:R-:W-:Y:S01]  /*9860*/  PRMT R34, RZ, 0x7610, R34 ;  /* 0x00007610ff227816 */ /* 0x000fe20000000022 */
[----:B------:R-:W-:Y:S01]  /*9870*/  STL [R1+0x3b0], R70 ;  /* 0x0003b04601007387 */ /* 0x000fe20000100800 */
[----:B0-----:R-:W-:Y:S01]  /*9880*/  IADD3 R3, P6, PT, R8, R2, RZ ;  /* 0x0000000208037210 */ /* 0x001fe20007fde0ff */
[----:B------:R-:W-:Y:S02]  /*9890*/  @!P0 IMAD.MOV.U32 R5, RZ, RZ, R4 ;  /* 0x000000ffff058224 */ /* 0x000fe400078e0004 */
[----:B-1----:R-:W-:Y:S01]  /*98a0*/  IMAD R15, R68, 0x1e, RZ ;  /* 0x0000001e440f7824 */ /* 0x002fe200078e02ff */
[----:B------:R0:W-:Y:S04]  /*98b0*/  STL [R1+0x3ac], R4 ;  /* 0x0003ac0401007387 */ /* 0x0001e80000100800 */
[----:B------:R-:W-:Y:S01]  /*98c0*/  LEA.HI.X.SX32 R69, R15, R0, 0x1, P6 ;  /* 0x000000000f457211 */ /* 0x000fe200030f0eff */
[----:B0-----:R-:W-:Y:S01]  /*98d0*/  @!P0 IMAD.MOV.U32 R4, RZ, RZ, R70 ;  /* 0x000000ffff048224 */ /* 0x001fe200078e0046 */
[----:B------:R-:W-:-:S04]  /*98e0*/  PRMT R35, RZ, 0x7610, R35 ;  /* 0x00007610ff237816 */ /* 0x000fc80000000023 */
[----:B------:R0:W5:Y:S01]  /*98f0*/  @!P0 LDG.E.U16 R34, desc[UR20][R4.64] ;  /* 0x0000001404228981 */ /* 0x000162000c1e1500 */
[----:B------:R-:W-:-:S03]  /*9900*/  VIADD R6, R7, 0xffffffe3 ;  /* 0xffffffe307067836 */ /* 0x000fc60000000000 */
[----:B------:R-:W-:Y:S01]  /*9910*/  STL [R1+0x3a8], R3 ;  /* 0x0003a80301007387 */ /* 0x000fe20000100800 */
[----:B0-----:R-:W-:Y:S02]  /*9920*/  @!P4 IMAD.MOV.U32 R4, RZ, RZ, R3 ;  /* 0x000000ffff04c224 */ /* 0x001fe400078e0003 */
[----:B------:R-:W-:Y:S01]  /*9930*/  @!P4 IMAD.MOV.U32 R5, RZ, RZ, R69 ;  /* 0x000000ffff05c224 */ /* 0x000fe200078e0045 */
[----:B------:R0:W-:Y:S04]  /*9940*/  STL [R1+0x3a4], R69 ;  /* 0x0003a44501007387 */ /* 0x0001e80000100800 */
[----:B------:R1:W5:Y:S01]  /*9950*/  @!P4 LDG.E.U16 R35, desc[UR20][R4.64] ;  /* 0x000000140423c981 */ /* 0x000362000c1e1500 */
[----:B------:R-:W-:Y:S02]  /*9960*/  ISETP.GE.U32.AND P5, PT, R6, 0x7fffff64, PT ;  /* 0x7fffff640600780c */ /* 0x000fe40003fa6070 */
[----:B0-----:R-:W-:Y:S01]  /*9970*/  IADD3 R69, P6, PT, R12, R2, RZ ;  /* 0x000000020c457210 */ /* 0x001fe20007fde0ff */
[----:B-1----:R-:W-:-:S02]  /*9980*/  IMAD R4, R68, 0x1d, RZ ;  /* 0x0000001d44047824 */ /* 0x002fc400078e02ff */
[----:B------:R-:W-:Y:S02]  /*9990*/  VIADD R5, R7, 0xffffffe6 ;  /* 0xffffffe607057836 */ /* 0x000fe40000000000 */
[----:B------:R-:W-:Y:S01]  /*99a0*/  IMAD R12, R68, 0x1c, RZ ;  /* 0x0000001c440c7824 */ /* 0x000fe200078e02ff */
[----:B------:R-:W-:Y:S02]  /*99b0*/  LEA.HI.X.SX32 R70, R4, R0, 0x1, P6 ;  /* 0x0000000004467211 */ /* 0x000fe400030f0eff */
[----:B------:R-:W-:Y:S01]  /*99c0*/  IADD3 R3, P6, PT, R9, R2, RZ ;  /* 0x0000000209037210 */ /* 0x000fe20007fde0ff */
[----:B------:R-:W-:Y:S01]  /*99d0*/  @!P1 IMAD.MOV.U32 R4, RZ, RZ, R69 ;  /* 0x000000ffff049224 */ /* 0x000fe200078e0045 */
[----:B------:R-:W-:Y:S01]  /*99e0*/  ISETP.GE.U32.AND P4, PT, R5, 0x7fffff67, PT ;  /* 0x7fffff670500780c */ /* 0x000fe20003f86070 */
[----:B------:R-:W-:Y:S01]  /*99f0*/  @!P1 IMAD.MOV.U32 R5, RZ, RZ, R70 ;  /* 0x000000ffff059224 */ /* 0x000fe200078e0046 */
[----:B------:R-:W-:Y:S02]  /*9a00*/  PRMT R32, RZ, 0x7610, R32 ;  /* 0x00007610ff207816 */ /* 0x000fe40000000020 */
[----:B------:R-:W-:-:S02]  /*9a10*/  LEA.HI.X.SX32 R8, R12, R0, 0x1, P6 ;  /* 0x000000000c087211 */ /* 0x000fc400030f0eff */
[----:B------:R-:W-:Y:S02]  /*9a20*/  PRMT R33, RZ, 0x7610, R33 ;  /* 0x00007610ff217816 */ /* 0x000fe40000000021 */
[----:B------:R0:W5:Y:S01]  /*9a30*/  @!P1 LDG.E.U16 R32, desc[UR20][R4.64] ;  /* 0x0000001404209981 */ /* 0x000162000c1e1500 */
[----:B------:R-:W-:-:S03]  /*9a40*/  VIADD R6, R7, 0xffffffe5 ;  /* 0xffffffe507067836 */ /* 0x000fc60000000000 */
[----:B------:R1:W-:Y:S01]  /*9a50*/  STL [R1+0x3a0], R69 ;  /* 0x0003a04501007387 */ /* 0x0003e20000100800 */
[----:B0-----:R-:W-:Y:S02]  /*9a60*/  @!P5 IMAD.MOV.U32 R4, RZ, RZ, R3 ;  /* 0x000000ffff04d224 */ /* 0x001fe400078e0003 */
[----:B------:R-:W-:Y:S01]  /*9a70*/  @!P5 IMAD.MOV.U32 R5, RZ, RZ, R8 ;  /* 0x000000ffff05d224 */ /* 0x000fe200078e0008 */
[----:B-1----:R-:W-:-:S04]  /*9a80*/  IADD3 R69, P6, PT, R14, R2, RZ ;  /* 0x000000020e457210 */ /* 0x002fc80007fde0ff */
[----:B------:R0:W5:Y:S01]  /*9a90*/  @!P5 LDG.E.U16 R33, desc[UR20][R4.64] ;  /* 0x000000140421d981 */ /* 0x000162000c1e1500 */
[----:B------:R-:W-:Y:S01]  /*9aa0*/  ISETP.GE.U32.AND P0, PT, R6, 0x7fffff66, PT ;  /* 0x7fffff660600780c */ /* 0x000fe20003f06070 */
[C---:B------:R-:W-:Y:S02]  /*9ab0*/  IMAD R9, R68.reuse, 0x1a, RZ ;  /* 0x0000001a44097824 */ /* 0x040fe400078e02ff */
[----:B------:R1:W-:Y:S01]  /*9ac0*/  STL [R1+0x39c], R70 ;  /* 0x00039c4601007387 */ /* 0x0003e20000100800 */
[----:B0-----:R-:W-:Y:S02]  /*9ad0*/  IMAD R4, R68, 0x1b, RZ ;  /* 0x0000001b44047824 */ /* 0x001fe400078e02ff */
[----:B------:R-:W-:Y:S01]  /*9ae0*/  VIADD R5, R7, 0xffffffe8 ;  /* 0xffffffe807057836 */ /* 0x000fe20000000000 */
[----:B------:R0:W-:Y:S02]  /*9af0*/  STL [R1+0x398], R3 ;  /* 0x0003980301007387 */ /* 0x0001e40000100800 */
[----:B-1----:R-:W-:Y:S01]  /*9b00*/  LEA.HI.X.SX32 R70, R4, R0, 0x1, P6 ;  /* 0x0000000004467211 */ /* 0x002fe200030f0eff */
[----:B------:R-:W-:Y:S01]  /*9b10*/  @!P3 IMAD.MOV.U32 R4, RZ, RZ, R69 ;  /* 0x000000ffff04b224 */ /* 0x000fe200078e0045 */
[----:B------:R-:W-:Y:S01]  /*9b20*/  ISETP.GE.U32.AND P5, PT, R5, 0x7fffff69, PT ;  /* 0x7fffff690500780c */ /* 0x000fe20003fa6070 */
[----:B------:R1:W-:Y:S01]  /*9b30*/  STL [R1+0x394], R8 ;  /* 0x0003940801007387 */ /* 0x0003e20000100800 */
[----:B------:R-:W-:Y:S01]  /*9b40*/  PRMT R30, RZ, 0x7610, R30 ;  /* 0x00007610ff1e7816 */ /* 0x000fe2000000001e */
[----:B------:R-:W-:Y:S01]  /*9b50*/  @!P3 IMAD.MOV.U32 R5, RZ, RZ, R70 ;  /* 0x000000ffff05b224 */ /* 0x000fe200078e0046 */
[----:B0-----:R-:W-:-:S02]  /*9b60*/  IADD3 R3, P6, PT, R10, R2, RZ ;  /* 0x000000020a037210 */ /* 0x001fc40007fde0ff */
[----:B------:R-:W-:Y:S02]  /*9b70*/  PRMT R31, RZ, 0x7610, R31 ;  /* 0x00007610ff1f7816 */ /* 0x000fe4000000001f */
[----:B------:R0:W5:Y:S01]  /*9b80*/  @!P3 LDG.E.U16 R30, desc[UR20][R4.64] ;  /* 0x00000014041eb981 */ /* 0x000162000c1e1500 */
[----:B-1----:R-:W-:Y:S01]  /*9b90*/  LEA.HI.X.SX32 R8, R9, R0, 0x1, P6 ;  /* 0x0000000009087211 */ /* 0x002fe200030f0eff */
[----:B------:R-:W-:Y:S02]  /*9ba0*/  VIADD R6, R7, 0xffffffe7 ;  /* 0xffffffe707067836 */ /* 0x000fe40000000000 */
[----:B------:R1:W-:Y:S01]  /*9bb0*/  STL [R1+0x390], R69 ;  /* 0x0003904501007387 */ /* 0x0003e20000100800 */
[----:B0-----:R-:W-:Y:S02]  /*9bc0*/  @!P0 IMAD.MOV.U32 R4, RZ, RZ, R3 ;  /* 0x000000ffff048224 */ /* 0x001fe400078e0003 */
[----:B------:R-:W-:Y:S01]  /*9bd0*/  @!P0 IMAD.MOV.U32 R5, RZ, RZ, R8 ;  /* 0x000000ffff058224 */ /* 0x000fe200078e0008 */
[----:B-1----:R-:W-:-:S04]  /*9be0*/  IADD3 R69, P6, PT, R17, R2, RZ ;  /* 0x0000000211457210 */ /* 0x002fc80007fde0ff */
[----:B------:R0:W5:Y:S01]  /*9bf0*/  @!P0 LDG.E.U16 R31, desc[UR20][R4.64] ;  /* 0x00000014041f8981 */ /* 0x000162000c1e1500 */
[----:B------:R-:W-:-:S03]  /*9c00*/  ISETP.GE.U32.AND P1, PT, R6, 0x7fffff68, PT ;  /* 0x7fffff680600780c */ /* 0x000fc60003f26070 */
[----:B------:R1:W-:Y:S01]  /*9c10*/  STL [R1+0x38c], R70 ;  /* 0x00038c4601007387 */ /* 0x0003e20000100800 */
[----:B0-----:R-:W-:-:S03]  /*9c20*/  IMAD R4, R68, 0x19, RZ ;  /* 0x0000001944047824 */ /* 0x001fc600078e02ff */
[----:B------:R0:W-:Y:S01]  /*9c30*/  STL [R1+0x388], R3 ;  /* 0x0003880301007387 */ /* 0x0001e20000100800 */
[----:B------:R-:W-:-:S03]  /*9c40*/  VIADD R5, R7, 0xffffffea ;  /* 0xffffffea07057836 */ /* 0x000fc60000000000 */
[----:B------:R2:W-:Y:S01]  /*9c50*/  STL [R1+0x384], R8 ;  /* 0x0003840801007387 */ /* 0x0005e20000100800 */
[----:B-1----:R-:W-:Y:S01]  /*9c60*/  LEA.HI.X.SX32 R70, R4, R0, 0x1, P6 ;  /* 0x0000000004467211 */ /* 0x002fe200030f0eff */
[----:B------:R-:W-:Y:S01]  /*9c70*/  @!P4 IMAD.MOV.U32 R4, RZ, RZ, R69 ;  /* 0x000000ffff04c224 */ /* 0x000fe200078e0045 */
[----:B------:R-:W-:Y:S02]  /*9c80*/  ISETP.GE.U32.AND P0, PT, R5, 0x7fffff6b, PT ;  /* 0x7fffff6b0500780c */ /* 0x000fe40003f06070 */
[----:B0-----:R-:W-:Y:S01]  /*9c90*/  IADD3 R3, P6, PT, R11, R2, RZ ;  /* 0x000000020b037210 */ /* 0x001fe20007fde0ff */
[----:B--2---:R-:W-:Y:S01]  /*9ca0*/  IMAD R8, R68, 0x18, RZ ;  /* 0x0000001844087824 */ /* 0x004fe200078e02ff */
[----:B------:R-:W-:Y:S01]  /*9cb0*/  PRMT R28, RZ, 0x7610, R28 ;  /* 0x00007610ff1c7816 */ /* 0x000fe2000000001c */
[----:B------:R-:W-:-:S03]  /*9cc0*/  @!P4 IMAD.MOV.U32 R5, RZ, RZ, R70 ;  /* 0x000000ffff05c224 */ /* 0x000fc600078e0046 */
[----:B------:R-:W-:Y:S02]  /*9cd0*/  LEA.HI.X.SX32 R10, R8, R0, 0x1, P6 ;  /* 0x00000000080a7211 */ /* 0x000fe400030f0eff */
[----:B------:R-:W-:Y:S01]  /*9ce0*/  PRMT R29, RZ, 0x7610, R29 ;  /* 0x00007610ff1d7816 */ /* 0x000fe2000000001d */
        /* <DEDUP_REMOVED lines=19> */
[----:B0-----:R-:W-:Y:S01]  /*9e20*/  IADD3 R3, P6, PT, R13, R2, RZ ;  /* 0x000000020d037210 */ /* 0x001fe20007fde0ff */
[----:B------:R-:W-:Y:S01]  /*9e30*/  VIADD R6, R7, 0xffffffeb ;  /* 0xffffffeb07067836 */ /* 0x000fe20000000000 */
[----:B------:R-:W-:-:S02]  /*9e40*/  PRMT R27, RZ, 0x7610, R27 ;  /* 0x00007610ff1b7816 */ /* 0x000fc4000000001b */
[----:B------:R0:W5:Y:S01]  /*9e50*/  @!P5 LDG.E.U16 R26, desc[UR20][R4.64] ;  /* 0x00000014041ad981 */ /* 0x000162000c1e1500 */
[----:B-1----:R-:W-:Y:S02]  /*9e60*/  LEA.HI.X.SX32 R10, R11, R0, 0x1, P6 ;  /* 0x000000000b0a7211 */ /* 0x002fe400030f0eff */
[----:B------:R-:W-:Y:S01]  /*9e70*/  ISETP.GE.U32.AND P4, PT, R6, 0x7fffff6c, PT ;  /* 0x7fffff6c0600780c */ /* 0x000fe20003f86070 */
[----:B0-----:R-:W-:Y:S02]  /*9e80*/  @!P3 IMAD.MOV.U32 R4, RZ, RZ, R3 ;  /* 0x000000ffff04b224 */ /* 0x001fe400078e0003 */
[----:B------:R-:W-:Y:S01]  /*9e90*/  @!P3 IMAD.MOV.U32 R5, RZ, RZ, R10 ;  /* 0x000000ffff05b224 */ /* 0x000fe200078e000a */
[----:B------:R0:W-:Y:S01]  /*9ea0*/  STL [R1+0x370], R69 ;  /* 0x0003704501007387 */ /* 0x0001e20000100800 */
[----:B------:R-:W-:-:S03]  /*9eb0*/  VIADD R6, R7, 0xffffffed ;  /* 0xffffffed07067836 */ /* 0x000fc60000000000 */
[----:B------:R1:W5:Y:S02]  /*9ec0*/  @!P3 LDG.E.U16 R27, desc[UR20][R4.64] ;  /* 0x00000014041bb981 */ /* 0x000364000c1e1500 */
[----:B------:R-:W-:Y:S02]  /*9ed0*/  ISETP.GE.U32.AND P5, PT, R6, 0x7fffff6e, PT ;  /* 0x7fffff6e0600780c */ /* 0x000fe40003fa6070 */
[----:B0-----:R-:W-:Y:S01]  /*9ee0*/  IADD3 R69, P6, PT, R23, R2, RZ ;  /* 0x0000000217457210 */ /* 0x001fe20007fde0ff */
[C---:B-1----:R-:W-:Y:S01]  /*9ef0*/  IMAD R4, R68.reuse, 0x15, RZ ;  /* 0x0000001544047824 */ /* 0x042fe200078e02ff */
[----:B------:R0:W-:Y:S01]  /*9f00*/  STL [R1+0x36c], R70 ;  /* 0x00036c4601007387 */ /* 0x0001e20000100800 */
[----:B------:R-:W-:Y:S02]  /*9f10*/  VIADD R5, R7, 0xffffffee ;  /* 0xffffffee07057836 */ /* 0x000fe40000000000 */
[----:B------:R-:W-:Y:S01]  /*9f20*/  IMAD R6, R68, 0x14, RZ ;  /* 0x0000001444067824 */ /* 0x000fe200078e02ff */
[----:B------:R1:W-:Y:S01]  /*9f30*/  STL [R1+0x368], R3 ;  /* 0x0003680301007387 */ /* 0x0003e20000100800 */
[----:B------:R-:W-:-:S02]  /*9f40*/  PRMT R24, RZ, 0x7610, R24 ;  /* 0x00007610ff187816 */ /* 0x000fc40000000018 */
[----:B0-----:R-:W-:Y:S01]  /*9f50*/  LEA.HI.X.SX32 R70, R4, R0, 0x1, P6 ;  /* 0x0000000004467211 */ /* 0x001fe200030f0eff */
[----:B------:R-:W-:Y:S01]  /*9f60*/  @!P0 IMAD.MOV.U32 R4, RZ, RZ, R69 ;  /* 0x000000ffff048224 */ /* 0x000fe200078e0045 */
[----:B------:R-:W-:Y:S02]  /*9f70*/  ISETP.GE.U32.AND P3, PT, R5, 0x7fffff6f, PT ;  /* 0x7fffff6f0500780c */ /* 0x000fe40003f66070 */
[----:B-1----:R-:W-:Y:S01]  /*9f80*/  IADD3 R3, P6, PT, R18, R2, RZ ;  /* 0x0000000212037210 */ /* 0x002fe20007fde0ff */
[----:B------:R-:W-:-:S03]  /*9f90*/  @!P0 IMAD.MOV.U32 R5, RZ, RZ, R70 ;  /* 0x000000ffff058224 */ /* 0x000fc600078e0046 */
[----:B------:R-:W-:Y:S02]  /*9fa0*/  LEA.HI.X.SX32 R13, R6, R0, 0x1, P6 ;  /* 0x00000000060d7211 */ /* 0x000fe400030f0eff */
[----:B------:R-:W-:Y:S01]  /*9fb0*/  PRMT R25, RZ, 0x7610, R25 ;  /* 0x00007610ff197816 */ /* 0x000fe20000000019 */
[----:B------:R0:W5:Y:S01]  /*9fc0*/  @!P0 LDG.E.U16 R24, desc[UR20][R4.64] ;  /* 0x0000001404188981 */ /* 0x000162000c1e1500 */
[----:B------:R-:W-:-:S03]  /*9fd0*/  IADD3 R67, P6, PT, R67, R2, RZ ;  /* 0x0000000243437210 */ /* 0x000fc60007fde0ff */
[----:B------:R1:W-:Y:S01]  /*9fe0*/  STL [R1+0x364], R10 ;  /* 0x0003640a01007387 */ /* 0x0003e20000100800 */
[----:B0-----:R-:W-:Y:S02]  /*9ff0*/  @!P4 IMAD.MOV.U32 R4, RZ, RZ, R3 ;  /* 0x000000ffff04c224 */ /* 0x001fe400078e0003 */
[----:B------:R-:W-:Y:S02]  /*a000*/  @!P4 IMAD.MOV.U32 R5, RZ, RZ, R13 ;  /* 0x000000ffff05c224 */ /* 0x000fe400078e000d */
[----:B-1----:R-:W-:-:S03]  /*a010*/  VIADD R10, R7, 0xffffffef ;  /* 0xffffffef070a7836 */ /* 0x002fc60000000000 */
[----:B------:R0:W5:Y:S02]  /*a020*/  @!P4 LDG.E.U16 R25, desc[UR20][R4.64] ;  /* 0x000000140419c981 */ /* 0x000164000c1e1500 */
[----:B------:R-:W-:Y:S02]  /*a030*/  ISETP.GE.U32.AND P0, PT, R10, 0x7fffff70, PT ;  /* 0x7fffff700a00780c */ /* 0x000fe40003f06070 */
[----:B------:R-:W-:Y:S01]  /*a040*/  STL [R1+0x360], R69 ;  /* 0x0003604501007387 */ /* 0x000fe20000100800 */
[----:B0-----:R-:W-:-:S03]  /*a050*/  IMAD R4, R68, 0x13, RZ ;  /* 0x0000001344047824 */ /* 0x001fc600078e02ff */
[----:B------:R0:W-:Y:S01]  /*a060*/  STL [R1+0x35c], R70 ;  /* 0x00035c4601007387 */ /* 0x0001e20000100800 */
[----:B------:R-:W-:Y:S02]  /*a070*/  VIADD R5, R7, 0xfffffff0 ;  /* 0xfffffff007057836 */ /* 0x000fe40000000000 */
[----:B------:R-:W-:Y:S01]  /*a080*/  IMAD R10, R68, 0x12, RZ ;  /* 0x00000012440a7824 */ /* 0x000fe200078e02ff */
[----:B------:R1:W-:Y:S01]  /*a090*/  STL [R1+0x358], R3 ;  /* 0x0003580301007387 */ /* 0x0003e20000100800 */
[----:B------:R-:W-:Y:S02]  /*a0a0*/  PRMT R22, RZ, 0x7610, R22 ;  /* 0x00007610ff167816 */ /* 0x000fe40000000016 */
[----:B0-----:R-:W-:Y:S01]  /*a0b0*/  LEA.HI.X.SX32 R70, R4, R0, 0x1, P6 ;  /* 0x0000000004467211 */ /* 0x001fe200030f0eff */
[----:B------:R-:W-:Y:S01]  /*a0c0*/  @!P1 IMAD.MOV.U32 R4, RZ, RZ, R67 ;  /* 0x000000ffff049224 */ /* 0x000fe200078e0043 */
[----:B------:R-:W-:Y:S02]  /*a0d0*/  ISETP.GE.U32.AND P4, PT, R5, 0x7fffff71, PT ;  /* 0x7fffff710500780c */ /* 0x000fe40003f86070 */
[----:B-1----:R-:W-:Y:S01]  /*a0e0*/  IADD3 R3, P6, PT, R66, R2, RZ ;  /* 0x0000000242037210 */ /* 0x002fe20007fde0ff */
[----:B------:R-:W-:-:S03]  /*a0f0*/  @!P1 IMAD.MOV.U32 R5, RZ, RZ, R70 ;  /* 0x000000ffff059224 */ /* 0x000fc600078e0046 */
[----:B------:R-:W-:Y:S02]  /*a100*/  LEA.HI.X.SX32 R69, R10, R0, 0x1, P6 ;  /* 0x000000000a457211 */ /* 0x000fe400030f0eff */
[----:B------:R-:W-:Y:S01]  /*a110*/  PRMT R23, RZ, 0x7610, R23 ;  /* 0x00007610ff177816 */ /* 0x000fe20000000017 */
[----:B------:R0:W5:Y:S04]  /*a120*/  @!P1 LDG.E.U16 R22, desc[UR20][R4.64] ;  /* 0x0000001404169981 */ /* 0x000168000c1e1500 */
[----:B------:R-:W-:Y:S01]  /*a130*/  STL [R1+0x354], R13 ;  /* 0x0003540d01007387 */ /* 0x000fe20000100800 */
[----:B0-----:R-:W-:Y:S02]  /*a140*/  @!P5 IMAD.MOV.U32 R4, RZ, RZ, R3 ;  /* 0x000000ffff04d224 */ /* 0x001fe400078e0003 */
[----:B------:R-:W-:Y:S01]  /*a150*/  @!P5 IMAD.MOV.U32 R5, RZ, RZ, R69 ;  /* 0x000000ffff05d224 */ /* 0x000fe200078e0045 */
[----:B------:R0:W-:Y:S04]  /*a160*/  STL [R1+0x350], R67 ;  /* 0x0003504301007387 */ /* 0x0001e80000100800 */
[----:B------:R1:W5:Y:S04]  /*a170*/  @!P5 LDG.E.U16 R23, desc[UR20][R4.64] ;  /* 0x000000140417d981 */ /* 0x000368000c1e1500 */
[----:B------:R-:W-:Y:S01]  /*a180*/  STL [R1+0x34c], R70 ;  /* 0x00034c4601007387 */ /* 0x000fe20000100800 */
[----:B0-----:R-:W-:Y:S01]  /*a190*/  IADD3 R67, P6, PT, R21, R2, RZ ;  /* 0x0000000215437210 */ /* 0x001fe20007fde0ff */
[----:B-1----:R-:W-:-:S02]  /*a1a0*/  VIADD R5, R7, 0xfffffff2 ;  /* 0xfffffff207057836 */ /* 0x002fc40000000000 */
[C---:B------:R-:W-:Y:S01]  /*a1b0*/  IMAD R4, R68.reuse, 0x11, RZ ;  /* 0x0000001144047824 */ /* 0x040fe200078e02ff */
[----:B------:R-:W-:Y:S02]  /*a1c0*/  STL [R1+0x348], R3 ;  /* 0x0003480301007387 */ /* 0x000fe40000100800 */
[----:B------:R-:W-:Y:S01]  /*a1d0*/  ISETP.GE.U32.AND P5, PT, R5, 0x7fffff73, PT ;  /* 0x7fffff730500780c */ /* 0x000fe20003fa6070 */
[----:B------:R-:W-:Y:S01]  /*a1e0*/  IMAD.SHL.U32 R5, R68, 0x10, RZ ;  /* 0x0000001044057824 */ /* 0x000fe200078e00ff */
[----:B------:R0:W-:Y:S01]  /*a1f0*/  STL [R1+0x344], R69 ;  /* 0x0003444501007387 */ /* 0x0001e20000100800 */
[----:B------:R-:W-:Y:S02]  /*a200*/  PRMT R20, RZ, 0x7610, R20 ;  /* 0x00007610ff147816 */ /* 0x000fe40000000014 */
[----:B0-----:R-:W-:Y:S02]  /*a210*/  LEA.HI.X.SX32 R69, R4, R0, 0x1, P6 ;  /* 0x0000000004457211 */ /* 0x001fe400030f0eff */
[----:B------:R-:W-:Y:S01]  /*a220*/  LEA R3, P6, R68, R2, 0x5 ;  /* 0x0000000244037211 */ /* 0x000fe200078c28ff */
[----:B------:R-:W-:-:S03]  /*a230*/  @!P3 IMAD.MOV.U32 R4, RZ, RZ, R67 ;  /* 0x000000ffff04b224 */ /* 0x000fc600078e0043 */
[----:B------:R-:W-:Y:S01]  /*a240*/  LEA.HI.X.SX32 R66, R5, R0, 0x1, P6 ;  /* 0x0000000005427211 */ /* 0x000fe200030f0eff */
[----:B------:R-:W-:Y:S01]  /*a250*/  @!P3 IMAD.MOV.U32 R5, RZ, RZ, R69 ;  /* 0x000000ffff05b224 */ /* 0x000fe200078e0045 */
        /* <DEDUP_REMOVED lines=10> */
[----:B-1----:R-:W-:Y:S01]  /*a300*/  IMAD R4, R68, 0xf, RZ ;  /* 0x0000000f44047824 */ /* 0x002fe200078e02ff */
[----:B------:R0:W-:Y:S01]  /*a310*/  STL [R1+0x338], R3 ;  /* 0x0003380301007387 */ /* 0x0001e20000100800 */
[----:B------:R-:W-:-:S03]  /*a320*/  VIADD R5, R7, 0xfffffff4 ;  /* 0xfffffff407057836 */ /* 0x000fc60000000000 */
[----:B------:R1:W-:Y:S01]  /*a330*/  STL [R1+0x334], R66 ;  /* 0x0003344201007387 */ /* 0x0003e20000100800 */
[----:B------:R-:W-:Y:S01]  /*a340*/  LEA.HI.X.SX32 R70, R4, R0, 0x1, P6 ;  /* 0x0000000004467211 */ /* 0x000fe200030f0eff */
[----:B------:R-:W-:Y:S01]  /*a350*/  @!P4 IMAD.MOV.U32 R4, RZ, RZ, R69 ;  /* 0x000000ffff04c224 */ /* 0x000fe200078e0045 */
[----:B------:R-:W-:Y:S02]  /*a360*/  ISETP.GE.U32.AND P0, PT, R5, 0x7fffff75, PT ;  /* 0x7fffff750500780c */ /* 0x000fe40003f06070 */
[----:B0-----:R-:W-:Y:S01]  /*a370*/  IADD3 R3, P6, PT, R12, R2, RZ ;  /* 0x000000020c037210 */ /* 0x001fe20007fde0ff */
[----:B-1----:R-:W-:Y:S01]  /*a380*/  IMAD R66, R68, 0xe, RZ ;  /* 0x0000000e44427824 */ /* 0x002fe200078e02ff */
        /* <DEDUP_REMOVED lines=27> */
[C---:B------:R-:W-:Y:S02]  /*a540*/  VIADD R12, R7.reuse, 0xfffffff5 ;  /* 0xfffffff5070c7836 */ /* 0x040fe40000000000 */
[----:B------:R1:W-:Y:S01]  /*a550*/  STL [R1+0x320], R69 ;  /* 0x0003204501007387 */ /* 0x0003e20000100800 */
[----:B0-----:R-:W-:Y:S02]  /*a560*/  @!P3 IMAD.MOV.U32 R4, RZ, RZ, R3 ;  /* 0x000000ffff04b224 */ /* 0x001fe400078e0003 */
[----:B------:R-:W-:Y:S02]  /*a570*/  @!P3 IMAD.MOV.U32 R5, RZ, RZ, R67 ;  /* 0x000000ffff05b224 */ /* 0x000fe400078e0043 */
[----:B------:R-:W-:Y:S01]  /*a580*/  VIADD R8, R7, 0xfffffff7 ;  /* 0xfffffff707087836 */ /* 0x000fe20000000000 */
[----:B-1----:R-:W-:-:S02]  /*a590*/  IADD3 R69, P6, PT, R11, R2, RZ ;  /* 0x000000020b457210 */ /* 0x002fc40007fde0ff */
[----:B------:R0:W5:Y:S01]  /*a5a0*/  @!P3 LDG.E.U16 R17, desc[UR20][R4.64] ;  /* 0x000000140411b981 */ /* 0x000162000c1e1500 */
[----:B------:R-:W-:Y:S02]  /*a5b0*/  ISETP.GE.U32.AND P4, PT, R12, 0x7fffff76, PT ;  /* 0x7fffff760c00780c */ /* 0x000fe40003f86070 */
[----:B------:R-:W-:Y:S01]  /*a5c0*/  ISETP.GE.U32.AND P5, PT, R8, 0x7fffff78, PT ;  /* 0x7fffff780800780c */ /* 0x000fe20003fa6070 */
[----:B------:R1:W-:Y:S01]  /*a5d0*/  STL [R1+0x31c], R70 ;  /* 0x00031c4601007387 */ /* 0x0003e20000100800 */
[C---:B0-----:R-:W-:Y:S02]  /*a5e0*/  IMAD R4, R68.reuse, 0xb, RZ ;  /* 0x0000000b44047824 */ /* 0x041fe400078e02ff */
[----:B------:R-:W-:Y:S01]  /*a5f0*/  VIADD R5, R7, 0xfffffff8 ;  /* 0xfffffff807057836 */ /* 0x000fe20000000000 */
[----:B------:R0:W-:Y:S01]  /*a600*/  STL [R1+0x318], R3 ;  /* 0x0003180301007387 */ /* 0x0001e20000100800 */
[----:B------:R-:W-:Y:S01]  /*a610*/  IMAD R8, R68, 0xa, RZ ;  /* 0x0000000a44087824 */ /* 0x000fe200078e02ff */
        /* <DEDUP_REMOVED lines=10> */
[----:B0-----:R-:W-:-:S04]  /*a6c0*/  @!P4 IMAD.MOV.U32 R4, RZ, RZ, R3 ;  /* 0x000000ffff04c224 */ /* 0x001fc800078e0003 */
[----:B------:R-:W-:Y:S01]  /*a6d0*/  @!P4 IMAD.MOV.U32 R5, RZ, RZ, R67 ;  /* 0x000000ffff05c224 */ /* 0x000fe200078e0043 */
[----:B------:R0:W-:Y:S04]  /*a6e0*/  STL [R1+0x310], R69 ;  /* 0x0003104501007387 */ /* 0x0001e80000100800 */
[----:B------:R1:W5:Y:S01]  /*a6f0*/  @!P4 LDG.E.U16 R15, desc[UR20][R4.64] ;  /* 0x00000014040fc981 */ /* 0x000362000c1e1500 */
[----:B0-----:R-:W-:Y:S01]  /*a700*/  IADD3 R69, P6, PT, R10, R2, RZ ;  /* 0x000000020a457210 */ /* 0x001fe20007fde0ff */
[----:B-1----:R-:W-:Y:S02]  /*a710*/  VIADD R5, R7, 0xfffffffa ;  /* 0xfffffffa07057836 */ /* 0x002fe40000000000 */
[C---:B------:R-:W-:Y:S01]  /*a720*/  IMAD R4, R68.reuse, 0x9, RZ ;  /* 0x0000000944047824 */ /* 0x040fe200078e02ff */
[----:B------:R0:W-:Y:S02]  /*a730*/  STL [R1+0x30c], R70 ;  /* 0x00030c4601007387 */ /* 0x0001e40000100800 */
[----:B------:R-:W-:Y:S01]  /*a740*/  ISETP.GE.U32.AND P4, PT, R5, 0x7fffff7b, PT ;  /* 0x7fffff7b0500780c */ /* 0x000fe20003f86070 */
[----:B------:R-:W-:Y:S01]  /*a750*/  IMAD.SHL.U32 R5, R68, 0x8, RZ ;  /* 0x0000000844057824 */ /* 0x000fe200078e00ff */
[----:B------:R1:W-:Y:S01]  /*a760*/  STL [R1+0x308], R3 ;  /* 0x0003080301007387 */ /* 0x0003e20000100800 */
[----:B------:R-:W-:-:S02]  /*a770*/  PRMT R12, RZ, 0x7610, R12 ;  /* 0x00007610ff0c7816 */ /* 0x000fc4000000000c */
[----:B0-----:R-:W-:Y:S01]  /*a780*/  LEA.HI.X.SX32 R70, R4, R0, 0x1, P6 ;  /* 0x0000000004467211 */ /* 0x001fe200030f0eff */
[----:B------:R0:W-:Y:S01]  /*a790*/  STL [R1+0x304], R67 ;  /* 0x0003044301007387 */ /* 0x0001e20000100800 */
[----:B-1----:R-:W-:Y:S01]  /*a7a0*/  LEA R3, P6, R68, R2, 0x4 ;  /* 0x0000000244037211 */ /* 0x002fe200078c20ff */
[----:B------:R-:W-:-:S03]  /*a7b0*/  @!P1 IMAD.MOV.U32 R4, RZ, RZ, R69 ;  /* 0x000000ffff049224 */ /* 0x000fc600078e0045 */
[----:B0-----:R-:W-:Y:S01]  /*a7c0*/  LEA.HI.X.SX32 R67, R5, R0, 0x1, P6 ;  /* 0x0000000005437211 */ /* 0x001fe200030f0eff */
[----:B------:R-:W-:Y:S01]  /*a7d0*/  @!P1 IMAD.MOV.U32 R5, RZ, RZ, R70 ;  /* 0x000000ffff059224 */ /* 0x000fe200078e0046 */
[----:B------:R-:W-:Y:S01]  /*a7e0*/  PRMT R13, RZ, 0x7610, R13 ;  /* 0x00007610ff0d7816 */ /* 0x000fe2000000000d */
[----:B------:R-:W-:-:S03]  /*a7f0*/  VIADD R6, R7, 0xfffffff9 ;  /* 0xfffffff907067836 */ /* 0x000fc60000000000 */
[----:B------:R0:W5:Y:S02]  /*a800*/  @!P1 LDG.E.U16 R12, desc[UR20][R4.64] ;  /* 0x00000014040c9981 */ /* 0x000164000c1e1500 */
[----:B------:R-:W-:Y:S01]  /*a810*/  ISETP.GE.U32.AND P0, PT, R6, 0x7fffff7a, PT ;  /* 0x7fffff7a0600780c */ /* 0x000fe20003f06070 */
[----:B------:R-:W-:Y:S02]  /*a820*/  VIADD R6, R7, 0xfffffffb ;  /* 0xfffffffb07067836 */ /* 0x000fe40000000000 */
[----:B0-----:R-:W-:Y:S02]  /*a830*/  @!P5 IMAD.MOV.U32 R4, RZ, RZ, R3 ;  /* 0x000000ffff04d224 */ /* 0x001fe400078e0003 */
[----:B------:R-:W-:-:S05]  /*a840*/  @!P5 IMAD.MOV.U32 R5, RZ, RZ, R67 ;  /* 0x000000ffff05d224 */ /* 0x000fca00078e0043 */
[----:B------:R0:W5:Y:S01]  /*a850*/  @!P5 LDG.E.U16 R13, desc[UR20][R4.64] ;  /* 0x00000014040dd981 */ /* 0x000162000c1e1500 */
[----:B------:R-:W-:Y:S02]  /*a860*/  IADD3 R66, P5, PT, R66, R2, RZ ;  /* 0x0000000242427210 */ /* 0x000fe40007fbe0ff */
[----:B------:R-:W-:Y:S01]  /*a870*/  ISETP.GE.U32.AND P6, PT, R6, 0x7fffff7c, PT ;  /* 0x7fffff7c0600780c */ /* 0x000fe20003fc6070 */
[----:B------:R1:W-:Y:S01]  /*a880*/  STL [R1+0x300], R69 ;  /* 0x0003004501007387 */ /* 0x0003e20000100800 */
[----:B0-----:R-:W-:-:S03]  /*a890*/  IMAD R4, R68, 0x7, RZ ;  /* 0x0000000744047824 */ /* 0x001fc600078e02ff */
[----:B------:R-:W-:Y:S01]  /*a8a0*/  STL [R1+0x2fc], R70 ;  /* 0x0002fc4601007387 */ /* 0x000fe20000100800 */
[----:B------:R-:W-:Y:S02]  /*a8b0*/  VIADD R5, R7, 0xfffffffc ;  /* 0xfffffffc07057836 */ /* 0x000fe40000000000 */
[----:B------:R-:W-:Y:S01]  /*a8c0*/  IMAD R6, R68, 0x6, RZ ;  /* 0x0000000644067824 */ /* 0x000fe200078e02ff */
[----:B-1----:R-:W-:Y:S01]  /*a8d0*/  LEA.HI.X.SX32 R69, R4, R0, 0x1, P5 ;  /* 0x0000000004457211 */ /* 0x002fe200028f0eff */
[----:B------:R0:W-:Y:S01]  /*a8e0*/  STL [R1+0x2f8], R3 ;  /* 0x0002f80301007387 */ /* 0x0001e20000100800 */
[----:B------:R-:W-:Y:S01]  /*a8f0*/  ISETP.GE.U32.AND P1, PT, R5, 0x7fffff7d, PT ;  /* 0x7fffff7d0500780c */ /* 0x000fe20003f26070 */
[----:B------:R-:W-:Y:S01]  /*a900*/  @!P3 IMAD.MOV.U32 R4, RZ, RZ, R66 ;  /* 0x000000ffff04b224 */ /* 0x000fe200078e0042 */
[----:B------:R-:W-:Y:S01]  /*a910*/  PRMT R10, RZ, 0x7610, R10 ;  /* 0x00007610ff0a7816 */ /* 0x000fe2000000000a */
[----:B------:R1:W-:Y:S01]  /*a920*/  STL [R1+0x2f4], R67 ;  /* 0x0002f44301007387 */ /* 0x0003e20000100800 */
[----:B------:R-:W-:Y:S01]  /*a930*/  @!P3 IMAD.MOV.U32 R5, RZ, RZ, R69 ;  /* 0x000000ffff05b224 */ /* 0x000fe200078e0045 */
[----:B0-----:R-:W-:-:S04]  /*a940*/  IADD3 R3, P5, PT, R9, R2, RZ ;  /* 0x0000000209037210 */ /* 0x001fc80007fbe0ff */
[----:B------:R0:W5:Y:S01]  /*a950*/  @!P3 LDG.E.U16 R10, desc[UR20][R4.64] ;  /* 0x00000014040ab981 */ /* 0x000162000c1e1500 */
[----:B-1----:R-:W-:Y:S02]  /*a960*/  LEA.HI.X.SX32 R67, R6, R0, 0x1, P5 ;  /* 0x0000000006437211 */ /* 0x002fe400028f0eff */
[----:B------:R-:W-:Y:S01]  /*a970*/  PRMT R11, RZ, 0x7610, R11 ;  /* 0x00007610ff0b7816 */ /* 0x000fe2000000000b */
[----:B------:R-:W-:Y:S01]  /*a980*/  STL [R1+0x2f0], R66 ;  /* 0x0002f04201007387 */ /* 0x000fe20000100800 */
[----:B0-----:R-:W-:Y:S02]  /*a990*/  @!P0 IMAD.MOV.U32 R4, RZ, RZ, R3 ;  /* 0x000000ffff048224 */ /* 0x001fe400078e0003 */
[----:B------:R-:W-:Y:S01]  /*a9a0*/  @!P0 IMAD.MOV.U32 R5, RZ, RZ, R67 ;  /* 0x000000ffff058224 */ /* 0x000fe200078e0043 */
[----:B------:R-:W-:Y:S04]  /*a9b0*/  STL [R1+0x2ec], R69 ;  /* 0x0002ec4501007387 */ /* 0x000fe80000100800 */
[----:B------:R-:W-:Y:S04]  /*a9c0*/  STL [R1+0x2e8], R3 ;  /* 0x0002e80301007387 */ /* 0x000fe80000100800 */
[----:B------:R0:W5:Y:S04]  /*a9d0*/  @!P0 LDG.E.U16 R11, desc[UR20][R4.64] ;  /* 0x00000014040b8981 */ /* 0x000168000c1e1500 */
[----:B------:R1:W-:Y:S01]  /*a9e0*/  STL [R1+0x2e4], R67 ;  /* 0x0002e44301007387 */ /* 0x0003e20000100800 */
[----:B0-----:R-:W-:Y:S01]  /*a9f0*/  IMAD R4, R68, 0x5, RZ ;  /* 0x0000000544047824 */ /* 0x001fe200078e02ff */
[-C--:B-1----:R-:W-:Y:S01]  /*aa00*/  IADD3 R67, P5, PT, R8, R2.reuse, RZ ;  /* 0x0000000208437210 */ /* 0x082fe20007fbe0ff */
[----:B------:R-:W-:Y:S01]  /*aa10*/  VIADD R8, R7, 0xffffffff ;  /* 0xffffffff07087836 */ /* 0x000fe20000000000 */
[C---:B------:R-:W-:Y:S01]  /*aa20*/  LEA R3, P0, R68.reuse, R2, 0x3 ;  /* 0x0000000244037211 */ /* 0x040fe200078018ff */
[----:B------:R-:W-:Y:S01]  /*aa30*/  IMAD.SHL.U32 R5, R68, 0x4, RZ ;  /* 0x0000000444057824 */ /* 0x000fe200078e00ff */
[----:B------:R-:W-:-:S02]  /*aa40*/  LEA.HI.X.SX32 R69, R4, R0, 0x1, P5 ;  /* 0x0000000004457211 */ /* 0x000fc400028f0eff */
[----:B------:R-:W-:Y:S01]  /*aa50*/  ISETP.GE.U32.AND P5, PT, R8, 0x7fffff80, PT ;  /* 0x7fffff800800780c */ /* 0x000fe20003fa6070 */
[----:B------:R-:W-:Y:S01]  /*aa60*/  @!P4 IMAD.MOV.U32 R4, RZ, RZ, R67 ;  /* 0x000000ffff04c224 */ /* 0x000fe200078e0043 */
[----:B------:R-:W-:Y:S02]  /*aa70*/  PRMT R8, RZ, 0x7610, R8 ;  /* 0x00007610ff087816 */ /* 0x000fe40000000008 */
[----:B------:R-:W-:Y:S01]  /*aa80*/  LEA.HI.X.SX32 R66, R5, R0, 0x1, P0 ;  /* 0x0000000005427211 */ /* 0x000fe200000f0eff */
[----:B------:R-:W-:Y:S01]  /*aa90*/  @!P4 IMAD.MOV.U32 R5, RZ, RZ, R69 ;  /* 0x000000ffff05c224 */ /* 0x000fe200078e0045 */
[----:B------:R-:W-:Y:S04]  /*aaa0*/  STL [R1+0x2e0], R67 ;  /* 0x0002e04301007387 */ /* 0x000fe80000100800 */
[----:B------:R-:W-:Y:S04]  /*aab0*/  STL [R1+0x2d8], R3 ;  /* 0x0002d80301007387 */ /* 0x000fe80000100800 */
[----:B------:R-:W-:Y:S04]  /*aac0*/  STL [R1+0x2dc], R69 ;  /* 0x0002dc4501007387 */ /* 0x000fe80000100800 */
[----:B------:R0:W5:Y:S01]  /*aad0*/  @!P4 LDG.E.U16 R8, desc[UR20][R4.64] ;  /* 0x000000140408c981 */ /* 0x000162000c1e1500 */
[----:B------:R-:W-:-:S03]  /*aae0*/  VIADD R9, R7, 0xfffffffd ;  /* 0xfffffffd07097836 */ /* 0x000fc60000000000 */
[----:B------:R1:W-:Y:S01]  /*aaf0*/  STL [R1+0x2d4], R66 ;  /* 0x0002d44201007387 */ /* 0x0003e20000100800 */
[----:B0-----:R-:W-:Y:S02]  /*ab00*/  @!P6 IMAD.MOV.U32 R5, RZ, RZ, R66 ;  /* 0x000000ffff05e224 */ /* 0x001fe400078e0042 */
[----:B-1----:R-:W0:Y:S01]  /*ab10*/  S2R R66, SR_TID.X ;  /* 0x0000000000427919 */ /* 0x002e220000002100 */
[----:B------:R-:W-:Y:S01]  /*ab20*/  ISETP.GE.U32.AND P3, PT, R9, 0x7fffff7e, PT ;  /* 0x7fffff7e0900780c */ /* 0x000fe20003f66070 */
[----:B------:R-:W-:Y:S01]  /*ab30*/  @!P6 IMAD.MOV.U32 R4, RZ, RZ, R3 ;  /* 0x000000ffff04e224 */ /* 0x000fe200078e0003 */
[----:B------:R-:W-:Y:S02]  /*ab40*/  PRMT R9, RZ, 0x7610, R9 ;  /* 0x00007610ff097816 */ /* 0x000fe40000000009 */
[----:B------:R-:W-:-:S04]  /*ab50*/  IADD3 R3, P0, PT, R6, R2, RZ ;  /* 0x0000000206037210 */ /* 0x000fc80007f1e0ff */
[----:B------:R1:W5:Y:S02]  /*ab60*/  @!P6 LDG.E.U16 R9, desc[UR20][R4.64] ;  /* 0x000000140409e981 */ /* 0x000364000c1e1500 */
[----:B-1----:R-:W-:Y:S02]  /*ab70*/  IMAD R4, R68, 0x3, RZ ;  /* 0x0000000344047824 */ /* 0x002fe400078e02ff */
[----:B------:R-:W-:-:S03]  /*ab80*/  VIADD R5, R7, 0xfffffffe ;  /* 0xfffffffe07057836 */ /* 0x000fc60000000000 */
[----:B------:R-:W-:Y:S01]  /*ab90*/  LEA.HI.X.SX32 R4, R4, R0, 0x1, P0 ;  /* 0x0000000004047211 */ /* 0x000fe200000f0eff */
[----:B------:R-:W-:Y:S01]  /*aba0*/  STL [R1+0x2d0], R3 ;  /* 0x0002d00301007387 */ /* 0x000fe20000100800 */
[----:B------:R-:W-:Y:S02]  /*abb0*/  ISETP.GE.U32.AND P6, PT, R5, 0x7fffff7f, PT ;  /* 0x7fffff7f0500780c */ /* 0x000fe40003fc6070 */
[----:B------:R-:W-:Y:S01]  /*abc0*/  PRMT R6, RZ, 0x7610, R6 ;  /* 0x00007610ff067816 */ /* 0x000fe20000000006 */
[----:B------:R1:W-:Y:S01]  /*abd0*/  STL [R1+0x2cc], R4 ;  /* 0x0002cc0401007387 */ /* 0x0003e20000100800 */
[----:B------:R-:W-:Y:S02]  /*abe0*/  @!P1 IMAD.MOV.U32 R5, RZ, RZ, R4 ;  /* 0x000000ffff059224 */ /* 0x000fe400078e0004 */
[----:B------:R-:W-:Y:S01]  /*abf0*/  VIADD R67, R7, 0x7f ;  /* 0x0000007f07437836 */ /* 0x000fe20000000000 */
[----:B0-----:R-:W-:Y:S01]  /*ac00*/  LOP3.LUT R70, R66, 0x7f, RZ, 0xc0, !PT ;  /* 0x0000007f42467812 */ /* 0x001fe200078ec0ff */
[----:B-1----:R-:W-:-:S03]  /*ac10*/  @!P1 IMAD.MOV.U32 R4, RZ, RZ, R3 ;  /* 0x000000ffff049224 */ /* 0x002fc600078e0003 */
[----:B------:R-:W-:Y:S02]  /*ac20*/  ISETP.GT.AND P4, PT, R67, 0x7f, PT ;  /* 0x0000007f4300780c */ /* 0x000fe40003f84270 */
[----:B------:R0:W5:Y:S01]  /*ac30*/  @!P1 LDG.E.U16 R6, desc[UR20][R4.64] ;  /* 0x0000001404069981 */ /* 0x000162000c1e1500 */
[----:B------:R-:W-:Y:S01]  /*ac40*/  LEA R69, P1, R68, R2, 0x2 ;  /* 0x0000000244457211 */ /* 0x000fe200078210ff */
[----:B------:R-:W-:Y:S01]  /*ac50*/  @!P5 IMAD.MOV.U32 R66, RZ, RZ, R2 ;  /* 0x000000ffff42d224 */ /* 0x000fe200078e0002 */
[----:B------:R-:W-:Y:S01]  /*ac60*/  ISETP.LT.AND P0, PT, R70, R7, P4 ;  /* 0x000000074600720c */ /* 0x000fe20002701270 */
[----:B------:R-:W-:Y:S02]  /*ac70*/  @!P5 IMAD.MOV.U32 R67, RZ, RZ, R0 ;  /* 0x000000ffff43d224 */ /* 0x000fe400078e0000 */
[----:B0-----:R-:W-:Y:S01]  /*ac80*/  IMAD.SHL.U32 R4, R68, 0x2, RZ ;  /* 0x0000000244047824 */ /* 0x001fe200078e00ff */
[----:B------:R-:W-:-:S04]  /*ac90*/  PRMT R5, RZ, 0x7610, R5 ;  /* 0x00007610ff057816 */ /* 0x000fc80000000005 */
[----:B------:R-:W-:Y:S02]  /*aca0*/  LEA.HI.X.SX32 R70, R4, R0, 0x1, P1 ;  /* 0x0000000004467211 */ /* 0x000fe400008f0eff */
[----:B------:R0:W5:Y:S03]  /*acb0*/  @!P5 LDG.E.U16 R5, desc[UR20][R66.64] ;  /* 0x000000144205d981 */ /* 0x000166000c1e1500 */
[----:B0-----:R-:W-:Y:S02]  /*acc0*/  IMAD.MOV.U32 R66, RZ, RZ, R70 ;  /* 0x000000ffff427224 */ /* 0x001fe400078e0046 */
[----:B------:R-:W-:-:S05]  /*acd0*/  IMAD.MOV.U32 R67, RZ, RZ, R69 ;  /* 0x000000ffff437224 */ /* 0x000fca00078e0045 */
[----:B------:R-:W-:Y:S02]  /*ace0*/  @!P3 LOP3.LUT R67, R67, R66, RZ, 0x3c, !PT ;  /* 0x000000424343b212 */ /* 0x000fe400078e3cff */
[----:B------:R-:W-:Y:S02]  /*acf0*/  IADD3 R3, P1, PT, R4, R2, RZ ;  /* 0x0000000204037210 */ /* 0x000fe40007f3e0ff */
[C---:B------:R-:W-:Y:S01]  /*ad00*/  @!P3 LOP3.LUT R66, R67.reuse, R66, RZ, 0x3c, !PT ;  /* 0x000000424342b212 */ /* 0x040fe200078e3cff */
[----:B------:R0:W-:Y:S01]  /*ad10*/  STL [R1+0x2c8], R69 ;  /* 0x0002c84501007387 */ /* 0x0001e20000100800 */
[----:B------:R-:W-:Y:S02]  /*ad20*/  PRMT R7, RZ, 0x7610, R7 ;  /* 0x00007610ff077816 */ /* 0x000fe40000000007 */
[----:B------:R-:W-:Y:S01]  /*ad30*/  @!P3 LOP3.LUT R67, R67, R66, RZ, 0x3c, !PT ;  /* 0x000000424343b212 */ /* 0x000fe200078e3cff */
[----:B------:R1:W-:Y:S04]  /*ad40*/  STL [R1+0x2c4], R70 ;  /* 0x0002c44601007387 */ /* 0x0003e80000100800 */
[----:B------:R2:W5:Y:S01]  /*ad50*/  @!P3 LDG.E.U16 R7, desc[UR20][R66.64] ;  /* 0x000000144207b981 */ /* 0x000562000c1e1500 */
[----:B0-----:R-:W-:-:S03]  /*ad60*/  LEA.HI.X.SX32 R69, R68, R0, 0x1, P1 ;  /* 0x0000000044457211 */ /* 0x001fc600008f0eff */
[----:B-1----:R0:W5:Y:S04]  /*ad70*/  LDL.LU R70, [R1+0x7dc] ;  /* 0x0007dc0001467983 */ /* 0x0021680000300800 */
[----:B------:R-:W-:Y:S01]  /*ad80*/  STL [R1+0x2c0], R3 ;  /* 0x0002c00301007387 */ /* 0x000fe20000100800 */
[----:B--2---:R-:W-:Y:S02]  /*ad90*/  @!P6 IMAD.MOV.U32 R67, RZ, RZ, R69 ;  /* 0x000000ffff43e224 */ /* 0x004fe400078e0045 */
[----:B------:R-:W-:Y:S01]  /*ada0*/  @!P6 IMAD.MOV.U32 R66, RZ, RZ, R3 ;  /* 0x000000ffff42e224 */ /* 0x000fe200078e0003 */
[----:B------:R1:W-:Y:S04]  /*adb0*/  STL [R1+0x2bc], R69 ;  /* 0x0002bc4501007387 */ /* 0x0003e80000100800 */
[----:B-1----:R0:W5:Y:S04]  /*adc0*/  LDL.LU R69, [R1+0x7d8] ;  /* 0x0007d80001457983 */ /* 0x0021680000300800 */
[----:B------:R0:W5:Y:S01]  /*add0*/  LDL.LU R3, [R1+0x7d4] ;  /* 0x0007d40001037983 */ /* 0x0001620000300800 */
[----:B------:R-:W-:-:S04]  /*ade0*/  @!UP1 UIADD3 UR4, UPT, UPT, -UR7, 0x100000, URZ ;  /* 0x0010000007049890 */ /* 0x000fc8000fffe1ff */
[----:B------:R-:W-:Y:S02]  /*adf0*/  @!UP1 USHF.L.U32 UR5, UR4, 0xb, URZ ;  /* 0x0000000b04059899 */ /* 0x000fe400080006ff */
[----:B------:R-:W-:Y:S01]  /*ae00*/  @!UP1 USHF.L.U32 UR4, UR4, 0x1, URZ ;  /* 0x0000000104049899 */ /* 0x000fe200080006ff */
[----:B------:R-:W-:Y:S01]  /*ae10*/  VOTEU.ALL UP1, P2 ;  /* 0x0000000000ff7886 */ /* 0x000fe20001020000 */
[----:B------:R-:W-:-:S06]  /*ae20*/  PRMT R4, RZ, 0x7610, R4 ;  /* 0x00007610ff047816 */ /* 0x000fcc0000000004 */
[----:B------:R0:W5:Y:S04]  /*ae30*/  @!P6 LDG.E.U16 R4, desc[UR20][R66.64] ;  /* 0x000000144204e981 */ /* 0x000168000c1e1500 */
[----:B------:R0:W1:Y:S01]  /*ae40*/  @!UP1 SYNCS.EXCH.64 URZ, [UR9+0x8008], UR4 ;  /* 0x0080080409ff95b2 */ /* 0x0000620008000100 */
[----:B----4-:R-:W-:Y:S05]  /*ae50*/  @!P4 BRA `(.L_x_6) ;  /* 0x0000000400b0c947 */ /* 0x010fea0003800000 */
[----:B-----5:R-:W-:Y:S01]  /*ae60*/  PRMT R4, R5, 0x5410, R4 ;  /* 0x0000541005047816 */ /* 0x020fe20000000004 */
[----:B0-----:R-:W2:Y:S01]  /*ae70*/  LDL.LU R66, [R1+0xa0] ;  /* 0x0000a00001427983 */ /* 0x001ea20000300800 */
[----:B------:R-:W-:Y:S02]  /*ae80*/  PRMT R5, R7, 0x5410, R6 ;  /* 0x0000541007057816 */ /* 0x000fe40000000006 */
[----:B------:R-:W-:Y:S01]  /*ae90*/  PRMT R6, R9, 0x5410, R8 ;  /* 0x0000541009067816 */ /* 0x000fe20000000008 */
[----:B------:R-:W3:Y:S01]  /*aea0*/  LDL.LU R67, [R1+0xa8] ;  /* 0x0000a80001437983 */ /* 0x000ee20000300800 */
[----:B------:R-:W-:Y:S02]  /*aeb0*/  PRMT R9, R15, 0x5410, R14 ;  /* 0x000054100f097816 */ /* 0x000fe4000000000e */
[----:B------:R-:W-:Y:S02]  /*aec0*/  PRMT R14, R25, 0x5410, R24 ;  /* 0x00005410190e7816 */ /* 0x000fe40000000018 */
[----:B------:R-:W-:-:S02]  /*aed0*/  PRMT R25, R46, 0x5410, R47 ;  /* 0x000054102e197816 */ /* 0x000fc4000000002f */
[----:B------:R-:W-:Y:S01]  /*aee0*/  PRMT R15, R27, 0x5410, R26 ;  /* 0x000054101b0f7816 */ /* 0x000fe2000000001a */
[----:B------:R-:W4:Y:S01]  /*aef0*/  LDL.LU R46, [R1] ;  /* 0x00000000012e7983 */ /* 0x000f220000300800 */
[----:B------:R-:W-:Y:S02]  /*af00*/  PRMT R26, R48, 0x5410, R49 ;  /* 0x00005410301a7816 */ /* 0x000fe40000000031 */
[----:B------:R-:W-:Y:S01]  /*af10*/  PRMT R7, R11, 0x5410, R10 ;  /* 0x000054100b077816 */ /* 0x000fe2000000000a */
[----:B------:R-:W2:Y:S01]  /*af20*/  LDL.LU R47, [R1+0x4] ;  /* 0x00000400012f7983 */ /* 0x000ea20000300800 */
[----:B------:R-:W-:Y:S02]  /*af30*/  PRMT R10, R17, 0x5410, R16 ;  /* 0x00005410110a7816 */ /* 0x000fe40000000010 */
[----:B------:R-:W-:Y:S01]  /*af40*/  PRMT R27, R50, 0x5410, R51 ;  /* 0x00005410321b7816 */ /* 0x000fe20000000033 */
[----:B------:R-:W2:Y:S01]  /*af50*/  LDL.LU R48, [R1+0xc] ;  /* 0x00000c0001307983 */ /* 0x000ea20000300800 */
[----:B------:R-:W-:-:S02]  /*af60*/  PRMT R16, R29, 0x5410, R28 ;  /* 0x000054101d107816 */ /* 0x000fc4000000001c */
[----:B------:R-:W-:Y:S01]  /*af70*/  PRMT R17, R31, 0x5410, R30 ;  /* 0x000054101f117816 */ /* 0x000fe2000000001e */
[----:B------:R-:W2:Y:S01]  /*af80*/  LDL.LU R49, [R1+0x14] ;  /* 0x0000140001317983 */ /* 0x000ea20000300800 */
        /* <DEDUP_REMOVED lines=33> */
[----:B------:R-:W-:-:S03]  /*b1a0*/  PRMT R24, R44, 0x5410, R45 ;  /* 0x000054102c187816 */ /* 0x000fc6000000002d */
[----:B------:R-:W2:Y:S04]  /*b1b0*/  LDL.LU R61, [R1+0x78] ;  /* 0x00007800013d7983 */ /* 0x000ea80000300800 */
[----:B------:R-:W2:Y:S04]  /*b1c0*/  LDL.LU R62, [R1+0x80] ;  /* 0x00008000013e7983 */ /* 0x000ea80000300800 */
[----:B------:R-:W2:Y:S04]  /*b1d0*/  LDL.LU R63, [R1+0x88] ;  /* 0x00008800013f7983 */ /* 0x000ea80000300800 */
[----:B------:R-:W2:Y:S04]  /*b1e0*/  LDL.LU R64, [R1+0x90] ;  /* 0x0000900001407983 */ /* 0x000ea80000300800 */
[----:B------:R-:W2:Y:S04]  /*b1f0*/  LDL.LU R65, [R1+0x98] ;  /* 0x0000980001417983 */ /* 0x000ea80000300800 */
[----:B------:R-:W2:Y:S04]  /*b200*/  LDL.LU R71, [R1+0x9c] ;  /* 0x00009c0001477983 */ /* 0x000ea80000300800 */
[----:B------:R-:W3:Y:S04]  /*b210*/  LDL.LU R72, [R1+0xa4] ;  /* 0x0000a40001487983 */ /* 0x000ee80000300800 */
[----:B------:R-:W3:Y:S04]  /*b220*/  LDL.LU R73, [R1+0x8c] ;  /* 0x00008c0001497983 */ /* 0x000ee80000300800 */
[----:B------:R-:W3:Y:S04]  /*b230*/  LDL.LU R74, [R1+0x94] ;  /* 0x00009400014a7983 */ /* 0x000ee80000300800 */
[----:B------:R-:W3:Y:S04]  /*b240*/  LDL.LU R75, [R1+0x7c] ;  /* 0x00007c00014b7983 */ /* 0x000ee80000300800 */
[----:B------:R-:W3:Y:S01]  /*b250*/  LDL.LU R76, [R1+0x84] ;  /* 0x00008400014c7983 */ /* 0x000ee20000300800 */
[----:B------:R-:W-:-:S03]  /*b260*/  PRMT R40, R81, 0x5410, R82 ;  /* 0x0000541051287816 */ /* 0x000fc60000000052 */
        /* <DEDUP_REMOVED lines=16> */
[----:B------:R-:W3:Y:S04]  /*b370*/  LDL.LU R88, [R1+0x28] ;  /* 0x0000280001587983 */ /* 0x000ee80000300800 */
[----:B------:R-:W3:Y:S04]  /*b380*/  LDL.LU R89, [R1+0x10] ;  /* 0x0000100001597983 */ /* 0x000ee80000300800 */
[----:B------:R-:W3:Y:S04]  /*b390*/  LDL.LU R90, [R1+0x18] ;  /* 0x00001800015a7983 */ /* 0x000ee80000300800 */
[----:B------:R-:W3:Y:S01]  /*b3a0*/  LDL.LU R92, [R1+0x8] ;  /* 0x00000800015c7983 */ /* 0x000ee20000300800 */
[----:B----4-:R-:W-:-:S02]  /*b3b0*/  PRMT R46, R93, 0x5410, R46 ;  /* 0x000054105d2e7816 */ /* 0x010fc4000000002e */
[----:B--2---:R-:W-:Y:S02]  /*b3c0*/  PRMT R66, R66, 0x5410, R71 ;  /* 0x0000541042427816 */ /* 0x004fe40000000047 */
[----:B---3--:R-:W-:Y:S02]  /*b3d0*/  PRMT R67, R67, 0x5410, R72 ;  /* 0x0000541043437816 */ /* 0x008fe40000000048 */
[----:B------:R-:W-:Y:S02]  /*b3e0*/  PRMT R64, R64, 0x5410, R73 ;  /* 0x0000541040407816 */ /* 0x000fe40000000049 */
[----:B------:R-:W-:Y:S02]  /*b3f0*/  PRMT R65, R65, 0x5410, R74 ;  /* 0x0000541041417816 */ /* 0x000fe4000000004a */
[----:B------:R-:W-:Y:S02]  /*b400*/  PRMT R62, R62, 0x5410, R75 ;  /* 0x000054103e3e7816 */ /* 0x000fe4000000004b */
[----:B------:R-:W-:-:S02]  /*b410*/  PRMT R63, R63, 0x5410, R76 ;  /* 0x000054103f3f7816 */ /* 0x000fc4000000004c */
[----:B------:R-:W-:Y:S02]  /*b420*/  PRMT R60, R60, 0x5410, R77 ;  /* 0x000054103c3c7816 */ /* 0x000fe4000000004d */
[----:B------:R-:W-:Y:S02]  /*b430*/  PRMT R61, R61, 0x5410, R78 ;  /* 0x000054103d3d7816 */ /* 0x000fe4000000004e */
        /* <DEDUP_REMOVED lines=12> */
[----:B------:R-:W-:-:S04]  /*b500*/  PRMT R47, R47, 0x5410, R92 ;  /* 0x000054102f2f7816 */ /* 0x000fc8000000005c */
[----:B------:R2:W-:Y:S03]  /*b510*/  STTM.x64 tmem[UR10+0x40], R4 ;  /* 0x00004004000079ed */ /* 0x0005e6000834000a */
.L_x_6:
[----:B--2--5:R-:W2:Y:S01]  /*b520*/  LDL.LU R4, [R1+0xac] ;  /* 0x0000ac0001047983 */ /* 0x024ea20000300800 */
[----:B0-----:R-:W0:Y:S03]  /*b530*/  LDCU UR4, c[0x0][0x3b0] ;  /* 0x00007600ff0477ac */ /* 0x001e260008000800 */
[----:B------:R-:W3:Y:S04]  /*b540*/  LDL.LU R5, [R1+0xb0] ;  /* 0x0000b00001057983 */ /* 0x000ee80000300800 */
[----:B------:R-:W4:Y:S04]  /*b550*/  LDL.LU R6, [R1+0xb4] ;  /* 0x0000b40001067983 */ /* 0x000f280000300800 */
[----:B------:R-:W-:Y:S04]  /*b560*/  STL [R1+0x7e0], R69 ;  /* 0x0007e04501007387 */ /* 0x000fe80000100800 */
[----:B------:R-:W-:Y:S04]  /*b570*/  STL [R1+0x7dc], R68 ;  /* 0x0007dc4401007387 */ /* 0x000fe80000100800 */
[----:B------:R-:W-:Y:S04]  /*b580*/  STL [R1+0x7d8], R2 ;  /* 0x0007d80201007387 */ /* 0x000fe80000100800 */
[----:B------:R1:W-:Y:S04]  /*b590*/  STL [R1+0x7d4], R0 ;  /* 0x0007d40001007387 */ /* 0x0003e80000100800 */
[----:B------:R-:W4:Y:S04]  /*b5a0*/  LDL.LU R7, [R1+0xbc] ;  /* 0x0000bc0001077983 */ /* 0x000f280000300800 */
        /* <DEDUP_REMOVED lines=59> */
[----:B------:R-:W0:Y:S01]  /*b960*/  LDL.LU R67, [R1+0x1ac] ;  /* 0x0001ac0001437983 */ /* 0x000e220000300800 */
[----:B------:R-:W0:Y:S01]  /*b970*/  FENCE.VIEW.ASYNC.T ;  /* 0x00000000000073c6 */ /* 0x000e220000000200 */
[----:B--2---:R-:W-:-:S02]  /*b980*/  IMAD R4, R4, UR11, RZ ;  /* 0x0000000b04047c24 */ /* 0x004fc4000f8e02ff */
[----:B---3--:R-:W-:-:S03]  /*b990*/  IMAD R5, R5, UR11, RZ ;  /* 0x0000000b05057c24 */ /* 0x008fc6000f8e02ff */
[----:B-1----:R-:W-:Y:S01]  /*b9a0*/  LEA R0, P1, R4, R70, 0x1 ;  /* 0x0000004604007211 */ /* 0x002fe200078208ff */
[----:B----4-:R-:W-:-:S03]  /*b9b0*/  IMAD R6, R6, UR11, RZ ;  /* 0x0000000b06067c24 */ /* 0x010fc6000f8e02ff */
[----:B------:R-:W-:Y:S01]  /*b9c0*/  LEA.HI.X.SX32 R4, R4, R3, 0x1, P1 ;  /* 0x0000000304047211 */ /* 0x000fe200008f0eff */
[----:B------:R1:W-:Y:S01]  /*b9d0*/  STL [R1+0xc0], R0 ;  /* 0x0000c00001007387 */ /* 0x0003e20000100800 */
[----:B------:R-:W-:-:S03]  /*b9e0*/  LEA R2, P3, R5, R70, 0x1 ;  /* 0x0000004605027211 */ /* 0x000fc600078608ff */
[----:B------:R2:W-:Y:S01]  /*b9f0*/  STL [R1+0xbc], R4 ;  /* 0x0000bc0401007387 */ /* 0x0005e20000100800 */
[----:B-1----:R-:W-:-:S03]  /*ba00*/  LEA R0, P4, R6, R70, 0x1 ;  /* 0x0000004606007211 */ /* 0x002fc600078808ff */
[----:B------:R1:W-:Y:S01]  /*ba10*/  STL [R1+0xc8], R2 ;  /* 0x0000c80201007387 */ /* 0x0003e20000100800 */
[----:B------:R-:W-:Y:S02]  /*ba20*/  IMAD R7, R7, UR11, RZ ;  /* 0x0000000b07077c24 */ /* 0x000fe4000f8e02ff */
[----:B------:R-:W-:-:S03]  /*ba30*/  IMAD R8, R8, UR11, RZ ;  /* 0x0000000b08087c24 */ /* 0x000fc6000f8e02ff */
[-C--:B--2---:R-:W-:Y:S01]  /*ba40*/  LEA R4, P5, R7, R70.reuse, 0x1 ;  /* 0x0000004607047211 */ /* 0x084fe200078a08ff */
[----:B------:R-:W-:Y:S01]  /*ba50*/  IMAD R9, R9, UR11, RZ ;  /* 0x0000000b09097c24 */ /* 0x000fe2000f8e02ff */
[----:B-1----:R-:W-:Y:S01]  /*ba60*/  LEA R2, P6, R8, R70, 0x1 ;  /* 0x0000004608027211 */ /* 0x002fe200078c08ff */
[----:B------:R1:W-:Y:S01]  /*ba70*/  STL [R1+0xd0], R0 ;  /* 0x0000d00001007387 */ /* 0x0003e20000100800 */
[----:B------:R-:W-:-:S03]  /*ba80*/  IMAD R10, R10, UR11, RZ ;  /* 0x0000000b0a0a7c24 */ /* 0x000fc6000f8e02ff */
[----:B------:R2:W-:Y:S01]  /*ba90*/  STL [R1+0xd8], R4 ;  /* 0x0000d80401007387 */ /* 0x0005e20000100800 */
[----:B-1----:R-:W-:-:S03]  /*baa0*/  LEA R0, P1, R9, R70, 0x1 ;  /* 0x0000004609007211 */ /* 0x002fc600078208ff */
[----:B------:R1:W-:Y:S01]  /*bab0*/  STL [R1+0xe0], R2 ;  /* 0x0000e00201007387 */ /* 0x0003e20000100800 */
[----:B--2---:R-:W-:-:S03]  /*bac0*/  LEA.HI.X.SX32 R4, R5, R3, 0x1, P3 ;  /* 0x0000000305047211 */ /* 0x004fc600018f0eff */
[----:B------:R2:W-:Y:S01]  /*bad0*/  STL [R1+0xe8], R0 ;  /* 0x0000e80001007387 */ /* 0x0005e20000100800 */
[----:B-1----:R-:W-:-:S03]  /*bae0*/  LEA R2, P3, R10, R70, 0x1 ;  /* 0x000000460a027211 */ /* 0x002fc600078608ff */
[----:B------:R-:W-:Y:S01]  /*baf0*/  STL [R1+0xc4], R4 ;  /* 0x0000c40401007387 */ /* 0x000fe20000100800 */
[----:B--2---:R-:W-:-:S03]  /*bb00*/  LEA.HI.X.SX32 R0, R6, R3, 0x1, P4 ;  /* 0x0000000306007211 */ /* 0x004fc600020f0eff */
[----:B------:R-:W-:Y:S01]  /*bb10*/  STL [R1+0x864], R6 ;  /* 0x0008640601007387 */ /* 0x000fe20000100800 */
[----:B------:R-:W-:-:S03]  /*bb20*/  IMAD R12, R12, UR11, RZ ;  /* 0x0000000b0c0c7c24 */ /* 0x000fc6000f8e02ff */
[----:B------:R-:W-:Y:S01]  /*bb30*/  STL [R1+0xf0], R2 ;  /* 0x0000f00201007387 */ /* 0x000fe20000100800 */
[----:B------:R-:W-:-:S03]  /*bb40*/  IMAD R11, R11, UR11, RZ ;  /* 0x0000000b0b0b7c24 */ /* 0x000fc6000f8e02ff */
[----:B------:R1:W-:Y:S02]  /*bb50*/  STL [R1+0xcc], R0 ;  /* 0x0000cc0001007387 */ /* 0x0003e40000100800 */
[-C--:B------:R-:W-:Y:S02]  /*bb60*/  LEA R85, P4, R11, R70.reuse, 0x1 ;  /* 0x000000460b557211 */ /* 0x080fe400078808ff */
[----:B------:R-:W-:Y:S01]  /*bb70*/  STL [R1+0x888], R7 ;  /* 0x0008880701007387 */ /* 0x000fe20000100800 */
[-C--:B-1----:R-:W-:Y:S02]  /*bb80*/  LEA.HI.X.SX32 R0, R7, R3.reuse, 0x1, P5 ;  /* 0x0000000307007211 */ /* 0x082fe400028f0eff */
[----:B------:R-:W-:Y:S01]  /*bb90*/  LEA R2, P5, R12, R70, 0x1 ;  /* 0x000000460c027211 */ /* 0x000fe200078a08ff */
[----:B------:R-:W-:Y:S02]  /*bba0*/  IMAD R13, R13, UR11, RZ ;  /* 0x0000000b0d0d7c24 */ /* 0x000fe4000f8e02ff */
[----:B------:R1:W-:Y:S04]  /*bbb0*/  STL [R1+0xd4], R0 ;  /* 0x0000d40001007387 */ /* 0x0003e80000100800 */
[----:B------:R-:W-:Y:S01]  /*bbc0*/  STL [R1+0x8a8], R8 ;  /* 0x0008a80801007387 */ /* 0x000fe20000100800 */
[----:B-1----:R-:W-:-:S03]  /*bbd0*/  LEA.HI.X.SX32 R0, R8, R3, 0x1, P6 ;  /* 0x0000000308007211 */ /* 0x002fc600030f0eff */
[----:B------:R1:W-:Y:S01]  /*bbe0*/  STL [R1+0x100], R2 ;  /* 0x0001000201007387 */ /* 0x0003e20000100800 */
[----:B------:R-:W-:-:S03]  /*bbf0*/  IMAD R14, R14, UR11, RZ ;  /* 0x0000000b0e0e7c24 */ /* 0x000fc6000f8e02ff */
[----:B------:R-:W-:Y:S04]  /*bc00*/  STL [R1+0xf8], R85 ;  /* 0x0000f85501007387 */ /* 0x000fe80000100800 */
[----:B------:R2:W-:Y:S01]  /*bc10*/  STL [R1+0xdc], R0 ;  /* 0x0000dc0001007387 */ /* 0x0005e20000100800 */
[----:B-1----:R-:W-:-:S03]  /*bc20*/  LEA.HI.X.SX32 R2, R9, R3, 0x1, P1 ;  /* 0x0000000309027211 */ /* 0x002fc600008f0eff */
[----:B------:R-:W-:Y:S01]  /*bc30*/  STL [R1+0x7e4], R85 ;  /* 0x0007e45501007387 */ /* 0x000fe20000100800 */
[----:B--2---:R-:W-:-:S03]  /*bc40*/  LEA R0, P6, R13, R70, 0x1 ;  /* 0x000000460d007211 */ /* 0x004fc600078c08ff */
[----:B------:R-:W-:Y:S01]  /*bc50*/  STL [R1+0x82c], R9 ;  /* 0x00082c0901007387 */ /* 0x000fe20000100800 */
[----:B------:R-:W-:-:S03]  /*bc60*/  IMAD R15, R15, UR11, RZ ;  /* 0x0000000b0f0f7c24 */ /* 0x000fc6000f8e02ff */
[----:B------:R1:W-:Y:S04]  /*bc70*/  STL [R1+0x108], R0 ;  /* 0x0001080001007387 */ /* 0x0003e80000100800 */
[----:B------:R2:W-:Y:S01]  /*bc80*/  STL [R1+0xe4], R2 ;  /* 0x0000e40201007387 */ /* 0x0005e20000100800 */
[----:B-1----:R-:W-:-:S03]  /*bc90*/  LEA R0, P1, R14, R70, 0x1 ;  /* 0x000000460e007211 */ /* 0x002fc600078208ff */
[----:B------:R-:W-:Y:S01]  /*bca0*/  STL [R1+0x848], R10 ;  /* 0x0008480a01007387 */ /* 0x000fe20000100800 */
[----:B--2---:R-:W-:-:S03]  /*bcb0*/  LEA.HI.X.SX32 R2, R10, R3, 0x1, P3 ;  /* 0x000000030a027211 */ /* 0x004fc600018f0eff */
[----:B------:R1:W-:Y:S01]  /*bcc0*/  STL [R1+0x110], R0 ;  /* 0x0001100001007387 */ /* 0x0003e20000100800 */
[----:B------:R-:W-:Y:S02]  /*bcd0*/  IMAD R16, R16, UR11, RZ ;  /* 0x0000000b10107c24 */ /* 0x000fe4000f8e02ff */
[----:B------:R-:W-:Y:S01]  /*bce0*/  IMAD R17, R17, UR11, RZ ;  /* 0x0000000b11117c24 */ /* 0x000fe2000f8e02ff */
[----:B------:R2:W-:Y:S01]  /*bcf0*/  STL [R1+0xec], R2 ;  /* 0x0000ec0201007387 */ /* 0x0005e20000100800 */
[-C--:B------:R-:W-:Y:S02]  /*bd00*/  LEA.HI.X.SX32 R86, R11, R3.reuse, 0x1, P4 ;  /* 0x000000030b567211 */ /* 0x080fe400020f0eff */
[-C--:B-1----:R-:W-:Y:S01]  /*bd10*/  LEA R0, P3, R15, R70.reuse, 0x1 ;  /* 0x000000460f007211 */ /* 0x082fe200078608ff */
[----:B------:R-:W-:Y:S01]  /*bd20*/  STL [R1+0x868], R11 ;  /* 0x0008680b01007387 */ /* 0x000fe20000100800 */
[-C--:B------:R-:W-:Y:S02]  /*bd30*/  LEA R9, P4, R16, R70.reuse, 0x1 ;  /* 0x0000004610097211 */ /* 0x080fe400078808ff */
[----:B--2---:R-:W-:Y:S01]  /*bd40*/  LEA.HI.X.SX32 R2, R12, R3, 0x1, P5 ;  /* 0x000000030c027211 */ /* 0x004fe200028f0eff */
[----:B------:R1:W-:Y:S04]  /*bd50*/  STL [R1+0x130], R0 ;  /* 0x0001300001007387 */ /* 0x0003e80000100800 */
[----:B------:R-:W-:Y:S04]  /*bd60*/  STL [R1+0x88c], R12 ;  /* 0x00088c0c01007387 */ /* 0x000fe80000100800 */
[----:B------:R-:W-:Y:S01]  /*bd70*/  STL [R1+0xfc], R2 ;  /* 0x0000fc0201007387 */ /* 0x000fe20000100800 */
[----:B-1----:R-:W-:-:S03]  /*bd80*/  LEA R0, P5, R17, R70, 0x1 ;  /* 0x0000004611007211 */ /* 0x002fc600078a08ff */
[----:B------:R-:W-:Y:S04]  /*bd90*/  STL [R1+0xf4], R86 ;  /* 0x0000f45601007387 */ /* 0x000fe80000100800 */
[----:B------:R-:W-:Y:S04]  /*bda0*/  STL [R1+0x138], R9 ;  /* 0x0001380901007387 */ /* 0x000fe80000100800 */
[----:B------:R1:W-:Y:S04]  /*bdb0*/  STL [R1+0x140], R0 ;  /* 0x0001400001007387 */ /* 0x0003e80000100800 */
[----:B------:R-:W-:Y:S01]  /*bdc0*/  STL [R1+0x838], R9 ;  /* 0x0008380901007387 */ /* 0x000fe20000100800 */
[----:B-1----:R-:W-:-:S03]  /*bdd0*/  LEA.HI.X.SX32 R0, R13, R3, 0x1, P6 ;  /* 0x000000030d007211 */ /* 0x002fc600030f0eff */
[----:B------:R1:W-:Y:S01]  /*bde0*/  STL [R1+0x7e8], R86 ;  /* 0x0007e85601007387 */ /* 0x0003e20000100800 */
[----:B------:R-:W-:-:S03]  /*bdf0*/  IMAD R18, R18, UR12, RZ ;  /* 0x0000000c12127c24 */ /* 0x000fc6000f8e02ff */
[----:B------:R-:W-:Y:S04]  /*be00*/  STL [R1+0x8ac], R13 ;  /* 0x0008ac0d01007387 */ /* 0x000fe80000100800 */
[----:B------:R2:W-:Y:S01]  /*be10*/  STL [R1+0x104], R0 ;  /* 0x0001040001007387 */ /* 0x0005e20000100800 */
[----:B------:R-:W-:Y:S01]  /*be20*/  IMAD R19, R19, UR13, RZ ;  /* 0x0000000d13137c24 */ /* 0x000fe2000f8e02ff */
[----:B-1----:R-:W-:Y:S01]  /*be30*/  LEA R86, P6, R18, R70, 0x1 ;  /* 0x0000004612567211 */ /* 0x002fe200078c08ff */
[----:B------:R-:W-:Y:S01]  /*be40*/  IMAD R20, R20, UR14, RZ ;  /* 0x0000000e14147c24 */ /* 0x000fe2000f8e02ff */
[----:B------:R-:W-:Y:S01]  /*be50*/  STL [R1+0x830], R14 ;  /* 0x0008300e01007387 */ /* 0x000fe20000100800 */
[----:B--2---:R-:W-:-:S05]  /*be60*/  LEA.HI.X.SX32 R0, R14, R3, 0x1, P1 ;  /* 0x000000030e007211 */ /* 0x004fca00008f0eff */
[----:B------:R1:W-:Y:S01]  /*be70*/  STL [R1+0x10c], R0 ;  /* 0x00010c0001007387 */ /* 0x0003e20000100800 */
[----:B------:R-:W-:Y:S01]  /*be80*/  LEA R71, P1, R19, R70, 0x1 ;  /* 0x0000004613477211 */ /* 0x000fe200078208ff */
[----:B------:R-:W-:Y:S02]  /*be90*/  IMAD R21, R21, UR15, RZ ;  /* 0x0000000f15157c24 */ /* 0x000fe4000f8e02ff */
[----:B------:R-:W-:Y:S01]  /*bea0*/  STL [R1+0x84c], R15 ;  /* 0x00084c0f01007387 */ /* 0x000fe20000100800 */
[----:B-1----:R-:W-:-:S03]  /*beb0*/  LEA.HI.X.SX32 R0, R15, R3, 0x1, P3 ;  /* 0x000000030f007211 */ /* 0x002fc600018f0eff */
[----:B------:R-:W-:Y:S01]  /*bec0*/  STL [R1+0x148], R86 ;  /* 0x0001485601007387 */ /* 0x000fe20000100800 */
[-C--:B------:R-:W-:Y:S01]  /*bed0*/  LEA R13, P3, R20, R70.reuse, 0x1 ;  /* 0x00000046140d7211 */ /* 0x080fe200078608ff */
[----:B------:R-:W-:Y:S01]  /*bee0*/  IMAD R22, R22, UR16, RZ ;  /* 0x0000001016167c24 */ /* 0x000fe2000f8e02ff */
[----:B------:R-:W-:Y:S01]  /*bef0*/  LEA.HI.X.SX32 R14, R16, R3, 0x1, P4 ;  /* 0x00000003100e7211 */ /* 0x000fe200020f0eff */
[----:B------:R1:W-:Y:S01]  /*bf00*/  STL [R1+0x12c], R0 ;  /* 0x00012c0001007387 */ /* 0x0003e20000100800 */
[----:B------:R-:W-:-:S03]  /*bf10*/  LEA R12, P4, R21, R70, 0x1 ;  /* 0x00000046150c7211 */ /* 0x000fc600078808ff */
[----:B------:R-:W-:Y:S01]  /*bf20*/  STL [R1+0x7f8], R86 ;  /* 0x0007f85601007387 */ /* 0x000fe20000100800 */
[----:B------:R-:W-:-:S03]  /*bf30*/  IMAD R23, R23, UR17, RZ ;  /* 0x0000001117177c24 */ /* 0x000fc6000f8e02ff */
[----:B------:R-:W-:Y:S01]  /*bf40*/  STL [R1+0x86c], R16 ;  /* 0x00086c1001007387 */ /* 0x000fe20000100800 */
[----:B-1----:R-:W-:-:S03]  /*bf50*/  LEA.HI.X.SX32 R0, R17, R3, 0x1, P5 ;  /* 0x0000000311007211 */ /* 0x002fc600028f0eff */
[----:B------:R-:W-:Y:S01]  /*bf60*/  STL [R1+0x150], R71 ;  /* 0x0001504701007387 */ /* 0x000fe20000100800 */
[----:B------:R-:W-:-:S03]  /*bf70*/  IMAD R24, R24, UR18, RZ ;  /* 0x0000001218187c24 */ /* 0x000fc6000f8e02ff */
[----:B------:R-:W-:Y:S01]  /*bf80*/  STL [R1+0x158], R13 ;  /* 0x0001580d01007387 */ /* 0x000fe20000100800 */
[----:B------:R-:W-:-:S03]  /*bf90*/  LEA R11, P5, R22, R70, 0x1 ;  /* 0x00000046160b7211 */ /* 0x000fc600078a08ff */
[----:B------:R1:W-:Y:S04]  /*bfa0*/  STL [R1+0x7ec], R71 ;  /* 0x0007ec4701007387 */ /* 0x0003e80000100800 */
[----:B------:R-:W-:Y:S04]  /*bfb0*/  STL [R1+0x134], R14 ;  /* 0x0001340e01007387 */ /* 0x000fe80000100800 */
[----:B------:R-:W-:Y:S01]  /*bfc0*/  STL [R1+0x83c], R14 ;  /* 0x00083c0e01007387 */ /* 0x000fe20000100800 */
[----:B-1----:R-:W-:-:S03]  /*bfd0*/  LEA.HI.X.SX32 R71, R18, R3, 0x1, P6 ;  /* 0x0000000312477211 */ /* 0x002fc600030f0eff */
[----:B------:R-:W-:Y:S01]  /*bfe0*/  STL [R1+0x890], R17 ;  /* 0x0008901101007387 */ /* 0x000fe20000100800 */
[----:B------:R-:W-:-:S03]  /*bff0*/  LEA R10, P6, R23, R70, 0x1 ;  /* 0x00000046170a7211 */ /* 0x000fc600078c08ff */
[----:B------:R-:W-:Y:S01]  /*c000*/  STL [R1+0x160], R12 ;  /* 0x0001600c01007387 */ /* 0x000fe20000100800 */
[----:B------:R-:W-:-:S03]  /*c010*/  LEA.HI.X.SX32 R84, R19, R3, 0x1, P1 ;  /* 0x0000000313547211 */ /* 0x000fc600008f0eff */
[----:B------:R1:W-:Y:S01]  /*c020*/  STL [R1+0x13c], R0 ;  /* 0x00013c0001007387 */ /* 0x0003e20000100800 */
[----:B------:R-:W-:-:S03]  /*c030*/  IMAD R25, R25, UR19, RZ ;  /* 0x0000001319197c24 */ /* 0x000fc6000f8e02ff */
[----:B------:R-:W-:Y:S04]  /*c040*/  STL [R1+0x894], R12 ;  /* 0x0008940c01007387 */ /* 0x000fe80000100800 */
[----:B------:R-:W-:Y:S01]  /*c050*/  STL [R1+0x168], R11 ;  /* 0x0001680b01007387 */ /* 0x000fe20000100800 */
[----:B-1----:R-:W-:-:S03]  /*c060*/  LEA R0, P1, R24, R70, 0x1 ;  /* 0x0000004618007211 */ /* 0x002fc600078208ff */
[----:B------:R-:W-:Y:S01]  /*c070*/  STL [R1+0x870], R11 ;  /* 0x0008700b01007387 */ /* 0x000fe20000100800 */
[----:B------:R-:W-:-:S03]  /*c080*/  LEA.HI.X.SX32 R2, R20, R3, 0x1, P3 ;  /* 0x0000000314027211 */ /* 0x000fc600018f0eff */
[----:B------:R-:W-:Y:S04]  /*c090*/  STL [R1+0x834], R19 ;  /* 0x0008341301007387 */ /* 0x000fe80000100800 */
[----:B------:R-:W-:Y:S04]  /*c0a0*/  STL [R1+0x170], R10 ;  /* 0x0001700a01007387 */ /* 0x000fe80000100800 */
[----:B------:R-:W-:Y:S04]  /*c0b0*/  STL [R1+0x850], R10 ;  /* 0x0008500a01007387 */ /* 0x000fe80000100800 */
[----:B------:R1:W-:Y:S04]  /*c0c0*/  STL [R1+0x178], R0 ;  /* 0x0001780001007387 */ /* 0x0003e80000100800 */
[----:B------:R-:W-:Y:S04]  /*c0d0*/  STL [R1+0x144], R71 ;  /* 0x0001444701007387 */ /* 0x000fe80000100800 */
[----:B------:R-:W-:Y:S01]  /*c0e0*/  STL [R1+0x7fc], R71 ;  /* 0x0007fc4701007387 */ /* 0x000fe20000100800 */
[----:B-1----:R-:W-:-:S03]  /*c0f0*/  LEA R0, P3, R25, R70, 0x1 ;  /* 0x0000004619007211 */ /* 0x002fc600078608ff */
[----:B------:R-:W-:Y:S04]  /*c100*/  STL [R1+0x854], R20 ;  /* 0x0008541401007387 */ /* 0x000fe80000100800 */
[----:B------:R-:W-:Y:S04]  /*c110*/  STL [R1+0x154], R2 ;  /* 0x0001540201007387 */ /* 0x000fe80000100800 */
[----:B------:R-:W-:Y:S04]  /*c120*/  STL [R1+0x14c], R84 ;  /* 0x00014c5401007387 */ /* 0x000fe80000100800 */
[----:B------:R-:W-:Y:S04]  /*c130*/  STL [R1+0x7f0], R84 ;  /* 0x0007f05401007387 */ /* 0x000fe80000100800 */
[----:B------:R1:W-:Y:S01]  /*c140*/  STL [R1+0x180], R0 ;  /* 0x0001800001007387 */ /* 0x0003e20000100800 */
[----:B------:R-:W-:-:S03]  /*c150*/  IMAD R26, R26, UR22, RZ ;  /* 0x000000161a1a7c24 */ /* 0x000fc6000f8e02ff */
[----:B------:R-:W-:Y:S01]  /*c160*/  STL [R1+0x874], R21 ;  /* 0x0008741501007387 */ /* 0x000fe20000100800 */
[----:B-1----:R-:W-:-:S05]  /*c170*/  LEA.HI.X.SX32 R0, R21, R3, 0x1, P4 ;  /* 0x0000000315007211 */ /* 0x002fca00020f0eff */
[----:B------:R1:W-:Y:S01]  /*c180*/  STL [R1+0x15c], R0 ;  /* 0x00015c0001007387 */ /* 0x0003e20000100800 */
[----:B------:R-:W-:Y:S01]  /*c190*/  LEA R69, P4, R26, R70, 0x1 ;  /* 0x000000461a457211 */ /* 0x000fe200078808ff */
[----:B------:R-:W-:Y:S02]  /*c1a0*/  IMAD R27, R27, UR23, RZ ;  /* 0x000000171b1b7c24 */ /* 0x000fe4000f8e02ff */
[----:B------:R-:W-:Y:S01]  /*c1b0*/  STL [R1+0x898], R22 ;  /* 0x0008981601007387 */ /* 0x000fe20000100800 */
[----:B-1----:R-:W-:-:S05]  /*c1c0*/  LEA.HI.X.SX32 R0, R22, R3, 0x1, P5 ;  /* 0x0000000316007211 */ /* 0x002fca00028f0eff */
[----:B------:R1:W-:Y:S01]  /*c1d0*/  STL [R1+0x164], R0 ;  /* 0x0001640001007387 */ /* 0x0003e20000100800 */
[----:B------:R-:W-:-:S03]  /*c1e0*/  LEA R82, P5, R27, R70, 0x1 ;  /* 0x000000461b527211 */ /* 0x000fc600078a08ff */
[----:B------:R-:W-:Y:S01]  /*c1f0*/  STL [R1+0x188], R69 ;  /* 0x0001884501007387 */ /* 0x000fe20000100800 */
[----:B-1----:R-:W-:-:S03]  /*c200*/  LEA.HI.X.SX32 R0, R23, R3, 0x1, P6 ;  /* 0x0000000317007211 */ /* 0x002fc600030f0eff */
[----:B------:R-:W-:Y:S01]  /*c210*/  STL [R1+0x7f4], R69 ;  /* 0x0007f44501007387 */ /* 0x000fe20000100800 */
[----:B------:R-:W-:-:S03]  /*c220*/  IMAD R28, R28, UR24, RZ ;  /* 0x000000181c1c7c24 */ /* 0x000fc6000f8e02ff */
[----:B------:R1:W-:Y:S01]  /*c230*/  STL [R1+0x16c], R0 ;  /* 0x00016c0001007387 */ /* 0x0003e20000100800 */
[----:B------:R-:W-:Y:S01]  /*c240*/  IMAD R29, R29, UR25, RZ ;  /* 0x000000191d1d7c24 */ /* 0x000fe2000f8e02ff */
[-C--:B------:R-:W-:Y:S02]  /*c250*/  LEA R8, P6, R28, R70.reuse, 0x1 ;  /* 0x000000461c087211 */ /* 0x080fe400078c08ff */
[----:B------:R-:W-:Y:S01]  /*c260*/  STL [R1+0x190], R82 ;  /* 0x0001905201007387 */ /* 0x000fe20000100800 */
[----:B------:R-:W-:Y:S01]  /*c270*/  IMAD R30, R30, UR26, RZ ;  /* 0x0000001a1e1e7c24 */ /* 0x000fe2000f8e02ff */
[----:B-1----:R-:W-:Y:S02]  /*c280*/  LEA.HI.X.SX32 R0, R24, R3, 0x1, P1 ;  /* 0x0000000318007211 */ /* 0x002fe400008f0eff */
[----:B------:R-:W-:Y:S01]  /*c290*/  STL [R1+0x800], R82 ;  /* 0x0008005201007387 */ /* 0x000fe20000100800 */
[----:B------:R-:W-:Y:S01]  /*c2a0*/  IMAD R31, R31, UR27, RZ ;  /* 0x0000001b1f1f7c24 */ /* 0x000fe2000f8e02ff */
[----:B------:R-:W-:-:S02]  /*c2b0*/  LEA R7, P1, R29, R70, 0x1 ;  /* 0x000000461d077211 */ /* 0x000fc400078208ff */
[----:B------:R1:W-:Y:S01]  /*c2c0*/  STL [R1+0x174], R0 ;  /* 0x0001740001007387 */ /* 0x0003e20000100800 */
[----:B------:R-:W-:-:S03]  /*c2d0*/  LEA.HI.X.SX32 R85, R26, R3, 0x1, P4 ;  /* 0x000000031a557211 */ /* 0x000fc600020f0eff */
[----:B------:R-:W-:Y:S01]  /*c2e0*/  STL [R1+0x198], R8 ;  /* 0x0001980801007387 */ /* 0x000fe20000100800 */
[----:B-1----:R-:W-:Y:S02]  /*c2f0*/  LEA.HI.X.SX32 R0, R25, R3, 0x1, P3 ;  /* 0x0000000319007211 */ /* 0x002fe400018f0eff */
[-C--:B------:R-:W-:Y:S01]  /*c300*/  LEA R6, P3, R30, R70.reuse, 0x1 ;  /* 0x000000461e067211 */ /* 0x080fe200078608ff */
[----:B------:R-:W-:Y:S02]  /*c310*/  IMAD R32, R32, UR28, RZ ;  /* 0x0000001c20207c24 */ /* 0x000fe4000f8e02ff */
[----:B------:R1:W-:Y:S04]  /*c320*/  STL [R1+0x17c], R0 ;  /* 0x00017c0001007387 */ /* 0x0003e80000100800 */
[----:B------:R-:W-:Y:S04]  /*c330*/  STL [R1+0x1a0], R7 ;  /* 0x0001a00701007387 */ /* 0x000fe80000100800 */
[----:B------:R-:W-:Y:S01]  /*c340*/  STL [R1+0x89c], R7 ;  /* 0x00089c0701007387 */ /* 0x000fe20000100800 */
[----:B-1----:R-:W-:-:S03]  /*c350*/  LEA R0, P4, R31, R70, 0x1 ;  /* 0x000000461f007211 */ /* 0x002fc600078808ff */
[----:B------:R-:W-:Y:S01]  /*c360*/  STL [R1+0x858], R26 ;  /* 0x0008581a01007387 */ /* 0x000fe20000100800 */
[----:B------:R-:W-:-:S03]  /*c370*/  LEA.HI.X.SX32 R83, R27, R3, 0x1, P5 ;  /* 0x000000031b537211 */ /* 0x000fc600028f0eff */
[----:B------:R-:W-:Y:S01]  /*c380*/  STL [R1+0x1a8], R6 ;  /* 0x0001a80601007387 */ /* 0x000fe20000100800 */
[----:B------:R-:W-:-:S03]  /*c390*/  IMAD R33, R33, UR29, RZ ;  /* 0x0000001d21217c24 */ /* 0x000fc6000f8e02ff */
[----:B------:R-:W-:Y:S04]  /*c3a0*/  STL [R1+0x878], R6 ;  /* 0x0008780601007387 */ /* 0x000fe80000100800 */
[----:B------:R1:W-:Y:S01]  /*c3b0*/  STL [R1+0x1b0], R0 ;  /* 0x0001b00001007387 */ /* 0x0003e20000100800 */
[----:B------:R-:W-:-:S03]  /*c3c0*/  LEA.HI.X.SX32 R2, R28, R3, 0x1, P6 ;  /* 0x000000031c027211 */ /* 0x000fc600030f0eff */
[----:B------:R-:W-:Y:S01]  /*c3d0*/  STL [R1+0x87c], R27 ;  /* 0x00087c1b01007387 */ /* 0x000fe20000100800 */
[----:B-1----:R-:W-:-:S03]  /*c3e0*/  LEA R0, P5, R32, R70, 0x1 ;  /* 0x0000004620007211 */ /* 0x002fc600078a08ff */
[----:B------:R-:W-:Y:S04]  /*c3f0*/  STL [R1+0x184], R85 ;  /* 0x0001845501007387 */ /* 0x000fe80000100800 */
[----:B------:R-:W-:Y:S04]  /*c400*/  STL [R1+0x804], R85 ;  /* 0x0008045501007387 */ /* 0x000fe80000100800 */
[----:B------:R1:W-:Y:S01]  /*c410*/  STL [R1+0x1b8], R0 ;  /* 0x0001b80001007387 */ /* 0x0003e20000100800 */
[----:B------:R-:W-:-:S03]  /*c420*/  LEA.HI.X.SX32 R4, R29, R3, 0x1, P1 ;  /* 0x000000031d047211 */ /* 0x000fc600008f0eff */
[----:B------:R-:W-:Y:S04]  /*c430*/  STL [R1+0x8a0], R28 ;  /* 0x0008a01c01007387 */ /* 0x000fe80000100800 */
[----:B------:R2:W-:Y:S01]  /*c440*/  STL [R1+0x194], R2 ;  /* 0x0001940201007387 */ /* 0x0005e20000100800 */
[----:B-1----:R-:W-:-:S03]  /*c450*/  LEA R0, P6, R33, R70, 0x1 ;  /* 0x0000004621007211 */ /* 0x002fc600078c08ff */
[----:B------:R-:W-:Y:S01]  /*c460*/  STL [R1+0x18c], R83 ;  /* 0x00018c5301007387 */ /* 0x000fe20000100800 */
[----:B------:R-:W-:-:S03]  /*c470*/  IMAD R34, R34, UR30, RZ ;  /* 0x0000001e22227c24 */ /* 0x000fc6000f8e02ff */
[----:B------:R-:W-:Y:S04]  /*c480*/  STL [R1+0x808], R83 ;  /* 0x0008085301007387 */ /* 0x000fe80000100800 */
[----:B------:R1:W-:Y:S01]  /*c490*/  STL [R1+0x1c0], R0 ;  /* 0x0001c00001007387 */ /* 0x0003e20000100800 */
[----:B--2---:R-:W-:-:S03]  /*c4a0*/  LEA R2, P1, R34, R70, 0x1 ;  /* 0x0000004622027211 */ /* 0x004fc600078208ff */
[----:B------:R-:W-:Y:S01]  /*c4b0*/  STL [R1+0x19c], R4 ;  /* 0x00019c0401007387 */ /* 0x000fe20000100800 */
[----:B-1----:R-:W-:-:S03]  /*c4c0*/  LEA.HI.X.SX32 R0, R30, R3, 0x1, P3 ;  /* 0x000000031e007211 */ /* 0x002fc600018f0eff */
[----:B------:R-:W-:Y:S01]  /*c4d0*/  STL [R1+0x818], R30 ;  /* 0x0008181e01007387 */ /* 0x000fe20000100800 */
[----:B------:R-:W-:-:S03]  /*c4e0*/  IMAD R36, R36, UR32, RZ ;  /* 0x0000002024247c24 */ /* 0x000fc6000f8e02ff */
[----:B------:R1:W-:Y:S01]  /*c4f0*/  STL [R1+0x1a4], R0 ;  /* 0x0001a40001007387 */ /* 0x0003e20000100800 */
[----:B------:R-:W-:-:S03]  /*c500*/  IMAD R35, R35, UR31, RZ ;  /* 0x0000001f23237c24 */ /* 0x000fc6000f8e02ff */
[----:B------:R-:W-:Y:S01]  /*c510*/  STL [R1+0x840], R31 ;  /* 0x0008401f01007387 */ /* 0x000fe20000100800 */
[----:B-1----:R-:W-:-:S03]  /*c520*/  LEA.HI.X.SX32 R0, R31, R3, 0x1, P4 ;  /* 0x000000031f007211 */ /* 0x002fc600020f0eff */
[----:B------:R-:W-:Y:S01]  /*c530*/  STL [R1+0x1c8], R2 ;  /* 0x0001c80201007387 */ /* 0x000fe20000100800 */
[----:B------:R-:W-:-:S03]  /*c540*/  LEA R80, P3, R35, R70, 0x1 ;  /* 0x0000004623507211 */ /* 0x000fc600078608ff */
[----:B------:R1:W-:Y:S04]  /*c550*/  STL [R1+0x1ac], R0 ;  /* 0x0001ac0001007387 */ /* 0x0003e80000100800 */
[----:B------:R2:W-:Y:S01]  /*c560*/  STL [R1+0x80c], R2 ;  /* 0x00080c0201007387 */ /* 0x0005e20000100800 */
[----:B------:R-:W-:-:S03]  /*c570*/  IMAD R37, R37, UR33, RZ ;  /* 0x0000002125257c24 */ /* 0x000fc6000f8e02ff */
[----:B------:R-:W-:Y:S01]  /*c580*/  STL [R1+0x85c], R32 ;  /* 0x00085c2001007387 */ /* 0x000fe20000100800 */
[----:B-1----:R-:W-:Y:S02]  /*c590*/  LEA.HI.X.SX32 R0, R32, R3, 0x1, P5 ;  /* 0x0000000320007211 */ /* 0x002fe400028f0eff */
[----:B--2---:R-:W-:Y:S01]  /*c5a0*/  LEA R2, P4, R36, R70, 0x1 ;  /* 0x0000004624027211 */ /* 0x004fe200078808ff */
[----:B------:R-:W-:-:S04]  /*c5b0*/  IMAD R38, R38, UR34, RZ ;  /* 0x0000002226267c24 */ /* 0x000fc8000f8e02ff */
[----:B------:R1:W-:Y:S01]  /*c5c0*/  STL [R1+0x1d8], R2 ;  /* 0x0001d80201007387 */ /* 0x0003e20000100800 */
[----:B------:R-:W-:-:S03]  /*c5d0*/  IMAD R39, R39, UR35, RZ ;  /* 0x0000002327277c24 */ /* 0x000fc6000f8e02ff */
[----:B------:R-:W-:Y:S04]  /*c5e0*/  STL [R1+0x1d0], R80 ;  /* 0x0001d05001007387 */ /* 0x000fe80000100800 */
[----:B------:R2:W-:Y:S01]  /*c5f0*/  STL [R1+0x1b4], R0 ;  /* 0x0001b40001007387 */ /* 0x0005e20000100800 */
[----:B-1----:R-:W-:-:S03]  /*c600*/  LEA.HI.X.SX32 R2, R33, R3, 0x1, P6 ;  /* 0x0000000321027211 */ /* 0x002fc600030f0eff */
[----:B------:R-:W-:Y:S01]  /*c610*/  STL [R1+0x810], R80 ;  /* 0x0008105001007387 */ /* 0x000fe20000100800 */
[-C--:B------:R-:W-:Y:S02]  /*c620*/  LEA R32, P6, R38, R70.reuse, 0x1 ;  /* 0x0000004626207211 */ /* 0x080fe400078c08ff */
[-C--:B--2---:R-:W-:Y:S01]  /*c630*/  LEA R0, P5, R37, R70.reuse, 0x1 ;  /* 0x0000004625007211 */ /* 0x084fe200078a08ff */
[----:B------:R-:W-:Y:S01]  /*c640*/  STL [R1+0x880], R33 ;  /* 0x0008802101007387 */ /* 0x000fe20000100800 */
[-C--:B------:R-:W-:Y:S02]  /*c650*/  LEA.HI.X.SX32 R68, R34, R3.reuse, 0x1, P1 ;  /* 0x0000000322447211 */ /* 0x080fe400008f0eff */
[----:B------:R-:W-:Y:S01]  /*c660*/  LEA R31, P1, R39, R70, 0x1 ;  /* 0x00000046271f7211 */ /* 0x000fe200078208ff */
[----:B------:R1:W-:Y:S04]  /*c670*/  STL [R1+0x1e0], R0 ;  /* 0x0001e00001007387 */ /* 0x0003e80000100800 */
[----:B------:R2:W-:Y:S04]  /*c680*/  STL [R1+0x8a4], R34 ;  /* 0x0008a42201007387 */ /* 0x0005e80000100800 */
[----:B------:R-:W-:Y:S04]  /*c690*/  STL [R1+0x1bc], R2 ;  /* 0x0001bc0201007387 */ /* 0x000fe80000100800 */
[----:B------:R-:W-:Y:S04]  /*c6a0*/  STL [R1+0x1e8], R32 ;  /* 0x0001e82001007387 */ /* 0x000fe80000100800 */
[----:B------:R3:W-:Y:S04]  /*c6b0*/  STL [R1+0x884], R32 ;  /* 0x0008842001007387 */ /* 0x0007e80000100800 */
[----:B------:R-:W-:Y:S04]  /*c6c0*/  STL [R1+0x814], R2 ;  /* 0x0008140201007387 */ /* 0x000fe80000100800 */
[----:B------:R-:W-:Y:S04]  /*c6d0*/  STL [R1+0x1f0], R31 ;  /* 0x0001f01f01007387 */ /* 0x000fe80000100800 */
[----:B------:R4:W-:Y:S04]  /*c6e0*/  STL [R1+0x860], R31 ;  /* 0x0008601f01007387 */ /* 0x0009e80000100800 */
[----:B------:R-:W4:Y:S04]  /*c6f0*/  LDL R5, [R1+0xbc] ;  /* 0x0000bc0001057983 */ /* 0x000f280000100800 */
[----:B------:R-:W4:Y:S01]  /*c700*/  LDL R4, [R1+0xc0] ;  /* 0x0000c00001047983 */ /* 0x000f220000100800 */
[----:B------:R-:W-:Y:S01]  /*c710*/  IMAD R40, R40, UR36, RZ ;  /* 0x0000002428287c24 */ /* 0x000fe2000f8e02ff */
[----:B------:R-:W-:Y:S01]  /*c720*/  LEA.HI.X.SX32 R81, R35, R3, 0x1, P3 ;  /* 0x0000000323517211 */ /* 0x000fe200018f0eff */
[----:B------:R-:W-:-:S03]  /*c730*/  IMAD R41, R41, UR37, RZ ;  /* 0x0000002529297c24 */ /* 0x000fc6000f8e02ff */
[----:B-1----:R-:W-:Y:S01]  /*c740*/  LEA R0, P3, R40, R70, 0x1 ;  /* 0x0000004628007211 */ /* 0x002fe200078608ff */
[----:B------:R-:W-:Y:S01]  /*c750*/  IMAD R42, R42, UR38, RZ ;  /* 0x000000262a2a7c24 */ /* 0x000fe2000f8e02ff */
[----:B--2---:R-:W-:-:S03]  /*c760*/  LEA.HI.X.SX32 R34, R36, R3, 0x1, P4 ;  /* 0x0000000324227211 */ /* 0x004fc600020f0eff */
[----:B------:R-:W-:Y:S01]  /*c770*/  STL [R1+0x1f8], R0 ;  /* 0x0001f80001007387 */ /* 0x000fe20000100800 */
[----:B------:R-:W-:-:S03]  /*c780*/  LEA R85, P4, R41, R70, 0x1 ;  /* 0x0000004629557211 */ /* 0x000fc600078808ff */
[----:B------:R-:W-:Y:S01]  /*c790*/  STL [R1+0x1c4], R68 ;  /* 0x0001c44401007387 */ /* 0x000fe20000100800 */
[----:B------:R-:W-:Y:S01]  /*c7a0*/  IMAD R43, R43, UR39, RZ ;  /* 0x000000272b2b7c24 */ /* 0x000fe2000f8e02ff */
[----:B---3--:R-:W-:Y:S02]  /*c7b0*/  LEA.HI.X.SX32 R32, R37, R3, 0x1, P5 ;  /* 0x0000000325207211 */ /* 0x008fe400028f0eff */
[----:B------:R-:W-:Y:S01]  /*c7c0*/  STL [R1+0x81c], R68 ;  /* 0x00081c4401007387 */ /* 0x000fe20000100800 */
[----:B------:R-:W-:-:S03]  /*c7d0*/  IMAD R44, R44, UR40, RZ ;  /* 0x000000282c2c7c24 */ /* 0x000fc6000f8e02ff */
[----:B------:R-:W-:Y:S01]  /*c7e0*/  STL [R1+0x820], R36 ;  /* 0x0008202401007387 */ /* 0x000fe20000100800 */
[----:B------:R-:W-:-:S03]  /*c7f0*/  LEA R93, P5, R42, R70, 0x1 ;  /* 0x000000462a5d7211 */ /* 0x000fc600078a08ff */
[----:B------:R-:W-:Y:S01]  /*c800*/  STL [R1+0x1cc], R81 ;  /* 0x0001cc5101007387 */ /* 0x000fe20000100800 */
[----:B------:R-:W-:Y:S01]  /*c810*/  IMAD R45, R45, UR41, RZ ;  /* 0x000000292d2d7c24 */ /* 0x000fe2000f8e02ff */
[----:B----4-:R-:W-:Y:S02]  /*c820*/  LEA.HI.X.SX32 R31, R38, R3, 0x1, P6 ;  /* 0x00000003261f7211 */ /* 0x010fe400030f0eff */
[----:B------:R-:W-:Y:S01]  /*c830*/  STL [R1+0x1d4], R34 ;  /* 0x0001d42201007387 */ /* 0x000fe20000100800 */
[----:B------:R-:W-:-:S03]  /*c840*/  IMAD R46, R46, UR42, RZ ;  /* 0x0000002a2e2e7c24 */ /* 0x000fc6000f8e02ff */
[----:B------:R-:W-:Y:S01]  /*c850*/  STL [R1+0x824], R81 ;  /* 0x0008245101007387 */ /* 0x000fe20000100800 */
[----:B------:R-:W-:-:S03]  /*c860*/  LEA R78, P6, R43, R70, 0x1 ;  /* 0x000000462b4e7211 */ /* 0x000fc600078c08ff */
[----:B------:R1:W-:Y:S01]  /*c870*/  STL [R1+0x844], R37 ;  /* 0x0008442501007387 */ /* 0x0003e20000100800 */
[----:B------:R-:W-:-:S03]  /*c880*/  IMAD R47, R47, UR43, RZ ;  /* 0x0000002b2f2f7c24 */ /* 0x000fc6000f8e02ff */
[----:B------:R-:W-:Y:S01]  /*c890*/  STL [R1+0x200], R85 ;  /* 0x0002005501007387 */ /* 0x000fe20000100800 */
[----:B------:R-:W-:-:S03]  /*c8a0*/  IMAD R48, R48, UR44, RZ ;  /* 0x0000002c30307c24 */ /* 0x000fc6000f8e02ff */
[----:B------:R-:W-:Y:S01]  /*c8b0*/  STL [R1+0x1dc], R32 ;  /* 0x0001dc2001007387 */ /* 0x000fe20000100800 */
[----:B-1----:R-:W-:-:S03]  /*c8c0*/  LEA.HI.X.SX32 R37, R39, R3, 0x1, P1 ;  /* 0x0000000327257211 */ /* 0x002fc600008f0eff */
[----:B------:R1:W-:Y:S01]  /*c8d0*/  STL [R1+0x828], R85 ;  /* 0x0008285501007387 */ /* 0x0003e20000100800 */
[----:B------:R-:W-:-:S03]  /*c8e0*/  LEA R7, P1, R44, R70, 0x1 ;  /* 0x000000462c077211 */ /* 0x000fc600078208ff */
[----:B------:R-:W-:Y:S01]  /*c8f0*/  STL [R1+0x208], R93 ;  /* 0x0002085d01007387 */ /* 0x000fe20000100800 */
[----:B------:R-:W-:-:S03]  /*c900*/  LEA.HI.X.SX32 R83, R41, R3, 0x1, P4 ;  /* 0x0000000329537211 */ /* 0x000fc600020f0eff */
[----:B------:R-:W-:Y:S01]  /*c910*/  STL [R1+0x1e4], R31 ;  /* 0x0001e41f01007387 */ /* 0x000fe20000100800 */
[-C--:B-1----:R-:W-:Y:S02]  /*c920*/  LEA.HI.X.SX32 R85, R40, R3.reuse, 0x1, P3 ;  /* 0x0000000328557211 */ /* 0x082fe400018f0eff */
[-C--:B------:R-:W-:Y:S01]  /*c930*/  LEA R27, P3, R45, R70.reuse, 0x1 ;  /* 0x000000462d1b7211 */ /* 0x080fe200078608ff */
[----:B------:R-:W-:Y:S01]  /*c940*/  STL [R1+0x1ec], R37 ;  /* 0x0001ec2501007387 */ /* 0x000fe20000100800 */
[-C--:B------:R-:W-:Y:S01]  /*c950*/  LEA R20, P4, R46, R70.reuse, 0x1 ;  /* 0x000000462e147211 */ /* 0x080fe200078808ff */
[----:B------:R-:W-:Y:S01]  /*c960*/  IMAD R49, R49, UR45, RZ ;  /* 0x0000002d31317c24 */ /* 0x000fe2000f8e02ff */
[-C--:B------:R-:W-:Y:S01]  /*c970*/  LEA.HI.X.SX32 R0, R42, R3.reuse, 0x1, P5 ;  /* 0x000000032a007211 */ /* 0x080fe200028f0eff */
[----:B------:R-:W-:Y:S01]  /*c980*/  STL [R1+0x210], R78 ;  /* 0x0002104e01007387 */ /* 0x000fe20000100800 */
[-C--:B------:R-:W-:Y:S01]  /*c990*/  LEA R9, P5, R47, R70.reuse, 0x1 ;  /* 0x000000462f097211 */ /* 0x080fe200078a08ff */
[----:B------:R-:W-:Y:S01]  /*c9a0*/  IMAD R50, R50, UR46, RZ ;  /* 0x0000002e32327c24 */ /* 0x000fe2000f8e02ff */
[----:B------:R-:W-:Y:S01]  /*c9b0*/  LEA.HI.X.SX32 R79, R43, R3, 0x1, P6 ;  /* 0x000000032b4f7211 */ /* 0x000fe200030f0eff */
[----:B------:R-:W-:Y:S01]  /*c9c0*/  STL [R1+0x218], R7 ;  /* 0x0002180701007387 */ /* 0x000fe20000100800 */
[----:B------:R-:W-:-:S03]  /*c9d0*/  LEA R36, P6, R48, R70, 0x1 ;  /* 0x0000004630247211 */ /* 0x000fc600078c08ff */
[----:B------:R-:W-:Y:S01]  /*c9e0*/  STL [R1+0x1f4], R85 ;  /* 0x0001f45501007387 */ /* 0x000fe20000100800 */
[----:B------:R-:W-:-:S03]  /*c9f0*/  LEA.HI.X.SX32 R28, R44, R3, 0x1, P1 ;  /* 0x000000032c1c7211 */ /* 0x000fc600008f0eff */
[----:B------:R-:W-:Y:S01]  /*ca00*/  STL [R1+0x220], R27 ;  /* 0x0002201b01007387 */ /* 0x000fe20000100800 */
[----:B------:R-:W-:Y:S01]  /*ca10*/  IMAD R51, R51, UR47, RZ ;  /* 0x0000002f33337c24 */ /* 0x000fe2000f8e02ff */
[-C--:B------:R-:W-:Y:S02]  /*ca20*/  LEA R71, P1, R49, R70.reuse, 0x1 ;  /* 0x0000004631477211 */ /* 0x080fe400078208ff */
[----:B------:R-:W-:Y:S01]  /*ca30*/  STL [R1+0x1fc], R83 ;  /* 0x0001fc5301007387 */ /* 0x000fe20000100800 */
[----:B------:R-:W-:Y:S01]  /*ca40*/  IMAD R52, R52, UR48, RZ ;  /* 0x0000003034347c24 */ /* 0x000fe2000f8e02ff */
[----:B------:R-:W-:Y:S02]  /*ca50*/  LEA.HI.X.SX32 R33, R45, R3, 0x1, P3 ;  /* 0x000000032d217211 */ /* 0x000fe400018f0eff */
[----:B------:R-:W-:Y:S01]  /*ca60*/  STL [R1+0x228], R20 ;  /* 0x0002281401007387 */ /* 0x000fe20000100800 */
[----:B------:R-:W-:-:S03]  /*ca70*/  LEA R91, P3, R50, R70, 0x1 ;  /* 0x00000046325b7211 */ /* 0x000fc600078608ff */
[----:B------:R-:W-:Y:S01]  /*ca80*/  STL [R1+0x230], R9 ;  /* 0x0002300901007387 */ /* 0x000fe20000100800 */
[----:B------:R-:W-:Y:S01]  /*ca90*/  IMAD R53, R53, UR49, RZ ;  /* 0x0000003135357c24 */ /* 0x000fe2000f8e02ff */
[-C--:B------:R-:W-:Y:S02]  /*caa0*/  LEA.HI.X.SX32 R26, R46, R3.reuse, 0x1, P4 ;  /* 0x000000032e1a7211 */ /* 0x080fe400020f0eff */
[----:B------:R-:W-:Y:S01]  /*cab0*/  STL [R1+0x204], R0 ;  /* 0x0002040001007387 */ /* 0x000fe20000100800 */
[----:B------:R-:W-:-:S03]  /*cac0*/  LEA.HI.X.SX32 R14, R47, R3, 0x1, P5 ;  /* 0x000000032f0e7211 */ /* 0x000fc600028f0eff */
[----:B------:R-:W-:Y:S01]  /*cad0*/  STL [R1+0x238], R36 ;  /* 0x0002382401007387 */ /* 0x000fe20000100800 */
[----:B------:R-:W-:Y:S01]  /*cae0*/  IMAD R54, R54, UR50, RZ ;  /* 0x0000003236367c24 */ /* 0x000fe2000f8e02ff */
[-C--:B------:R-:W-:Y:S02]  /*caf0*/  LEA R76, P4, R51, R70.reuse, 0x1 ;  /* 0x00000046334c7211 */ /* 0x080fe400078808ff */
[----:B------:R-:W-:Y:S01]  /*cb00*/  STL [R1+0x20c], R79 ;  /* 0x00020c4f01007387 */ /* 0x000fe20000100800 */
[----:B------:R-:W-:Y:S01]  /*cb10*/  IMAD R55, R55, UR51, RZ ;  /* 0x0000003337377c24 */ /* 0x000fe2000f8e02ff */
[----:B------:R-:W-:Y:S02]  /*cb20*/  LEA R22, P5, R52, R70, 0x1 ;  /* 0x0000004634167211 */ /* 0x000fe400078a08ff */
[----:B------:R1:W-:Y:S01]  /*cb30*/  STL [R1+0x214], R28 ;  /* 0x0002141c01007387 */ /* 0x0003e20000100800 */
[----:B------:R-:W-:-:S03]  /*cb40*/  LEA.HI.X.SX32 R81, R48, R3, 0x1, P6 ;  /* 0x0000000330517211 */ /* 0x000fc600030f0eff */
[----:B------:R-:W-:Y:S01]  /*cb50*/  STL [R1+0x240], R71 ;  /* 0x0002404701007387 */ /* 0x000fe20000100800 */
[----:B------:R-:W-:Y:S01]  /*cb60*/  IMAD R56, R56, UR52, RZ ;  /* 0x0000003438387c24 */ /* 0x000fe2000f8e02ff */
[----:B------:R-:W-:Y:S02]  /*cb70*/  LEA R21, P6, R53, R70, 0x1 ;  /* 0x0000004635157211 */ /* 0x000fe400078c08ff */
[----:B------:R-:W-:Y:S01]  /*cb80*/  STL [R1+0x21c], R33 ;  /* 0x00021c2101007387 */ /* 0x000fe20000100800 */
[----:B------:R-:W-:-:S03]  /*cb90*/  LEA.HI.X.SX32 R82, R49, R3, 0x1, P1 ;  /* 0x0000000331527211 */ /* 0x000fc600008f0eff */
[----:B------:R-:W-:Y:S01]  /*cba0*/  STL [R1+0x248], R91 ;  /* 0x0002485b01007387 */ /* 0x000fe20000100800 */
[----:B------:R-:W-:-:S03]  /*cbb0*/  LEA R15, P1, R54, R70, 0x1 ;  /* 0x00000046360f7211 */ /* 0x000fc600078208ff */
[----:B------:R-:W-:Y:S01]  /*cbc0*/  STL [R1+0x224], R26 ;  /* 0x0002241a01007387 */ /* 0x000fe20000100800 */
[----:B------:R-:W-:Y:S01]  /*cbd0*/  LEA.HI.X.SX32 R92, R50, R3, 0x1, P3 ;  /* 0x00000003325c7211 */ /* 0x000fe200018f0eff */
[----:B------:R-:W-:Y:S02]  /*cbe0*/  IMAD R57, R57, UR53, RZ ;  /* 0x0000003539397c24 */ /* 0x000fe4000f8e02ff */
[----:B------:R-:W-:Y:S01]  /*cbf0*/  STL [R1+0x22c], R14 ;  /* 0x00022c0e01007387 */ /* 0x000fe20000100800 */
[----:B------:R-:W-:-:S03]  /*cc00*/  LEA R24, P3, R55, R70, 0x1 ;  /* 0x0000004637187211 */ /* 0x000fc600078608ff */
[----:B------:R-:W-:Y:S01]  /*cc10*/  STL [R1+0x250], R76 ;  /* 0x0002504c01007387 */ /* 0x000fe20000100800 */
[----:B------:R-:W-:Y:S01]  /*cc20*/  LEA.HI.X.SX32 R77, R51, R3, 0x1, P4 ;  /* 0x00000003334d7211 */ /* 0x000fe200020f0eff */
[----:B------:R-:W-:Y:S02]  /*cc30*/  IMAD R58, R58, UR54, RZ ;  /* 0x000000363a3a7c24 */ /* 0x000fe4000f8e02ff */
[----:B------:R2:W-:Y:S01]  /*cc40*/  STL [R1+0x258], R22 ;  /* 0x0002581601007387 */ /* 0x0005e20000100800 */
        /* <DEDUP_REMOVED lines=12> */
[----:B------:R-:W-:-:S03]  /*cd10*/  LEA.HI.X.SX32 R10, R54, R3, 0x1, P1 ;  /* 0x00000003360a7211 */ /* 0x000fc600008f0eff */
[----:B------:R-:W-:Y:S01]  /*cd20*/  STL [R1+0x244], R92 ;  /* 0x0002445c01007387 */ /* 0x000fe20000100800 */
[----:B------:R-:W-:Y:S01]  /*cd30*/  IMAD R61, R61, UR57, RZ ;  /* 0x000000393d3d7c24 */ /* 0x000fe2000f8e02ff */
[----:B------:R-:W-:Y:S02]  /*cd40*/  LEA.HI.X.SX32 R25, R55, R3, 0x1, P3 ;  /* 0x0000000337197211 */ /* 0x000fe400018f0eff */
[----:B------:R-:W-:Y:S01]  /*cd50*/  STL [R1+0x278], R30 ;  /* 0x0002781e01007387 */ /* 0x000fe20000100800 */
[----:B------:R-:W-:-:S03]  /*cd60*/  LEA R73, P1, R59, R70, 0x1 ;  /* 0x000000463b497211 */ /* 0x000fc600078208ff */
[----:B------:R-:W-:Y:S01]  /*cd70*/  STL [R1+0x24c], R77 ;  /* 0x00024c4d01007387 */ /* 0x000fe20000100800 */
[----:B------:R-:W-:Y:S01]  /*cd80*/  IMAD R62, R62, UR58, RZ ;  /* 0x0000003a3e3e7c24 */ /* 0x000fe2000f8e02ff */
[----:B------:R-:W-:Y:S02]  /*cd90*/  LEA R17, P3, R60, R70, 0x1 ;  /* 0x000000463c117211 */ /* 0x000fe400078608ff */
[----:B------:R3:W-:Y:S01]  /*cda0*/  STL [R1+0x254], R49 ;  /* 0x0002543101007387 */ /* 0x0007e20000100800 */
[----:B------:R-:W-:-:S03]  /*cdb0*/  IMAD R63, R63, UR59, RZ ;  /* 0x0000003b3f3f7c24 */ /* 0x000fc6000f8e02ff */
[----:B------:R-:W-:Y:S01]  /*cdc0*/  STL [R1+0x280], R69 ;  /* 0x0002804501007387 */ /* 0x000fe20000100800 */
        /* <DEDUP_REMOVED lines=14> */
[-C--:B------:R-:W-:Y:S01]  /*ceb0*/  LEA.HI.X.SX32 R75, R59, R3.reuse, 0x1, P1 ;  /* 0x000000033b4b7211 */ /* 0x080fe200008f0eff */
[----:B------:R-:W-:Y:S02]  /*cec0*/  IMAD R66, R66, UR62, RZ ;  /* 0x0000003e42427c24 */ /* 0x000fe4000f8e02ff */
[----:B------:R-:W4:Y:S01]  /*ced0*/  LDL R57, [R1+0x1d8] ;  /* 0x0001d80001397983 */ /* 0x000f220000100800 */
[----:B------:R-:W-:Y:S01]  /*cee0*/  LEA R80, P1, R64, R70, 0x1 ;  /* 0x0000004640507211 */ /* 0x000fe200078208ff */
[----:B0-----:R-:W-:Y:S02]  /*cef0*/  IMAD R67, R67, UR4, RZ ;  /* 0x0000000443437c24 */ /* 0x001fe4000f8e02ff */
[----:B------:R-:W-:Y:S01]  /*cf00*/  STL [R1+0x274], R68 ;  /* 0x0002744401007387 */ /* 0x000fe20000100800 */
[----:B------:R-:W-:-:S03]  /*cf10*/  LEA.HI.X.SX32 R12, R60, R3, 0x1, P3 ;  /* 0x000000033c0c7211 */ /* 0x000fc600018f0eff */
[----:B------:R-:W-:Y:S01]  /*cf20*/  STL [R1+0x2a0], R16 ;  /* 0x0002a01001007387 */ /* 0x000fe20000100800 */
[----:B------:R-:W-:-:S03]  /*cf30*/  LEA R84, P3, R65, R70, 0x1 ;  /* 0x0000004641547211 */ /* 0x000fc600078608ff */
        /* <DEDUP_REMOVED lines=11> */
[----:B------:R-:W-:-:S03]  /*cff0*/  LEA.HI.X.SX32 R2, R64, R3, 0x1, P1 ;  /* 0x0000000340027211 */ /* 0x000fc600008f0eff */
[----:B------:R0:W-:Y:S01]  /*d000*/  STL [R1+0x294], R12 ;  /* 0x0002940c01007387 */ /* 0x0001e20000100800 */
[----:B------:R-:W-:-:S03]  /*d010*/  LEA.HI.X.SX32 R65, R65, R3, 0x1, P3 ;  /* 0x0000000341417211 */ /* 0x000fc600018f0eff */
[----:B------:R-:W-:Y:S01]  /*d020*/  STL [R1+0x2b4], R84 ;  /* 0x0002b45401007387 */ /* 0x000fe20000100800 */
[----:B------:R-:W-:-:S03]  /*d030*/  LEA.HI.X.SX32 R88, R66, R3, 0x1, P4 ;  /* 0x0000000342587211 */ /* 0x000fc600020f0eff */
[----:B------:R0:W-:Y:S01]  /*d040*/  STL [R1+0x29c], R11 ;  /* 0x00029c0b01007387 */ /* 0x0001e20000100800 */
[----:B------:R-:W-:Y:S01]  /*d050*/  PRMT R47, RZ, 0x7610, R47 ;  /* 0x00007610ff2f7816 */ /* 0x000fe2000000002f */
[----:B------:R-:W-:Y:S01]  /*d060*/  BAR.SYNC.DEFER_BLOCKING 0x0 ;  /* 0x0000000000007b1d */ /* 0x000fe20000010000 */
[----:B------:R-:W-:-:S05]  /*d070*/  LEA.HI.X.SX32 R74, R67, R3, 0x1, P5 ;  /* 0x00000003434a7211 */ /* 0x000fca00028f0eff */
[----:B------:R-:W-:Y:S04]  /*d080*/  STL [R1+0x2b8], R87 ;  /* 0x0002b85701007387 */ /* 0x000fe80000100800 */
[----:B------:R0:W-:Y:S04]  /*d090*/  STL [R1+0x2a4], R53 ;  /* 0x0002a43501007387 */ /* 0x0001e80000100800 */
[----:B------:R0:W-:Y:S04]  /*d0a0*/  STL [R1+0x114], R70 ;  /* 0x0001144601007387 */ /* 0x0001e80000100800 */
[----:B------:R-:W-:Y:S04]  /*d0b0*/  STL [R1+0x128], R72 ;  /* 0x0001284801007387 */ /* 0x000fe80000100800 */
[----:B------:R0:W-:Y:S04]  /*d0c0*/  STL [R1+0x11c], R2 ;  /* 0x00011c0201007387 */ /* 0x0001e80000100800 */
[----:B------:R-:W2:Y:S04]  /*d0d0*/  LDL R3, [R1+0x194] ;  /* 0x0001940001037983 */ /* 0x000ea80000100800 */
[----:B------:R0:W-:Y:S04]  /*d0e0*/  STL [R1+0x120], R65 ;  /* 0x0001204101007387 */ /* 0x0001e80000100800 */
[----:B------:R-:W-:Y:S04]  /*d0f0*/  STL [R1+0x124], R88 ;  /* 0x0001245801007387 */ /* 0x000fe80000100800 */
[----:B------:R-:W2:Y:S04]  /*d100*/  LDL R64, [R1+0xc4] ;  /* 0x0000c40001407983 */ /* 0x000ea80000100800 */
[----:B------:R-:W2:Y:S04]  /*d110*/  LDL R48, [R1+0xc8] ;  /* 0x0000c80001307983 */ /* 0x000ea80000100800 */
[----:B------:R-:W2:Y:S04]  /*d120*/  LDL R56, [R1+0x108] ;  /* 0x0001080001387983 */ /* 0x000ea80000100800 */
[----:B------:R-:W-:Y:S04]  /*d130*/  STL [R1+0x118], R74 ;  /* 0x0001184a01007387 */ /* 0x000fe80000100800 */
[----:B------:R0:W2:Y:S04]  /*d140*/  @P0 LDG.E.U16 R47, desc[UR20][R4.64] ;  /* 0x00000014042f0981 */ /* 0x0000a8000c1e1500 */
[----:B------:R-:W0:Y:S04]  /*d150*/  LDL R4, [R1+0xfc] ;  /* 0x0000fc0001047983 */ /* 0x000e280000100800 */
[----:B------:R-:W0:Y:S01]  /*d160*/  LDL R5, [R1+0x100] ;  /* 0x0001000001057983 */ /* 0x000e220000100800 */
[----:B------:R-:W-:-:S02]  /*d170*/  PRMT R41, RZ, 0x7610, R41 ;  /* 0x00007610ff297816 */ /* 0x000fc40000000029 */
[----:B0-----:R-:W-:-:S04]  /*d180*/  @P0 LOP3.LUT R5, R5, R4, RZ, 0x3c, !PT ;  /* 0x0000000405050212 */ /* 0x001fc800078e3cff */
[----:B------:R-:W-:-:S04]  /*d190*/  @P0 LOP3.LUT R4, R5, R4, RZ, 0x3c, !PT ;  /* 0x0000000405040212 */ /* 0x000fc800078e3cff */
[----:B------:R-:W-:-:S05]  /*d1a0*/  @P0 LOP3.LUT R5, R5, R4, RZ, 0x3c, !PT ;  /* 0x0000000405050212 */ /* 0x000fca00078e3cff */
[----:B------:R0:W2:Y:S04]  /*d1b0*/  @P0 LDG.E.U16 R41, desc[UR20][R4.64] ;  /* 0x0000001404290981 */ /* 0x0000a8000c1e1500 */
[----:B------:R-:W2:Y:S01]  /*d1c0*/  LDL R5, [R1+0x154] ;  /* 0x0001540001057983 */ /* 0x000ea20000100800 */
[----:B------:R-:W-:Y:S01]  /*d1d0*/  PRMT R35, RZ, 0x7610, R35 ;  /* 0x00007610ff237816 */ /* 0x000fe20000000023 */
[----:B0-----:R-:W-:Y:S02]  /*d1e0*/  @P0 IMAD.MOV.U32 R4, RZ, RZ, R13 ;  /* 0x000000ffff040224 */ /* 0x001fe400078e000d */
[----:B------:R-:W3:Y:S01]  /*d1f0*/  LDL.LU R13, [R1+0x8ac] ;  /* 0x0008ac00010d7983 */ /* 0x000ee20000300800 */
[----:B------:R-:W-:Y:S02]  /*d200*/  PRMT R29, RZ, 0x7610, R29 ;  /* 0x00007610ff1d7816 */ /* 0x000fe4000000001d */
[----:B------:R-:W-:-:S02]  /*d210*/  PRMT R23, RZ, 0x7610, R23 ;  /* 0x00007610ff177816 */ /* 0x000fc40000000017 */
[----:B------:R-:W-:Y:S01]  /*d220*/  PRMT R18, RZ, 0x7610, R18 ;  /* 0x00007610ff127816 */ /* 0x000fe20000000012 */
[----:B--2---:R0:W2:Y:S02]  /*d230*/  @P0 LDG.E.U16 R35, desc[UR20][R4.64] ;  /* 0x0000001404230981 */ /* 0x0040a4000c1e1500 */
[----:B0-----:R-:W-:Y:S02]  /*d240*/  @P0 IMAD.MOV.U32 R4, RZ, RZ, R8 ;  /* 0x000000ffff040224 */ /* 0x001fe400078e0008 */
[----:B------:R-:W2:Y:S01]  /*d250*/  LDL.LU R8, [R1+0x8a8] ;  /* 0x0008a80001087983 */ /* 0x000ea20000300800 */
[----:B------:R-:W-:Y:S01]  /*d260*/  @P0 IMAD.MOV.U32 R5, RZ, RZ, R3 ;  /* 0x000000ffff050224 */ /* 0x000fe200078e0003 */
[----:B---3--:R-:W-:Y:S02]  /*d270*/  PRMT R13, RZ, 0x7610, R13 ;  /* 0x00007610ff0d7816 */ /* 0x008fe4000000000d */
[----:B------:R-:W3:Y:S04]  /*d280*/  LDL R3, [R1+0x1e0] ;  /* 0x0001e00001037983 */ /* 0x000ee80000100800 */
[----:B------:R4:W3:Y:S02]  /*d290*/  @P0 LDG.E.U16 R29, desc[UR20][R4.64] ;  /* 0x00000014041d0981 */ /* 0x0008e4000c1e1500 */
[----:B----4-:R-:W-:-:S02]  /*d2a0*/  @P0 IMAD.MOV.U32 R4, RZ, RZ, R57 ;  /* 0x000000ffff040224 */ /* 0x010fc400078e0039 */
[----:B------:R-:W-:Y:S01]  /*d2b0*/  @P0 IMAD.MOV.U32 R5, RZ, RZ, R34 ;  /* 0x000000ffff050224 */ /* 0x000fe200078e0022 */
[----:B------:R-:W-:Y:S01]  /*d2c0*/  PRMT R46, RZ, 0x7610, R46 ;  /* 0x00007610ff2e7816 */ /* 0x000fe2000000002e */
[----:B------:R-:W4:Y:S04]  /*d2d0*/  LDL.LU R34, [R1+0x8a4] ;  /* 0x0008a40001227983 */ /* 0x000f280000300800 */
[----:B------:R0:W3:Y:S02]  /*d2e0*/  @P0 LDG.E.U16 R23, desc[UR20][R4.64] ;  /* 0x0000001404170981 */ /* 0x0000e4000c1e1500 */
[----:B0-----:R-:W-:Y:S02]  /*d2f0*/  @P0 IMAD.MOV.U32 R4, RZ, RZ, R7 ;  /* 0x000000ffff040224 */ /* 0x001fe400078e0007 */
[----:B------:R-:W-:-:S02]  /*d300*/  @P0 IMAD.MOV.U32 R5, RZ, RZ, R28 ;  /* 0x000000ffff050224 */ /* 0x000fc400078e001c */
[----:B-1----:R-:W3:Y:S04]  /*d310*/  LDL.LU R28, [R1+0x8a0] ;  /* 0x0008a000011c7983 */ /* 0x002ee80000300800 */
[----:B------:R0:W3:Y:S04]  /*d320*/  @P0 LDG.E.U16 R18, desc[UR20][R4.64] ;  /* 0x0000001404120981 */ /* 0x0000e8000c1e1500 */
[----:B------:R-:W3:Y:S01]  /*d330*/  LDL.LU R7, [R1+0x89c] ;  /* 0x00089c0001077983 */ /* 0x000ee20000300800 */
[----:B0-----:R-:W-:Y:S02]  /*d340*/  @P0 IMAD.MOV.U32 R4, RZ, RZ, R22 ;  /* 0x000000ffff040224 */ /* 0x001fe400078e0016 */
[----:B------:R-:W-:Y:S01]  /*d350*/  @P0 IMAD.MOV.U32 R5, RZ, RZ, R49 ;  /* 0x000000ffff050224 */ /* 0x000fe200078e0031 */
[----:B------:R-:W3:Y:S04]  /*d360*/  LDL.LU R22, [R1+0x898] ;  /* 0x0008980001167983 */ /* 0x000ee80000300800 */
[----:B------:R0:W3:Y:S04]  /*d370*/  @P0 LDG.E.U16 R13, desc[UR20][R4.64] ;  /* 0x00000014040d0981 */ /* 0x0000e8000c1e1500 */
[----:B------:R-:W3:Y:S04]  /*d380*/  LDL R57, [R1+0xcc] ;  /* 0x0000cc0001397983 */ /* 0x000ee80000100800 */
[----:B------:R-:W3:Y:S01]  /*d390*/  LDL R49, [R1+0xd0] ;  /* 0x0000d00001317983 */ /* 0x000ee20000100800 */
[----:B0-----:R-:W-:-:S02]  /*d3a0*/  @P0 IMAD.MOV.U32 R4, RZ, RZ, R17 ;  /* 0x000000ffff040224 */ /* 0x001fc400078e0011 */
[----:B------:R-:W-:Y:S02]  /*d3b0*/  @P0 IMAD.MOV.U32 R5, RZ, RZ, R12 ;  /* 0x000000ffff050224 */ /* 0x000fe400078e000c */
[----:B------:R-:W3:Y:S04]  /*d3c0*/  LDL.LU R12, [R1+0x894] ;  /* 0x00089400010c7983 */ /* 0x000ee80000300800 */
[----:B------:R-:W3:Y:S01]  /*d3d0*/  LDL.LU R17, [R1+0x890] ;  /* 0x0008900001117983 */ /* 0x000ee20000300800 */
[----:B--2---:R-:W-:-:S06]  /*d3e0*/  PRMT R8, RZ, 0x7610, R8 ;  /* 0x00007610ff087816 */ /* 0x004fcc0000000008 */
[----:B------:R0:W2:Y:S02]  /*d3f0*/  @P0 LDG.E.U16 R8, desc[UR20][R4.64] ;  /* 0x0000001404080981 */ /* 0x0000a4000c1e1500 */
[----:B0-----:R-:W-:Y:S02]  /*d400*/  @P0 IMAD.MOV.U32 R4, RZ, RZ, R48 ;  /* 0x000000ffff040224 */ /* 0x001fe400078e0030 */
[----:B------:R-:W-:Y:S01]  /*d410*/  @P0 IMAD.MOV.U32 R5, RZ, RZ, R64 ;  /* 0x000000ffff050224 */ /* 0x000fe200078e0040 */
[----:B------:R-:W-:Y:S01]  /*d420*/  PRMT R40, RZ, 0x7610, R40 ;  /* 0x00007610ff287816 */ /* 0x000fe20000000028 */
[----:B------:R-:W2:Y:S04]  /*d430*/  LDL R64, [R1+0x10c] ;  /* 0x00010c0001407983 */ /* 0x000ea80000100800 */
[----:B------:R0:W2:Y:S01]  /*d440*/  @P0 LDG.E.U16 R46, desc[UR20][R4.64] ;  /* 0x00000014042e0981 */ /* 0x0000a2000c1e1500 */
[----:B----4-:R-:W-:-:S03]  /*d450*/  PRMT R34, RZ, 0x7610, R34 ;  /* 0x00007610ff227816 */ /* 0x010fc60000000022 */
[----:B------:R-:W4:Y:S04]  /*d460*/  LDL R48, [R1+0x110] ;  /* 0x0001100001307983 */ /* 0x000f280000100800 */
[----:B------:R-:W2:Y:S01]  /*d470*/  LDL R5, [R1+0x104] ;  /* 0x0001040001057983 */ /* 0x000ea20000100800 */
[----:B0-----:R-:W-:-:S03]  /*d480*/  @P0 IMAD.MOV.U32 R4, RZ, RZ, R56 ;  /* 0x000000ffff040224 */ /* 0x001fc600078e0038 */
[----:B------:R-:W3:Y:S04]  /*d490*/  LDL R56, [R1+0x164] ;  /* 0x0001640001387983 */ /* 0x000ee80000100800 */
[----:B--2---:R3:W2:Y:S04]  /*d4a0*/  @P0 LDG.E.U16 R40, desc[UR20][R4.64] ;  /* 0x0000001404280981 */ /* 0x0046a8000c1e1500 */
[----:B------:R-:W2:Y:S01]  /*d4b0*/  LDL R5, [R1+0x15c] ;  /* 0x00015c0001057983 */ /* 0x000ea20000100800 */
[----:B---3--:R-:W-:-:S03]  /*d4c0*/  @P0 IMAD.MOV.U32 R4, RZ, RZ, R12 ;  /* 0x000000ffff040224 */ /* 0x008fc600078e000c */
[----:B------:R-:W3:Y:S01]  /*d4d0*/  LDL.LU R12, [R1+0x88c] ;  /* 0x00088c00010c7983 */ /* 0x000ee20000300800 */
[----:B------:R-:W-:-:S03]  /*d4e0*/  PRMT R28, RZ, 0x7610, R28 ;  /* 0x00007610ff1c7816 */ /* 0x000fc6000000001c */
[----:B--2---:R0:W2:Y:S04]  /*d4f0*/  @P0 LDG.E.U16 R34, desc[UR20][R4.64] ;  /* 0x0000001404220981 */ /* 0x0040a8000c1e1500 */
[----:B------:R-:W2:Y:S01]  /*d500*/  LDL R5, [R1+0x19c] ;  /* 0x00019c0001057983 */ /* 0x000ea20000100800 */
[----:B0-----:R-:W-:Y:S01]  /*d510*/  @P0 IMAD.MOV.U32 R4, RZ, RZ, R7 ;  /* 0x000000ffff040224 */ /* 0x001fe200078e0007 */
[----:B------:R-:W-:Y:S02]  /*d520*/  PRMT R22, RZ, 0x7610, R22 ;  /* 0x00007610ff167816 */ /* 0x000fe40000000016 */
[----:B------:R-:W4:Y:S01]  /*d530*/  LDL.LU R7, [R1+0x888] ;  /* 0x0008880001077983 */ /* 0x000f220000300800 */
[----:B------:R-:W-:Y:S02]  /*d540*/  PRMT R17, RZ, 0x7610, R17 ;  /* 0x00007610ff117816 */ /* 0x000fe40000000011 */
[----:B---3--:R-:W-:Y:S01]  /*d550*/  PRMT R12, RZ, 0x7610, R12 ;  /* 0x00007610ff0c7816 */ /* 0x008fe2000000000c */
[----:B--2---:R0:W2:Y:S02]  /*d560*/  @P0 LDG.E.U16 R28, desc[UR20][R4.64] ;  /* 0x00000014041c0981 */ /* 0x0040a4000c1e1500 */
[----:B0-----:R-:W-:-:S02]  /*d570*/  @P0 IMAD.MOV.U32 R4, RZ, RZ, R3 ;  /* 0x000000ffff040224 */ /* 0x001fc400078e0003 */
[----:B------:R-:W-:Y:S02]  /*d580*/  @P0 IMAD.MOV.U32 R5, RZ, RZ, R32 ;  /* 0x000000ffff050224 */ /* 0x000fe400078e0020 */
[----:B------:R-:W3:Y:S04]  /*d590*/  LDL.LU R32, [R1+0x884] ;  /* 0x0008840001207983 */ /* 0x000ee80000300800 */
[----:B------:R0:W2:Y:S02]  /*d5a0*/  @P0 LDG.E.U16 R22, desc[UR20][R4.64] ;  /* 0x0000001404160981 */ /* 0x0000a4000c1e1500 */
[----:B0-----:R-:W-:Y:S02]  /*d5b0*/  @P0 IMAD.MOV.U32 R4, RZ, RZ, R27 ;  /* 0x000000ffff040224 */ /* 0x001fe400078e001b */
[----:B------:R-:W-:-:S02]  /*d5c0*/  @P0 IMAD.MOV.U32 R5, RZ, RZ, R33 ;  /* 0x000000ffff050224 */ /* 0x000fc400078e0021 */
[----:B------:R-:W2:Y:S04]  /*d5d0*/  LDL.LU R33, [R1+0x880] ;  /* 0x0008800001217983 */ /* 0x000ea80000300800 */
[----:B------:R0:W3:Y:S04]  /*d5e0*/  @P0 LDG.E.U16 R17, desc[UR20][R4.64] ;  /* 0x0000001404110981 */ /* 0x0000e8000c1e1500 */
[----:B------:R-:W3:Y:S01]  /*d5f0*/  LDL.LU R27, [R1+0x87c] ;  /* 0x00087c00011b7983 */ /* 0x000ee20000300800 */
[----:B0-----:R-:W-:Y:S02]  /*d600*/  @P0 IMAD.MOV.U32 R4, RZ, RZ, R21 ;  /* 0x000000ffff040224 */ /* 0x001fe400078e0015 */
[----:B------:R-:W-:-:S02]  /*d610*/  @P0 IMAD.MOV.U32 R5, RZ, RZ, R6 ;  /* 0x000000ffff050224 */ /* 0x000fc400078e0006 */
[----:B------:R-:W3:Y:S04]  /*d620*/  LDL.LU R6, [R1+0x878] ;  /* 0x0008780001067983 */ /* 0x000ee80000300800 */
[----:B------:R0:W3:Y:S04]  /*d630*/  @P0 LDG.E.U16 R12, desc[UR20][R4.64] ;  /* 0x00000014040c0981 */ /* 0x0000e8000c1e1500 */
[----:B------:R-:W3:Y:S01]  /*d640*/  LDL.LU R21, [R1+0x874] ;  /* 0x0008740001157983 */ /* 0x000ee20000300800 */
[----:B0-----:R-:W-:-:S03]  /*d650*/  @P0 IMAD.MOV.U32 R5, RZ, RZ, R11 ;  /* 0x000000ffff050224 */ /* 0x001fc600078e000b */
[----:B------:R-:W3:Y:S01]  /*d660*/  LDL.LU R11, [R1+0x870] ;  /* 0x00087000010b7983 */ /* 0x000ee20000300800 */
[----:B----4-:R-:W-:Y:S01]  /*d670*/  PRMT R7, RZ, 0x7610, R7 ;  /* 0x00007610ff077816 */ /* 0x010fe20000000007 */
[----:B------:R-:W-:Y:S01]  /*d680*/  @P0 IMAD.MOV.U32 R4, RZ, RZ, R16 ;  /* 0x000000ffff040224 */ /* 0x000fe200078e0010 */
[----:B------:R-:W-:Y:S01]  /*d690*/  PRMT R45, RZ, 0x7610, R45 ;  /* 0x00007610ff2d7816 */ /* 0x000fe2000000002d */
[----:B------:R-:W4:Y:S04]  /*d6a0*/  LDL.LU R16, [R1+0x86c] ;  /* 0x00086c0001107983 */ /* 0x000f280000300800 */
[----:B------:R0:W4:Y:S01]  /*d6b0*/  @P0 LDG.E.U16 R7, desc[UR20][R4.64] ;  /* 0x0000001404070981 */ /* 0x000122000c1e1500 */
[----:B------:R-:W-:-:S03]  /*d6c0*/  PRMT R39, RZ, 0x7610, R39 ;  /* 0x00007610ff277816 */ /* 0x000fc60000000027 */
[----:B------:R-:W4:Y:S01]  /*d6d0*/  LDL R3, [R1+0xd8] ;  /* 0x0000d80001037983 */ /* 0x000f220000100800 */
[----:B0-----:R-:W-:Y:S02]  /*d6e0*/  @P0 IMAD.MOV.U32 R4, RZ, RZ, R49 ;  /* 0x000000ffff040224 */ /* 0x001fe400078e0031 */
[----:B------:R-:W-:Y:S01]  /*d6f0*/  @P0 IMAD.MOV.U32 R5, RZ, RZ, R57 ;  /* 0x000000ffff050224 */ /* 0x000fe200078e0039 */
[----:B------:R-:W4:Y:S04]  /*d700*/  LDL R49, [R1+0x130] ;  /* 0x0001300001317983 */ /* 0x000f280000100800 */
[----:B------:R0:W4:Y:S04]  /*d710*/  @P0 LDG.E.U16 R45, desc[UR20][R4.64] ;  /* 0x00000014042d0981 */ /* 0x000128000c1e1500 */
[----:B------:R-:W4:Y:S01]  /*d720*/  LDL R57, [R1+0x12c] ;  /* 0x00012c0001397983 */ /* 0x000f220000100800 */
[----:B0-----:R-:W-:-:S02]  /*d730*/  @P0 IMAD.MOV.U32 R4, RZ, RZ, R48 ;  /* 0x000000ffff040224 */ /* 0x001fc400078e0030 */
[----:B------:R-:W-:Y:S01]  /*d740*/  @P0 IMAD.MOV.U32 R5, RZ, RZ, R64 ;  /* 0x000000ffff050224 */ /* 0x000fe200078e0040 */
[----:B------:R-:W4:Y:S04]  /*d750*/  LDL R48, [R1+0x16c] ;  /* 0x00016c0001307983 */ /* 0x000f280000100800 */
[----:B------:R0:W4:Y:S02]  /*d760*/  @P0 LDG.E.U16 R39, desc[UR20][R4.64] ;  /* 0x0000001404270981 */ /* 0x000124000c1e1500 */
[----:B0-----:R-:W-:Y:S01]  /*d770*/  @P0 IMAD.MOV.U32 R5, RZ, RZ, R56 ;  /* 0x000000ffff050224 */ /* 0x001fe200078e0038 */
[----:B--2---:R-:W-:Y:S01]  /*d780*/  PRMT R33, RZ, 0x7610, R33 ;  /* 0x00007610ff217816 */ /* 0x004fe20000000021 */
[----:B---3--:R-:W-:Y:S02]  /*d790*/  @P0 IMAD.MOV.U32 R4, RZ, RZ, R11 ;  /* 0x000000ffff040224 */ /* 0x008fe400078e000b */
[----:B------:R-:W2:Y:S04]  /*d7a0*/  LDL.LU R11, [R1+0x868] ;  /* 0x00086800010b7983 */ /* 0x000ea80000300800 */
[----:B------:R0:W3:Y:S04]  /*d7b0*/  @P0 LDG.E.U16 R33, desc[UR20][R4.64] ;  /* 0x0000001404210981 */ /* 0x0000e8000c1e1500 */
[----:B------:R-:W3:Y:S04]  /*d7c0*/  LDL R64, [R1+0x1ac] ;  /* 0x0001ac0001407983 */ /* 0x000ee80000100800 */
[----:B------:R-:W3:Y:S04]  /*d7d0*/  LDL R56, [R1+0x1b0] ;  /* 0x0001b00001387983 */ /* 0x000ee80000100800 */
[----:B------:R-:W3:Y:S01]  /*d7e0*/  LDL R5, [R1+0x1a4] ;  /* 0x0001a40001057983 */ /* 0x000ee20000100800 */
[----:B0-----:R-:W-:-:S03]  /*d7f0*/  @P0 IMAD.MOV.U32 R4, RZ, RZ, R6 ;  /* 0x000000ffff040224 */ /* 0x001fc600078e0006 */
[----:B------:R-:W3:Y:S01]  /*d800*/  LDL.LU R6, [R1+0x864] ;  /* 0x0008640001067983 */ /* 0x000ee20000300800 */
[----:B------:R-:W-:Y:S02]  /*d810*/  PRMT R27, RZ, 0x7610, R27 ;  /* 0x00007610ff1b7816 */ /* 0x000fe4000000001b */
[----:B------:R-:W-:Y:S02]  /*d820*/  PRMT R21, RZ, 0x7610, R21 ;  /* 0x00007610ff157816 */ /* 0x000fe40000000015 */
[----:B----4-:R-:W-:Y:S02]  /*d830*/  PRMT R16, RZ, 0x7610, R16 ;  /* 0x00007610ff107816 */ /* 0x010fe40000000010 */
[----:B--2---:R-:W-:Y:S01]  /*d840*/  PRMT R11, RZ, 0x7610, R11 ;  /* 0x00007610ff0b7816 */ /* 0x004fe2000000000b */
[----:B---3--:R0:W2:Y:S02]  /*d850*/  @P0 LDG.E.U16 R27, desc[UR20][R4.64] ;  /* 0x00000014041b0981 */ /* 0x0080a4000c1e1500 */
[----:B0-----:R-:W-:-:S02]  /*d860*/  @P0 IMAD.MOV.U32 R4, RZ, RZ, R32 ;  /* 0x000000ffff040224 */ /* 0x001fc400078e0020 */
[----:B------:R-:W-:Y:S01]  /*d870*/  @P0 IMAD.MOV.U32 R5, RZ, RZ, R31 ;  /* 0x000000ffff050224 */ /* 0x000fe200078e001f */
[----:B------:R-:W-:Y:S01]  /*d880*/  PRMT R6, RZ, 0x7610, R6 ;  /* 0x00007610ff067816 */ /* 0x000fe20000000006 */
[----:B------:R-:W3:Y:S04]  /*d890*/  LDL.LU R31, [R1+0x860] ;  /* 0x00086000011f7983 */ /* 0x000ee80000300800 */
[----:B------:R0:W4:Y:S04]  /*d8a0*/  @P0 LDG.E.U16 R21, desc[UR20][R4.64] ;  /* 0x0000001404150981 */ /* 0x000128000c1e1500 */
[----:B------:R-:W2:Y:S01]  /*d8b0*/  LDL.LU R32, [R1+0x85c] ;  /* 0x00085c0001207983 */ /* 0x000ea20000300800 */
[----:B0-----:R-:W-:-:S02]  /*d8c0*/  @P0 IMAD.MOV.U32 R4, RZ, RZ, R20 ;  /* 0x000000ffff040224 */ /* 0x001fc400078e0014 */
[----:B------:R-:W-:Y:S02]  /*d8d0*/  @P0 IMAD.MOV.U32 R5, RZ, RZ, R26 ;  /* 0x000000ffff050224 */ /* 0x000fe400078e001a */
[----:B------:R-:W3:Y:S04]  /*d8e0*/  LDL.LU R26, [R1+0x858] ;  /* 0x00085800011a7983 */ /* 0x000ee80000300800 */
[----:B------:R0:W4:Y:S04]  /*d8f0*/  @P0 LDG.E.U16 R16, desc[UR20][R4.64] ;  /* 0x0000001404100981 */ /* 0x000128000c1e1500 */
[----:B------:R-:W4:Y:S01]  /*d900*/  LDL.LU R20, [R1+0x854] ;  /* 0x0008540001147983 */ /* 0x000f220000300800 */
[----:B0-----:R-:W-:-:S02]  /*d910*/  @P0 IMAD.MOV.U32 R4, RZ, RZ, R15 ;  /* 0x000000ffff040224 */ /* 0x001fc400078e000f */
[----:B------:R-:W-:Y:S02]  /*d920*/  @P0 IMAD.MOV.U32 R5, RZ, RZ, R10 ;  /* 0x000000ffff050224 */ /* 0x000fe400078e000a */
[----:B------:R-:W4:Y:S04]  /*d930*/  LDL.LU R10, [R1+0x850] ;  /* 0x00085000010a7983 */ /* 0x000f280000300800 */
[----:B------:R0:W4:Y:S04]  /*d940*/  @P0 LDG.E.U16 R11, desc[UR20][R4.64] ;  /* 0x00000014040b0981 */ /* 0x000128000c1e1500 */
[----:B------:R-:W4:Y:S01]  /*d950*/  LDL.LU R15, [R1+0x84c] ;  /* 0x00084c00010f7983 */ /* 0x000f220000300800 */
[----:B0-----:R-:W-:-:S02]  /*d960*/  @P0 IMAD.MOV.U32 R4, RZ, RZ, R52 ;  /* 0x000000ffff040224 */ /* 0x001fc400078e0034 */
[----:B------:R-:W-:Y:S01]  /*d970*/  @P0 IMAD.MOV.U32 R5, RZ, RZ, R53 ;  /* 0x000000ffff050224 */ /* 0x000fe200078e0035 */
[----:B------:R-:W-:Y:S01]  /*d980*/  PRMT R44, RZ, 0x7610, R44 ;  /* 0x00007610ff2c7816 */ /* 0x000fe2000000002c */
[----:B------:R-:W4:Y:S04]  /*d990*/  LDL R53, [R1+0xdc] ;  /* 0x0000dc0001357983 */ /* 0x000f280000100800 */
[----:B------:R0:W4:Y:S01]  /*d9a0*/  @P0 LDG.E.U16 R6, desc[UR20][R4.64] ;  /* 0x0000001404060981 */ /* 0x000122000c1e1500 */
[----:B------:R-:W-:-:S03]  /*d9b0*/  PRMT R38, RZ, 0x7610, R38 ;  /* 0x00007610ff267816 */ /* 0x000fc60000000026 */
[----:B------:R-:W4:Y:S04]  /*d9c0*/  LDL R52, [R1+0xe0] ;  /* 0x0000e00001347983 */ /* 0x000f280000100800 */
[----:B------:R-:W4:Y:S01]  /*d9d0*/  LDL R5, [R1+0xd4] ;  /* 0x0000d40001057983 */ /* 0x000f220000100800 */
[----:B0-----:R-:W-:Y:S01]  /*d9e0*/  @P0 IMAD.MOV.U32 R4, RZ, RZ, R3 ;  /* 0x000000ffff040224 */ /* 0x001fe200078e0003 */
[----:B--2---:R-:W-:Y:S02]  /*d9f0*/  PRMT R32, RZ, 0x7610, R32 ;  /* 0x00007610ff207816 */ /* 0x004fe40000000020 */
[----:B---3--:R-:W-:Y:S02]  /*da00*/  PRMT R26, RZ, 0x7610, R26 ;  /* 0x00007610ff1a7816 */ /* 0x008fe4000000001a */
[----:B----4-:R-:W-:Y:S01]  /*da10*/  PRMT R20, RZ, 0x7610, R20 ;  /* 0x00007610ff147816 */ /* 0x010fe20000000014 */
[----:B------:R0:W2:Y:S02]  /*da20*/  @P0 LDG.E.U16 R44, desc[UR20][R4.64] ;  /* 0x00000014042c0981 */ /* 0x0000a4000c1e1500 */
[----:B0-----:R-:W-:-:S02]  /*da30*/  @P0 IMAD.MOV.U32 R4, RZ, RZ, R49 ;  /* 0x000000ffff040224 */ /* 0x001fc400078e0031 */
[----:B------:R-:W-:-:S05]  /*da40*/  @P0 IMAD.MOV.U32 R5, RZ, RZ, R57 ;  /* 0x000000ffff050224 */ /* 0x000fca00078e0039 */
[----:B------:R0:W3:Y:S02]  /*da50*/  @P0 LDG.E.U16 R38, desc[UR20][R4.64] ;  /* 0x0000001404260981 */ /* 0x0000e4000c1e1500 */
[----:B0-----:R-:W-:Y:S02]  /*da60*/  @P0 IMAD.MOV.U32 R4, RZ, RZ, R10 ;  /* 0x000000ffff040224 */ /* 0x001fe400078e000a */
[----:B------:R-:W-:Y:S01]  /*da70*/  @P0 IMAD.MOV.U32 R5, RZ, RZ, R48 ;  /* 0x000000ffff050224 */ /* 0x000fe200078e0030 */
[----:B------:R-:W4:Y:S04]  /*da80*/  LDL.LU R10, [R1+0x848] ;  /* 0x00084800010a7983 */ /* 0x000f280000300800 */
[----:B------:R0:W2:Y:S04]  /*da90*/  @P0 LDG.E.U16 R32, desc[UR20][R4.64] ;  /* 0x0000001404200981 */ /* 0x0000a8000c1e1500 */
[----:B------:R-:W2:Y:S04]  /*daa0*/  LDL R49, [R1+0x174] ;  /* 0x0001740001317983 */ /* 0x000ea80000100800 */
[----:B------:R-:W2:Y:S01]  /*dab0*/  LDL R48, [R1+0x178] ;  /* 0x0001780001307983 */ /* 0x000ea20000100800 */
[----:B0-----:R-:W-:-:S02]  /*dac0*/  @P0 IMAD.MOV.U32 R4, RZ, RZ, R56 ;  /* 0x000000ffff040224 */ /* 0x001fc400078e0038 */
[----:B------:R-:W-:Y:S01]  /*dad0*/  @P0 IMAD.MOV.U32 R5, RZ, RZ, R64 ;  /* 0x000000ffff050224 */ /* 0x000fe200078e0040 */
[----:B------:R-:W2:Y:S04]  /*dae0*/  LDL R57, [R1+0x1b8] ;  /* 0x0001b80001397983 */ /* 0x000ea80000100800 */
[----:B------:R0:W2:Y:S04]  /*daf0*/  @P0 LDG.E.U16 R26, desc[UR20][R4.64] ;  /* 0x00000014041a0981 */ /* 0x0000a8000c1e1500 */
[----:B------:R-:W2:Y:S01]  /*db00*/  LDL R56, [R1+0x1f8] ;  /* 0x0001f80001387983 */ /* 0x000ea20000100800 */
[----:B0-----:R-:W-:-:S02]  /*db10*/  @P0 IMAD.MOV.U32 R4, RZ, RZ, R31 ;  /* 0x000000ffff040224 */ /* 0x001fc400078e001f */
[----:B------:R-:W-:Y:S02]  /*db20*/  @P0 IMAD.MOV.U32 R5, RZ, RZ, R37 ;  /* 0x000000ffff050224 */ /* 0x000fe400078e0025 */
[----:B------:R-:W2:Y:S04]  /*db30*/  LDL.LU R37, [R1+0x844] ;  /* 0x0008440001257983 */ /* 0x000ea80000300800 */
[----:B------:R-:W2:Y:S04]  /*db40*/  LDL.LU R31, [R1+0x840] ;  /* 0x00084000011f7983 */ /* 0x000ea80000300800 */
[----:B------:R0:W3:Y:S02]  /*db50*/  @P0 LDG.E.U16 R20, desc[UR20][R4.64] ;  /* 0x0000001404140981 */ /* 0x0000e4000c1e1500 */
[----:B0-----:R-:W-:-:S02]  /*db60*/  @P0 IMAD.MOV.U32 R5, RZ, RZ, R14 ;  /* 0x000000ffff050224 */ /* 0x001fc400078e000e */
[----:B------:R-:W-:Y:S01]  /*db70*/  @P0 IMAD.MOV.U32 R4, RZ, RZ, R9 ;  /* 0x000000ffff040224 */ /* 0x000fe200078e0009 */
[----:B------:R-:W3:Y:S04]  /*db80*/  LDL.LU R14, [R1+0x83c] ;  /* 0x00083c00010e7983 */ /* 0x000ee80000300800 */
[----:B------:R-:W3:Y:S01]  /*db90*/  LDL.LU R9, [R1+0x838] ;  /* 0x0008380001097983 */ /* 0x000ee20000300800 */
[----:B------:R-:W-:-:S06]  /*dba0*/  PRMT R15, RZ, 0x7610, R15 ;  /* 0x00007610ff0f7816 */ /* 0x000fcc000000000f */
[----:B------:R0:W3:Y:S01]  /*dbb0*/  @P0 LDG.E.U16 R15, desc[UR20][R4.64] ;  /* 0x00000014040f0981 */ /* 0x0000e2000c1e1500 */
[----:B------:R-:W-:Y:S02]  /*dbc0*/  PRMT R43, RZ, 0x7610, R43 ;  /* 0x00007610ff2b7816 */ /* 0x000fe4000000002b */
[----:B0-----:R-:W-:Y:S02]  /*dbd0*/  PRMT R5, RZ, 0x7610, R5 ;  /* 0x00007610ff057816 */ /* 0x001fe40000000005 */
[----:B----4-:R-:W-:-:S06]  /*dbe0*/  PRMT R10, RZ, 0x7610, R10 ;  /* 0x00007610ff0a7816 */ /* 0x010fcc000000000a */
[----:B------:R0:W4:Y:S02]  /*dbf0*/  @P0 LDG.E.U16 R10, desc[UR20][R24.64] ;  /* 0x00000014180a0981 */ /* 0x000124000c1e1500 */
[----:B0-----:R-:W-:Y:S02]  /*dc00*/  @P0 IMAD.MOV.U32 R24, RZ, RZ, R19 ;  /* 0x000000ffff180224 */ /* 0x001fe400078e0013 */
[----:B------:R-:W-:Y:S01]  /*dc10*/  @P0 IMAD.MOV.U32 R25, RZ, RZ, R70 ;  /* 0x000000ffff190224 */ /* 0x000fe200078e0046 */
[----:B------:R-:W4:Y:S04]  /*dc20*/  LDL.LU R19, [R1+0x834] ;  /* 0x0008340001137983 */ /* 0x000f280000300800 */
[----:B------:R0:W4:Y:S04]  /*dc30*/  @P0 LDG.E.U16 R5, desc[UR20][R24.64] ;  /* 0x0000001418050981 */ /* 0x000128000c1e1500 */
[----:B------:R-:W4:Y:S04]  /*dc40*/  LDL R3, [R1+0x13c] ;  /* 0x00013c0001037983 */ /* 0x000f280000100800 */
[----:B------:R-:W4:Y:S01]  /*dc50*/  LDL R64, [R1+0x140] ;  /* 0x0001400001407983 */ /* 0x000f220000100800 */
[----:B0-----:R-:W-:-:S02]  /*dc60*/  @P0 IMAD.MOV.U32 R24, RZ, RZ, R52 ;  /* 0x000000ffff180224 */ /* 0x001fc400078e0034 */
[----:B------:R-:W-:Y:S01]  /*dc70*/  @P0 IMAD.MOV.U32 R25, RZ, RZ, R53 ;  /* 0x000000ffff190224 */ /* 0x000fe200078e0035 */
[----:B------:R-:W4:Y:S01]  /*dc80*/  LDL R70, [R1+0x17c] ;  /* 0x00017c0001467983 */ /* 0x000f220000100800 */
[----:B--2---:R-:W-:-:S03]  /*dc90*/  PRMT R31, RZ, 0x7610, R31 ;  /* 0x00007610ff1f7816 */ /* 0x004fc6000000001f */
[----:B------:R3:W2:Y:S04]  /*dca0*/  @P0 LDG.E.U16 R43, desc[UR20][R24.64] ;  /* 0x00000014182b0981 */ /* 0x0006a8000c1e1500 */
[----:B------:R-:W2:Y:S04]  /*dcb0*/  LDL R53, [R1+0x180] ;  /* 0x0001800001357983 */ /* 0x000ea80000100800 */
[----:B------:R0:W2:Y:S01]  /*dcc0*/  @P0 LDG.E.U16 R31, desc[UR20][R48.64] ;  /* 0x00000014301f0981 */ /* 0x0000a2000c1e1500 */
[----:B---3--:R-:W-:-:S03]  /*dcd0*/  @P0 IMAD.MOV.U32 R25, RZ, RZ, R14 ;  /* 0x000000ffff190224 */ /* 0x008fc600078e000e */
[----:B------:R-:W3:Y:S01]  /*dce0*/  LDL.LU R14, [R1+0x830] ;  /* 0x00083000010e7983 */ /* 0x000ee20000300800 */
[----:B------:R-:W-:-:S03]  /*dcf0*/  @P0 IMAD.MOV.U32 R24, RZ, RZ, R9 ;  /* 0x000000ffff180224 */ /* 0x000fc600078e0009 */
[----:B------:R-:W2:Y:S04]  /*dd00*/  LDL.LU R9, [R1+0x82c] ;  /* 0x00082c0001097983 */ /* 0x000ea80000300800 */
[----:B------:R-:W2:Y:S01]  /*dd10*/  LDL R49, [R1+0x1b4] ;  /* 0x0001b40001317983 */ /* 0x000ea20000100800 */
[----:B------:R-:W-:Y:S01]  /*dd20*/  PRMT R37, RZ, 0x7610, R37 ;  /* 0x00007610ff257816 */ /* 0x000fe20000000025 */
[----:B0-----:R-:W-:Y:S02]  /*dd30*/  @P0 IMAD.MOV.U32 R48, RZ, RZ, R57 ;  /* 0x000000ffff300224 */ /* 0x001fe400078e0039 */
[----:B------:R-:W2:Y:S04]  /*dd40*/  LDL R52, [R1+0x1c0] ;  /* 0x0001c00001347983 */ /* 0x000ea80000100800 */
[----:B------:R0:W2:Y:S02]  /*dd50*/  @P0 LDG.E.U16 R37, desc[UR20][R24.64] ;  /* 0x0000001418250981 */ /* 0x0000a4000c1e1500 */
[----:B0-----:R-:W-:-:S02]  /*dd60*/  PRMT R25, RZ, 0x7610, R25 ;  /* 0x00007610ff197816 */ /* 0x001fc40000000019 */
[----:B------:R-:W-:Y:S02]  /*dd70*/  PRMT R4, RZ, 0x7610, R4 ;  /* 0x00007610ff047816 */ /* 0x000fe40000000004 */
[----:B----4-:R-:W-:Y:S02]  /*dd80*/  PRMT R19, RZ, 0x7610, R19 ;  /* 0x00007610ff137816 */ /* 0x010fe40000000013 */
[----:B---3--:R-:W-:Y:S01]  /*dd90*/  PRMT R14, RZ, 0x7610, R14 ;  /* 0x00007610ff0e7816 */ /* 0x008fe2000000000e */
[----:B--2---:R0:W2:Y:S02]  /*dda0*/  @P0 LDG.E.U16 R25, desc[UR20][R48.64] ;  /* 0x0000001430190981 */ /* 0x0040a4000c1e1500 */
[----:B0-----:R-:W-:Y:S02]  /*ddb0*/  @P0 IMAD.MOV.U32 R48, RZ, RZ, R56 ;  /* 0x000000ffff300224 */ /* 0x001fe400078e0038 */
[----:B------:R-:W-:Y:S01]  /*ddc0*/  @P0 IMAD.MOV.U32 R49, RZ, RZ, R85 ;  /* 0x000000ffff310224 */ /* 0x000fe200078e0055 */
[----:B------:R-:W-:Y:S01]  /*ddd0*/  PRMT R9, RZ, 0x7610, R9 ;  /* 0x00007610ff097816 */ /* 0x000fe20000000009 */
[----:B------:R-:W3:Y:S04]  /*dde0*/  LDL.LU R85, [R1+0x828] ;  /* 0x0008280001557983 */ /* 0x000ee80000300800 */
[----:B------:R0:W4:Y:S02]  /*ddf0*/  @P0 LDG.E.U16 R19, desc[UR20][R48.64] ;  /* 0x0000001430130981 */ /* 0x000124000c1e1500 */
[----:B0-----:R-:W-:-:S02]  /*de00*/  @P0 IMAD.MOV.U32 R48, RZ, RZ, R36 ;  /* 0x000000ffff300224 */ /* 0x001fc400078e0024 */
[----:B------:R-:W-:Y:S02]  /*de10*/  @P0 IMAD.MOV.U32 R49, RZ, RZ, R81 ;  /* 0x000000ffff310224 */ /* 0x000fe400078e0051 */
[----:B------:R-:W2:Y:S04]  /*de20*/  LDL.LU R81, [R1+0x824] ;  /* 0x0008240001517983 */ /* 0x000ea80000300800 */
[----:B------:R0:W2:Y:S04]  /*de30*/  @P0 LDG.E.U16 R14, desc[UR20][R48.64] ;  /* 0x00000014300e0981 */ /* 0x0000a8000c1e1500 */
[----:B------:R-:W2:Y:S04]  /*de40*/  LDL.LU R36, [R1+0x820] ;  /* 0x0008200001247983 */ /* 0x000ea80000300800 */
[----:B------:R-:W3:Y:S01]  /*de50*/  LDL R57, [R1+0xec] ;  /* 0x0000ec0001397983 */ /* 0x000ee20000100800 */
[----:B0-----:R-:W-:-:S02]  /*de60*/  @P0 IMAD.MOV.U32 R48, RZ, RZ, R30 ;  /* 0x000000ffff300224 */ /* 0x001fc400078e001e */
[----:B------:R-:W-:Y:S01]  /*de70*/  @P0 IMAD.MOV.U32 R49, RZ, RZ, R68 ;  /* 0x000000ffff310224 */ /* 0x000fe200078e0044 */
[----:B------:R-:W3:Y:S04]  /*de80*/  LDL R56, [R1+0xf0] ;  /* 0x0000f00001387983 */ /* 0x000ee80000100800 */
[----:B------:R0:W3:Y:S04]  /*de90*/  @P0 LDG.E.U16 R9, desc[UR20][R48.64] ;  /* 0x0000001430090981 */ /* 0x0000e8000c1e1500 */
[----:B------:R-:W3:Y:S04]  /*dea0*/  LDL.LU R68, [R1+0x81c] ;  /* 0x00081c0001447983 */ /* 0x000ee80000300800 */
[----:B------:R-:W3:Y:S01]  /*deb0*/  LDL.LU R30, [R1+0x818] ;  /* 0x00081800011e7983 */ /* 0x000ee20000300800 */
[----:B0-----:R-:W-:-:S02]  /*dec0*/  @P0 IMAD.MOV.U32 R48, RZ, RZ, R80 ;  /* 0x000000ffff300224 */ /* 0x001fc400078e0050 */
[----:B------:R-:W-:Y:S02]  /*ded0*/  @P0 IMAD.MOV.U32 R49, RZ, RZ, R2 ;  /* 0x000000ffff310224 */ /* 0x000fe400078e0002 */
[----:B------:R-:W4:Y:S04]  /*dee0*/  LDL.LU R2, [R1+0x814] ;  /* 0x0008140001027983 */ /* 0x000f280000300800 */
[----:B------:R-:W4:Y:S04]  /*def0*/  LDL.LU R80, [R1+0x810] ;  /* 0x0008100001507983 */ /* 0x000f280000300800 */
[----:B------:R0:W4:Y:S04]  /*df00*/  @P0 LDG.E.U16 R4, desc[UR20][R48.64] ;  /* 0x0000001430040981 */ /* 0x000128000c1e1500 */
[----:B------:R-:W0:Y:S04]  /*df10*/  LDL R48, [R1+0xe4] ;  /* 0x0000e40001307983 */ /* 0x000e280000100800 */
[----:B------:R-:W0:Y:S01]  /*df20*/  LDL R49, [R1+0xe8] ;  /* 0x0000e80001317983 */ /* 0x000e220000100800 */
[----:B------:R-:W-:-:S02]  /*df30*/  PRMT R42, RZ, 0x7610, R42 ;  /* 0x00007610ff2a7816 */ /* 0x000fc4000000002a */
[----:B------:R-:W-:Y:S02]  /*df40*/  PRMT R24, RZ, 0x7610, R24 ;  /* 0x00007610ff187816 */ /* 0x000fe40000000018 */
[----:B------:R-:W-:Y:S02]  /*df50*/  PRMT R50, RZ, 0x7610, R50 ;  /* 0x00007610ff327816 */ /* 0x000fe40000000032 */
[----:B--2---:R-:W-:Y:S02]  /*df60*/  PRMT R36, RZ, 0x7610, R36 ;  /* 0x00007610ff247816 */ /* 0x004fe40000000024 */
[----:B---3--:R-:W-:Y:S02]  /*df70*/  PRMT R30, RZ, 0x7610, R30 ;  /* 0x00007610ff1e7816 */ /* 0x008fe4000000001e */
[----:B0-----:R-:W-:-:S04]  /*df80*/  @P0 LOP3.LUT R49, R49, R48, RZ, 0x3c, !PT ;  /* 0x0000003031310212 */ /* 0x001fc800078e3cff */
[----:B------:R-:W-:-:S04]  /*df90*/  @P0 LOP3.LUT R48, R49, R48, RZ, 0x3c, !PT ;  /* 0x0000003031300212 */ /* 0x000fc800078e3cff */
[----:B------:R-:W-:-:S05]  /*dfa0*/  @P0 LOP3.LUT R49, R49, R48, RZ, 0x3c, !PT ;  /* 0x0000003031310212 */ /* 0x000fca00078e3cff */
[----:B------:R0:W2:Y:S02]  /*dfb0*/  @P0 LDG.E.U16 R42, desc[UR20][R48.64] ;  /* 0x00000014302a0981 */ /* 0x0000a4000c1e1500 */
[----:B0-----:R-:W-:Y:S02]  /*dfc0*/  @P0 IMAD.MOV.U32 R48, RZ, RZ, R64 ;  /* 0x000000ffff300224 */ /* 0x001fe400078e0040 */
[----:B------:R-:W-:-:S05]  /*dfd0*/  @P0 IMAD.MOV.U32 R49, RZ, RZ, R3 ;  /* 0x000000ffff310224 */ /* 0x000fca00078e0003 */
[----:B------:R0:W3:Y:S02]  /*dfe0*/  @P0 LDG.E.U16 R36, desc[UR20][R48.64] ;  /* 0x0000001430240981 */ /* 0x0000e4000c1e1500 */
[----:B0-----:R-:W-:Y:S02]  /*dff0*/  @P0 IMAD.MOV.U32 R48, RZ, RZ, R53 ;  /* 0x000000ffff300224 */ /* 0x001fe400078e0035 */
[----:B------:R-:W-:-:S05]  /*e000*/  @P0 IMAD.MOV.U32 R49, RZ, RZ, R70 ;  /* 0x000000ffff310224 */ /* 0x000fca00078e0046 */
[----:B------:R0:W2:Y:S01]  /*e010*/  @P0 LDG.E.U16 R30, desc[UR20][R48.64] ;  /* 0x00000014301e0981 */ /* 0x0000a2000c1e1500 */
[----:B------:R-:W-:Y:S02]  /*e020*/  @P0 IMAD.MOV.U32 R53, RZ, RZ, R82 ;  /* 0x000000ffff350224 */ /* 0x000fe400078e0052 */
[----:B0-----:R-:W-:Y:S02]  /*e030*/  @P0 IMAD.MOV.U32 R48, RZ, RZ, R52 ;  /* 0x000000ffff300224 */ /* 0x001fe400078e0034 */
[----:B----4-:R-:W-:Y:S02]  /*e040*/  @P0 IMAD.MOV.U32 R49, RZ, RZ, R2 ;  /* 0x000000ffff310224 */ /* 0x010fe400078e0002 */
[----:B------:R-:W-:Y:S01]  /*e050*/  @P0 IMAD.MOV.U32 R52, RZ, RZ, R71 ;  /* 0x000000ffff340224 */ /* 0x000fe200078e0047 */
[----:B------:R-:W4:Y:S04]  /*e060*/  LDL.LU R2, [R1+0x80c] ;  /* 0x00080c0001027983 */ /* 0x000f280000300800 */
[----:B------:R0:W2:Y:S04]  /*e070*/  @P0 LDG.E.U16 R24, desc[UR20][R48.64] ;  /* 0x0000001430180981 */ /* 0x0000a8000c1e1500 */
[----:B------:R1:W2:Y:S01]  /*e080*/  @P0 LDG.E.U16 R50, desc[UR20][R52.64] ;  /* 0x0000001434320981 */ /* 0x0002a2000c1e1500 */
[----:B0-----:R-:W-:-:S02]  /*e090*/  @P0 IMAD.MOV.U32 R49, RZ, RZ, R83 ;  /* 0x000000ffff310224 */ /* 0x001fc400078e0053 */
[----:B------:R-:W-:Y:S01]  /*e0a0*/  @P0 IMAD.MOV.U32 R48, RZ, RZ, R85 ;  /* 0x000000ffff300224 */ /* 0x000fe200078e0055 */
[----:B------:R-:W2:Y:S01]  /*e0b0*/  LDL.LU R83, [R1+0x808] ;  /* 0x0008080001537983 */ /* 0x000ea20000300800 */
[----:B-1----:R-:W-:-:S03]  /*e0c0*/  @P0 IMAD.MOV.U32 R53, RZ, RZ, R86 ;  /* 0x000000ffff350224 */ /* 0x002fc600078e0056 */
[----:B------:R-:W2:Y:S04]  /*e0d0*/  LDL.LU R85, [R1+0x804] ;  /* 0x0008040001557983 */ /* 0x000ea80000300800 */
[----:B------:R-:W2:Y:S04]  /*e0e0*/  LDL.LU R82, [R1+0x800] ;  /* 0x0008000001527983 */ /* 0x000ea80000300800 */
[----:B------:R-:W2:Y:S04]  /*e0f0*/  LDL.LU R71, [R1+0x7fc] ;  /* 0x0007fc0001477983 */ /* 0x000ea80000300800 */
[----:B------:R-:W3:Y:S01]  /*e100*/  LDL.LU R86, [R1+0x7f8] ;  /* 0x0007f80001567983 */ /* 0x000ee20000300800 */
[----:B------:R-:W-:-:S03]  /*e110*/  @P0 IMAD.MOV.U32 R52, RZ, RZ, R69 ;  /* 0x000000ffff340224 */ /* 0x000fc600078e0045 */
[----:B------:R-:W4:Y:S01]  /*e120*/  LDL.LU R69, [R1+0x7f4] ;  /* 0x0007f40001457983 */ /* 0x000f220000300800 */
[----:B------:R-:W-:-:S06]  /*e130*/  PRMT R51, RZ, 0x7610, R51 ;  /* 0x00007610ff337816 */ /* 0x000fcc0000000033 */
[----:B------:R0:W4:Y:S02]  /*e140*/  @P0 LDG.E.U16 R51, desc[UR20][R48.64] ;  /* 0x0000001430330981 */ /* 0x000124000c1e1500 */
[----:B0-----:R-:W-:Y:S02]  /*e150*/  PRMT R49, RZ, 0x7610, R49 ;  /* 0x00007610ff317816 */ /* 0x001fe40000000031 */
[----:B------:R-:W-:-:S04]  /*e160*/  PRMT R48, RZ, 0x7610, R48 ;  /* 0x00007610ff307816 */ /* 0x000fc80000000030 */
[----:B------:R0:W4:Y:S01]  /*e170*/  @P0 LDG.E.U16 R49, desc[UR20][R52.64] ;  /* 0x0000001434310981 */ /* 0x000122000c1e1500 */
[----:B------:R-:W-:Y:S01]  /*e180*/  PRMT R54, RZ, 0x7610, R54 ;  /* 0x00007610ff367816 */ /* 0x000fe20000000036 */
[----:B0-----:R-:W-:Y:S02]  /*e190*/  @P0 IMAD.MOV.U32 R52, RZ, RZ, R84 ;  /* 0x000000ffff340224 */ /* 0x001fe400078e0054 */
[----:B------:R-:W-:Y:S01]  /*e1a0*/  @P0 IMAD.MOV.U32 R53, RZ, RZ, R65 ;  /* 0x000000ffff350224 */ /* 0x000fe200078e0041 */
[----:B------:R-:W4:Y:S04]  /*e1b0*/  LDL.LU R84, [R1+0x7f0] ;  /* 0x0007f00001547983 */ /* 0x000f280000300800 */
[----:B------:R0:W4:Y:S02]  /*e1c0*/  @P0 LDG.E.U16 R48, desc[UR20][R52.64] ;  /* 0x0000001434300981 */ /* 0x000124000c1e1500 */
[----:B0-----:R-:W-:-:S02]  /*e1d0*/  @P0 IMAD.MOV.U32 R52, RZ, RZ, R56 ;  /* 0x000000ffff340224 */ /* 0x001fc400078e0038 */
[----:B------:R-:W-:Y:S02]  /*e1e0*/  @P0 IMAD.MOV.U32 R53, RZ, RZ, R57 ;  /* 0x000000ffff350224 */ /* 0x000fe400078e0039 */
[----:B--2---:R-:W-:Y:S02]  /*e1f0*/  @P0 IMAD.MOV.U32 R57, RZ, RZ, R71 ;  /* 0x000000ffff390224 */ /* 0x004fe400078e0047 */
[----:B------:R-:W2:Y:S01]  /*e200*/  LDL.LU R71, [R1+0x7ec] ;  /* 0x0007ec0001477983 */ /* 0x000ea20000300800 */
[----:B---3--:R-:W-:-:S03]  /*e210*/  @P0 IMAD.MOV.U32 R56, RZ, RZ, R86 ;  /* 0x000000ffff380224 */ /* 0x008fc600078e0056 */
[----:B------:R-:W3:Y:S04]  /*e220*/  LDL.LU R86, [R1+0x7e8] ;  /* 0x0007e80001567983 */ /* 0x000ee80000300800 */
[----:B------:R0:W3:Y:S02]  /*e230*/  @P0 LDG.E.U16 R54, desc[UR20][R56.64] ;  /* 0x0000001438360981 */ /* 0x0000e4000c1e1500 */
[----:B0-----:R-:W-:Y:S02]  /*e240*/  @P0 IMAD.MOV.U32 R57, RZ, RZ, R85 ;  /* 0x000000ffff390224 */ /* 0x001fe400078e0055 */
[----:B------:R-:W3:Y:S01]  /*e250*/  LDL.LU R85, [R1+0x7e4] ;  /* 0x0007e40001557983 */ /* 0x000ee20000300800 */
[----:B------:R-:W-:Y:S01]  /*e260*/  PRMT R55, RZ, 0x7610, R55 ;  /* 0x00007610ff377816 */ /* 0x000fe20000000037 */
[----:B----4-:R-:W-:Y:S01]  /*e270*/  @P0 IMAD.MOV.U32 R56, RZ, RZ, R69 ;  /* 0x000000ffff380224 */ /* 0x010fe200078e0045 */
[----:B------:R-:W-:-:S02]  /*e280*/  PRMT R63, RZ, 0x7610, R63 ;  /* 0x00007610ff3f7816 */ /* 0x000fc4000000003f */
[----:B------:R-:W-:Y:S01]  /*e290*/  PRMT R61, RZ, 0x7610, R61 ;  /* 0x00007610ff3d7816 */ /* 0x000fe2000000003d */
[----:B------:R-:W-:Y:S01]  /*e2a0*/  @P0 IMAD.MOV.U32 R64, RZ, RZ, R89 ;  /* 0x000000ffff400224 */ /* 0x000fe200078e0059 */
[----:B------:R0:W4:Y:S01]  /*e2b0*/  @P0 LDG.E.U16 R55, desc[UR20][R52.64] ;  /* 0x0000001434370981 */ /* 0x000122000c1e1500 */
[----:B------:R-:W-:Y:S01]  /*e2c0*/  PRMT R59, RZ, 0x7610, R59 ;  /* 0x00007610ff3b7816 */ /* 0x000fe2000000003b */
[----:B------:R-:W-:Y:S01]  /*e2d0*/  @P0 IMAD.MOV.U32 R65, RZ, RZ, R90 ;  /* 0x000000ffff410224 */ /* 0x000fe200078e005a */
[----:B------:R-:W-:Y:S01]  /*e2e0*/  PRMT R67, RZ, 0x7610, R67 ;  /* 0x00007610ff437816 */ /* 0x000fe20000000043 */
[----:B------:R-:W4:Y:S04]  /*e2f0*/  LDL.LU R69, [R1+0x7e0] ;  /* 0x0007e00001457983 */ /* 0x000f280000300800 */
[----:B------:R-:W4:Y:S01]  /*e300*/  @P0 LDG.E.U16 R59, desc[UR20][R64.64] ;  /* 0x00000014403b0981 */ /* 0x000f22000c1e1500 */
[----:B0-----:R-:W-:-:S02]  /*e310*/  PRMT R53, RZ, 0x7610, R53 ;  /* 0x00007610ff357816 */ /* 0x001fc40000000035 */
[----:B------:R-:W-:-:S04]  /*e320*/  PRMT R52, RZ, 0x7610, R52 ;  /* 0x00007610ff347816 */ /* 0x000fc80000000034 */
[----:B------:R0:W4:Y:S02]  /*e330*/  @P0 LDG.E.U16 R53, desc[UR20][R56.64] ;  /* 0x0000001438350981 */ /* 0x000124000c1e1500 */
[----:B0-----:R-:W-:Y:S02]  /*e340*/  @P0 IMAD.MOV.U32 R56, RZ, RZ, R2 ;  /* 0x000000ffff380224 */ /* 0x001fe400078e0002 */
[----:B------:R-:W-:Y:S02]  /*e350*/  @P0 IMAD.MOV.U32 R57, RZ, RZ, R68 ;  /* 0x000000ffff390224 */ /* 0x000fe400078e0044 */
[----:B------:R-:W-:Y:S01]  /*e360*/  @P0 IMAD.MOV.U32 R64, RZ, RZ, R87 ;  /* 0x000000ffff400224 */ /* 0x000fe200078e0057 */
[----:B------:R-:W-:Y:S01]  /*e370*/  PRMT R66, RZ, 0x7610, R66 ;  /* 0x00007610ff427816 */ /* 0x000fe20000000042 */
[----:B------:R-:W-:Y:S01]  /*e380*/  @P0 IMAD.MOV.U32 R65, RZ, RZ, R88 ;  /* 0x000000ffff410224 */ /* 0x000fe200078e0058 */
[----:B------:R0:W4:Y:S01]  /*e390*/  @P0 LDG.E.U16 R52, desc[UR20][R56.64] ;  /* 0x0000001438340981 */ /* 0x000122000c1e1500 */
[----:B------:R-:W-:-:S02]  /*e3a0*/  PRMT R62, RZ, 0x7610, R62 ;  /* 0x00007610ff3e7816 */ /* 0x000fc4000000003e */
[----:B------:R-:W-:Y:S01]  /*e3b0*/  PRMT R60, RZ, 0x7610, R60 ;  /* 0x00007610ff3c7816 */ /* 0x000fe2000000003c */
[----:B------:R-:W5:Y:S01]  /*e3c0*/  LDL.LU R68, [R1+0x7dc] ;  /* 0x0007dc0001447983 */ /* 0x000f620000300800 */
[----:B------:R-:W-:-:S03]  /*e3d0*/  PRMT R58, RZ, 0x7610, R58 ;  /* 0x00007610ff3a7816 */ /* 0x000fc6000000003a */
[----:B------:R-:W5:Y:S01]  /*e3e0*/  LDL.LU R2, [R1+0x7d8] ;  /* 0x0007d80001027983 */ /* 0x000f620000300800 */
[----:B0-----:R-:W-:Y:S02]  /*e3f0*/  @P0 IMAD.MOV.U32 R56, RZ, RZ, R93 ;  /* 0x000000ffff380224 */ /* 0x001fe400078e005d */
[----:B------:R-:W-:Y:S02]  /*e400*/  @P0 IMAD.MOV.U32 R57, RZ, RZ, R0 ;  /* 0x000000ffff390224 */ /* 0x000fe400078e0000 */
[----:B------:R-:W5:Y:S04]  /*e410*/  LDL.LU R0, [R1+0x7d4] ;  /* 0x0007d40001007983 */ /* 0x000f680000300800 */
[----:B------:R0:W4:Y:S02]  /*e420*/  @P0 LDG.E.U16 R63, desc[UR20][R56.64] ;  /* 0x00000014383f0981 */ /* 0x000124000c1e1500 */
[----:B0-----:R-:W-:-:S02]  /*e430*/  @P0 IMAD.MOV.U32 R56, RZ, RZ, R91 ;  /* 0x000000ffff380224 */ /* 0x001fc400078e005b */
[----:B------:R-:W-:-:S05]  /*e440*/  @P0 IMAD.MOV.U32 R57, RZ, RZ, R92 ;  /* 0x000000ffff390224 */ /* 0x000fca00078e005c */
[----:B------:R0:W4:Y:S02]  /*e450*/  @P0 LDG.E.U16 R61, desc[UR20][R56.64] ;  /* 0x00000014383d0981 */ /* 0x000124000c1e1500 */
[----:B0-----:R-:W-:-:S06]  /*e460*/  PRMT R57, RZ, 0x7610, R57 ;  /* 0x00007610ff397816 */ /* 0x001fcc0000000039 */
[----:B------:R3:W4:Y:S01]  /*e470*/  @P0 LDG.E.U16 R57, desc[UR20][R64.64] ;  /* 0x0000001440390981 */ /* 0x000722000c1e1500 */
[----:B------:R-:W-:Y:S01]  /*e480*/  PRMT R56, RZ, 0x7610, R56 ;  /* 0x00007610ff387816 */ /* 0x000fe20000000038 */
[----:B--2---:R-:W-:Y:S02]  /*e490*/  @P0 IMAD.MOV.U32 R70, RZ, RZ, R71 ;  /* 0x000000ffff460224 */ /* 0x004fe400078e0047 */
[----:B------:R-:W-:Y:S02]  /*e4a0*/  @P0 IMAD.MOV.U32 R71, RZ, RZ, R84 ;  /* 0x000000ffff470224 */ /* 0x000fe400078e0054 */
[----:B---3--:R-:W-:-:S03]  /*e4b0*/  @P0 IMAD.MOV.U32 R65, RZ, RZ, R86 ;  /* 0x000000ffff410224 */ /* 0x008fc600078e0056 */
[----:B------:R0:W2:Y:S01]  /*e4c0*/  @P0 LDG.E.U16 R66, desc[UR20][R70.64] ;  /* 0x0000001446420981 */ /* 0x0000a2000c1e1500 */
[----:B------:R-:W-:Y:S02]  /*e4d0*/  @P0 IMAD.MOV.U32 R64, RZ, RZ, R85 ;  /* 0x000000ffff400224 */ /* 0x000fe400078e0055 */
[----:B0-----:R-:W-:-:S03]  /*e4e0*/  @P0 IMAD.MOV.U32 R70, RZ, RZ, R82 ;  /* 0x000000ffff460224 */ /* 0x001fc600078e0052 */
[----:B------:R0:W3:Y:S01]  /*e4f0*/  @P0 LDG.E.U16 R67, desc[UR20][R64.64] ;  /* 0x0000001440430981 */ /* 0x0000e2000c1e1500 */
[----:B------:R-:W-:Y:S01]  /*e500*/  @P0 IMAD.MOV.U32 R71, RZ, RZ, R83 ;  /* 0x000000ffff470224 */ /* 0x000fe200078e0053 */
[----:B0-----:R-:W-:Y:S02]  /*e510*/  PRMT R65, RZ, 0x7610, R65 ;  /* 0x00007610ff417816 */ /* 0x001fe40000000041 */
[----:B------:R-:W-:-:S04]  /*e520*/  PRMT R64, RZ, 0x7610, R64 ;  /* 0x00007610ff407816 */ /* 0x000fc80000000040 */
[----:B------:R0:W2:Y:S02]  /*e530*/  @P0 LDG.E.U16 R65, desc[UR20][R70.64] ;  /* 0x0000001446410981 */ /* 0x0000a4000c1e1500 */
[----:B0-----:R-:W-:Y:S02]  /*e540*/  @P0 IMAD.MOV.U32 R70, RZ, RZ, R80 ;  /* 0x000000ffff460224 */ /* 0x001fe400078e0050 */
[----:B------:R-:W-:-:S05]  /*e550*/  @P0 IMAD.MOV.U32 R71, RZ, RZ, R81 ;  /* 0x000000ffff470224 */ /* 0x000fca00078e0051 */
        /* <DEDUP_REMOVED lines=12> */
[----:B------:R0:W2:Y:S01]  /*e620*/  @P0 LDG.E.U16 R56, desc[UR20][R70.64] ;  /* 0x0000001446380981 */ /* 0x0000a2000c1e1500 */
[----:B------:R-:W0:Y:S02]  /*e630*/  S2R R73, SR_TID.X ;  /* 0x0000000000497919 */ /* 0x000e240000002100 */
[C---:B0-----:R-:W-:Y:S02]  /*e640*/  IMAD.SHL.U32 R70, R73.reuse, 0x2, RZ ;  /* 0x0000000249467824 */ /* 0x041fe400078e00ff */
[----:B------:R-:W-:-:S05]  /*e650*/  IMAD.SHL.U32 R3, R73, 0x80, RZ ;  /* 0x0000008049037824 */ /* 0x000fca00078e00ff */
[----:B------:R-:W-:-:S04]  /*e660*/  LOP3.LUT R3, R3, 0x207e, R70, 0xc8, !PT ;  /* 0x0000207e03037812 */ /* 0x000fc800078ec846 */
[C---:B------:R-:W-:Y:S01]  /*e670*/  LOP3.LUT R71, R3.reuse, 0x10, RZ, 0x3c, !PT ;  /* 0x0000001003477812 */ /* 0x040fe200078e3cff */
[----:B------:R-:W-:Y:S04]  /*e680*/  STS.U16 [R3+UR9], R47 ;  /* 0x0000002f03007988 */ /* 0x000fe80008000409 */
[----:B------:R-:W-:Y:S04]  /*e690*/  STS.U16 [R3+UR9+0x400], R41 ;  /* 0x0004002903007988 */ /* 0x000fe80008000409 */
[----:B------:R-:W-:Y:S04]  /*e6a0*/  STS.U16 [R3+UR9+0x800], R35 ;  /* 0x0008002303007988 */ /* 0x000fe80008000409 */
[----:B------:R-:W-:Y:S04]  /*e6b0*/  STS.U16 [R3+UR9+0xc00], R29 ;  /* 0x000c001d03007988 */ /* 0x000fe80008000409 */
[----:B------:R-:W-:Y:S04]  /*e6c0*/  STS.U16 [R3+UR9+0x1000], R23 ;  /* 0x0010001703007988 */ /* 0x000fe80008000409 */
[----:B------:R-:W-:Y:S04]  /*e6d0*/  STS.U16 [R3+UR9+0x1400], R18 ;  /* 0x0014001203007988 */ /* 0x000fe80008000409 */
[----:B------:R-:W-:Y:S04]  /*e6e0*/  STS.U16 [R3+UR9+0x1800], R13 ;  /* 0x0018000d03007988 */ /* 0x000fe80008000409 */
[----:B------:R-:W-:Y:S01]  /*e6f0*/  STS.U16 [R3+UR9+0x1c00], R8 ;  /* 0x001c000803007988 */ /* 0x000fe20008000409 */
[----:B------:R-:W-:-:S03]  /*e700*/  LOP3.LUT R70, R3, 0x20, RZ, 0x3c, !PT ;  /* 0x0000002003467812 */ /* 0x000fc600078e3cff */
[----:B------:R-:W-:Y:S04]  /*e710*/  STS.U16 [R71+UR9+0x80], R46 ;  /* 0x0000802e47007988 */ /* 0x000fe80008000409 */
[----:B------:R-:W-:Y:S04]  /*e720*/  STS.U16 [R71+UR9+0x480], R40 ;  /* 0x0004802847007988 */ /* 0x000fe80008000409 */
[----:B------:R-:W-:Y:S01]  /*e730*/  STS.U16 [R71+UR9+0x880], R34 ;  /* 0x0008802247007988 */ /* 0x000fe20008000409 */
[----:B------:R-:W-:-:S03]  /*e740*/  SHF.R.U32.HI R72, RZ, 0x5, R73 ;  /* 0x00000005ff487819 */ /* 0x000fc60000011649 */
[----:B------:R-:W-:Y:S04]  /*e750*/  STS.U16 [R71+UR9+0xc80], R28 ;  /* 0x000c801c47007988 */ /* 0x000fe80008000409 */
[----:B------:R-:W-:Y:S04]  /*e760*/  STS.U16 [R71+UR9+0x1080], R22 ;  /* 0x0010801647007988 */ /* 0x000fe80008000409 */
[----:B------:R-:W-:Y:S04]  /*e770*/  STS.U16 [R71+UR9+0x1480], R17 ;  /* 0x0014801147007988 */ /* 0x000fe80008000409 */
[----:B------:R0:W-:Y:S04]  /*e780*/  STS.U16 [R71+UR9+0x1880], R12 ;  /* 0x0018800c47007988 */ /* 0x0001e80008000409 */
[----:B------:R1:W-:Y:S01]  /*e790*/  STS.U16 [R71+UR9+0x1c80], R7 ;  /* 0x001c800747007988 */ /* 0x0003e20008000409 */
[----:B------:R-:W-:-:S02]  /*e7a0*/  ISETP.NE.U32.AND P0, PT, R72, RZ, PT ;  /* 0x000000ff4800720c */ /* 0x000fc40003f05070 */
[----:B------:R-:W1:Y:S01]  /*e7b0*/  LDC R72, c[0x0][0x3a0] ;  /* 0x0000e800ff487b82 */ /* 0x000e620000000800 */
[----:B------:R-:W-:Y:S01]  /*e7c0*/  STS.U16 [R70+UR9+0x100], R45 ;  /* 0x0001002d46007988 */ /* 0x000fe20008000409 */
[----:B0-----:R-:W-:-:S03]  /*e7d0*/  LOP3.LUT R12, R3, 0x30, RZ, 0x3c, !PT ;  /* 0x00000030030c7812 */ /* 0x001fc600078e3cff */
[----:B------:R-:W-:Y:S04]  /*e7e0*/  STS.U16 [R70+UR9+0x500], R39 ;  /* 0x0005002746007988 */ /* 0x000fe80008000409 */
[----:B------:R-:W-:Y:S04]  /*e7f0*/  STS.U16 [R70+UR9+0x900], R33 ;  /* 0x0009002146007988 */ /* 0x000fe80008000409 */
[----:B------:R-:W-:Y:S04]  /*e800*/  STS.U16 [R70+UR9+0xd00], R27 ;  /* 0x000d001b46007988 */ /* 0x000fe80008000409 */
[----:B------:R-:W-:Y:S04]  /*e810*/  STS.U16 [R70+UR9+0x1100], R21 ;  /* 0x0011001546007988 */ /* 0x000fe80008000409 */
[----:B------:R-:W-:Y:S04]  /*e820*/  STS.U16 [R70+UR9+0x1500], R16 ;  /* 0x0015001046007988 */ /* 0x000fe80008000409 */
[----:B------:R-:W-:Y:S04]  /*e830*/  STS.U16 [R70+UR9+0x1900], R11 ;  /* 0x0019000b46007988 */ /* 0x000fe80008000409 */
[----:B------:R0:W-:Y:S01]  /*e840*/  STS.U16 [R70+UR9+0x1d00], R6 ;  /* 0x001d000646007988 */ /* 0x0001e20008000409 */
[----:B------:R-:W-:-:S03]  /*e850*/  LOP3.LUT R8, R3, 0x40, RZ, 0x3c, !PT ;  /* 0x0000004003087812 */ /* 0x000fc600078e3cff */
[----:B------:R-:W-:Y:S04]  /*e860*/  STS.U16 [R12+UR9+0x180], R44 ;  /* 0x0001802c0c007988 */ /* 0x000fe80008000409 */
[----:B------:R-:W-:Y:S04]  /*e870*/  STS.U16 [R12+UR9+0x580], R38 ;  /* 0x000580260c007988 */ /* 0x000fe80008000409 */
[----:B------:R-:W-:Y:S04]  /*e880*/  STS.U16 [R12+UR9+0x980], R32 ;  /* 0x000980200c007988 */ /* 0x000fe80008000409 */
[----:B------:R-:W-:Y:S04]  /*e890*/  STS.U16 [R12+UR9+0xd80], R26 ;  /* 0x000d801a0c007988 */ /* 0x000fe80008000409 */
[----:B------:R-:W-:Y:S04]  /*e8a0*/  STS.U16 [R12+UR9+0x1180], R20 ;  /* 0x001180140c007988 */ /* 0x000fe80008000409 */
[----:B------:R-:W-:Y:S04]  /*e8b0*/  STS.U16 [R12+UR9+0x1580], R15 ;  /* 0x0015800f0c007988 */ /* 0x000fe80008000409 */
[----:B------:R-:W-:Y:S04]  /*e8c0*/  STS.U16 [R12+UR9+0x1980], R10 ;  /* 0x0019800a0c007988 */ /* 0x000fe80008000409 */
[----:B------:R-:W-:Y:S01]  /*e8d0*/  STS.U16 [R12+UR9+0x1d80], R5 ;  /* 0x001d80050c007988 */ /* 0x000fe20008000409 */
[----:B-1----:R-:W-:-:S03]  /*e8e0*/  LOP3.LUT R7, R3, 0x50, RZ, 0x3c, !PT ;  /* 0x0000005003077812 */ /* 0x002fc600078e3cff */
[----:B------:R-:W-:Y:S04]  /*e8f0*/  STS.U16 [R8+UR9+0x200], R43 ;  /* 0x0002002b08007988 */ /* 0x000fe80008000409 */
[----:B------:R-:W-:Y:S04]  /*e900*/  STS.U16 [R8+UR9+0x600], R37 ;  /* 0x0006002508007988 */ /* 0x000fe80008000409 */
[----:B------:R-:W-:Y:S04]  /*e910*/  STS.U16 [R8+UR9+0xa00], R31 ;  /* 0x000a001f08007988 */ /* 0x000fe80008000409 */
[----:B------:R-:W-:Y:S04]  /*e920*/  STS.U16 [R8+UR9+0xe00], R25 ;  /* 0x000e001908007988 */ /* 0x000fe80008000409 */
[----:B------:R-:W-:Y:S04]  /*e930*/  STS.U16 [R8+UR9+0x1200], R19 ;  /* 0x0012001308007988 */ /* 0x000fe80008000409 */
[----:B------:R-:W-:Y:S04]  /*e940*/  STS.U16 [R8+UR9+0x1600], R14 ;  /* 0x0016000e08007988 */ /* 0x000fe80008000409 */
[----:B------:R-:W-:Y:S04]  /*e950*/  STS.U16 [R8+UR9+0x1a00], R9 ;  /* 0x001a000908007988 */ /* 0x000fe80008000409 */
[----:B------:R1:W-:Y:S01]  /*e960*/  STS.U16 [R8+UR9+0x1e00], R4 ;  /* 0x001e000408007988 */ /* 0x0003e20008000409 */
[----:B0-----:R-:W-:-:S03]  /*e970*/  LOP3.LUT R6, R3, 0x60, RZ, 0x3c, !PT ;  /* 0x0000006003067812 */ /* 0x001fc600078e3cff */
[----:B------:R0:W-:Y:S01]  /*e980*/  STS.U16 [R7+UR9+0x280], R42 ;  /* 0x0002802a07007988 */ /* 0x0001e20008000409 */
[----:B------:R-:W-:-:S03]  /*e990*/  VIADD R72, R72, 0x7f ;  /* 0x0000007f48487836 */ /* 0x000fc60000000000 */
[----:B------:R0:W-:Y:S04]  /*e9a0*/  STS.U16 [R7+UR9+0x680], R36 ;  /* 0x0006802407007988 */ /* 0x0001e80008000409 */
[----:B------:R0:W-:Y:S04]  /*e9b0*/  STS.U16 [R7+UR9+0xa80], R30 ;  /* 0x000a801e07007988 */ /* 0x0001e80008000409 */
[----:B------:R0:W-:Y:S04]  /*e9c0*/  STS.U16 [R7+UR9+0xe80], R24 ;  /* 0x000e801807007988 */ /* 0x0001e80008000409 */
[----:B------:R0:W-:Y:S04]  /*e9d0*/  STS.U16 [R7+UR9+0x1280], R51 ;  /* 0x0012803307007988 */ /* 0x0001e80008000409 */
[----:B------:R0:W-:Y:S01]  /*e9e0*/  STS.U16 [R7+UR9+0x1680], R50 ;  /* 0x0016803207007988 */ /* 0x0001e20008000409 */
[----:B-1----:R-:W-:-:S03]  /*e9f0*/  SHF.R.S32.HI R4, RZ, 0x1f, R72 ;  /* 0x0000001fff047819 */ /* 0x002fc60000011448 */
[----:B------:R0:W-:Y:S04]  /*ea00*/  STS.U16 [R7+UR9+0x1a80], R49 ;  /* 0x001a803107007988 */ /* 0x0001e80008000409 */
[----:B------:R0:W-:Y:S01]  /*ea10*/  STS.U16 [R7+UR9+0x1e80], R48 ;  /* 0x001e803007007988 */ /* 0x0001e20008000409 */
[----:B------:R-:W-:-:S03]  /*ea20*/  LOP3.LUT R5, R3, 0x70, RZ, 0x3c, !PT ;  /* 0x0000007003057812 */ /* 0x000fc600078e3cff */
[----:B----4-:R0:W-:Y:S04]  /*ea30*/  STS.U16 [R6+UR9+0x300], R55 ;  /* 0x0003003706007988 */ /* 0x0101e80008000409 */
[----:B------:R0:W-:Y:S01]  /*ea40*/  STS.U16 [R6+UR9+0x700], R54 ;  /* 0x0007003606007988 */ /* 0x0001e20008000409 */
[----:B------:R-:W-:-:S03]  /*ea50*/  LEA.HI R4, R4, R72, RZ, 0x7 ;  /* 0x0000004804047211 */ /* 0x000fc600078f38ff */
[----:B------:R0:W-:Y:S04]  /*ea60*/  STS.U16 [R6+UR9+0xb00], R53 ;  /* 0x000b003506007988 */ /* 0x0001e80008000409 */
[----:B------:R0:W-:Y:S04]  /*ea70*/  STS.U16 [R6+UR9+0xf00], R52 ;  /* 0x000f003406007988 */ /* 0x0001e80008000409 */
[----:B------:R0:W-:Y:S04]  /*ea80*/  STS.U16 [R6+UR9+0x1300], R63 ;  /* 0x0013003f06007988 */ /* 0x0001e80008000409 */
[----:B------:R0:W-:Y:S01]  /*ea90*/  STS.U16 [R6+UR9+0x1700], R61 ;  /* 0x0017003d06007988 */ /* 0x0001e20008000409 */
[----:B------:R-:W-:-:S03]  /*eaa0*/  SHF.R.S32.HI R4, RZ, 0x7, R4 ;  /* 0x00000007ff047819 */ /* 0x000fc60000011404 */
[----:B------:R0:W-:Y:S04]  /*eab0*/  STS.U16 [R6+UR9+0x1b00], R59 ;  /* 0x001b003b06007988 */ /* 0x0001e80008000409 */
[----:B------:R0:W-:Y:S04]  /*eac0*/  STS.U16 [R6+UR9+0x1f00], R57 ;  /* 0x001f003906007988 */ /* 0x0001e80008000409 */
[----:B---3--:R0:W-:Y:S04]  /*ead0*/  STS.U16 [R5+UR9+0x380], R67 ;  /* 0x0003804305007988 */ /* 0x0081e80008000409 */
[----:B--2---:R0:W-:Y:S01]  /*eae0*/  STS.U16 [R5+UR9+0x780], R66 ;  /* 0x0007804205007988 */ /* 0x0041e20008000409 */
[----:B------:R-:W-:-:S03]  /*eaf0*/  VIMNMX R4, PT, PT, R4, 0x1, !PT ;  /* 0x0000000104047848 */ /* 0x000fc60007fe0100 */
[----:B------:R0:W-:Y:S04]  /*eb00*/  STS.U16 [R5+UR9+0xb80], R65 ;  /* 0x000b804105007988 */ /* 0x0001e80008000409 */
[----:B------:R0:W-:Y:S04]  /*eb10*/  STS.U16 [R5+UR9+0xf80], R64 ;  /* 0x000f804005007988 */ /* 0x0001e80008000409 */
[----:B------:R0:W-:Y:S04]  /*eb20*/  STS.U16 [R5+UR9+0x1380], R62 ;  /* 0x0013803e05007988 */ /* 0x0001e80008000409 */
[----:B------:R0:W-:Y:S04]  /*eb30*/  STS.U16 [R5+UR9+0x1780], R60 ;  /* 0x0017803c05007988 */ /* 0x0001e80008000409 */
[----:B------:R0:W-:Y:S01]  /*eb40*/  STS.U16 [R5+UR9+0x1b80], R58 ;  /* 0x001b803a05007988 */ /* 0x0001e20008000409 */
[----:B------:R-:W-:-:S03]  /*eb50*/  VIADD R4, R4, 0xffffffff ;  /* 0xffffffff04047836 */ /* 0x000fc60000000000 */
[----:B------:R0:W-:Y:S01]  /*eb60*/  STS.U16 [R5+UR9+0x1f80], R56 ;  /* 0x001f803805007988 */ /* 0x0001e20008000409 */
[----:B------:R1:W-:Y:S06]  /*eb70*/  MEMBAR.ALL.CTA ;  /* 0x0000000000007992 */ /* 0x0003ec0000008000 */
[----:B-1----:R-:W1:Y:S01]  /*eb80*/  FENCE.VIEW.ASYNC.S ;  /* 0x00000000000073c6 */ /* 0x002e620000000000 */
[----:B------:R-:W-:-:S03]  /*eb90*/  UIADD3 UR4, UPT, UPT, UR9, 0x4000, URZ ;  /* 0x0000400009047890 */ /* 0x000fc6000fffe0ff */
[----:B------:R0:W-:Y:S01]  /*eba0*/  STL [R1+0x6b4], R4 ;  /* 0x0006b40401007387 */ /* 0x0001e20000100800 */
[----:B------:R-:W-:Y:S01]  /*ebb0*/  USHF.R.U32.HI UR4, URZ, 0x4, UR4 ;  /* 0x00000004ff047899 */ /* 0x000fe20008011604 */
[----:B-1----:R-:W-:Y:S01]  /*ebc0*/  BAR.SYNC.DEFER_BLOCKING 0x0 ;  /* 0x0000000000007b1d */ /* 0x002fe20000010000 */
[----:B------:R-:W-:Y:S02]  /*ebd0*/  ISETP.LT.OR P1, PT, R72, 0x80, P0 ;  /* 0x000000804800780c */ /* 0x000fe40000721670 */
[----:B------:R-:W-:-:S04]  /*ebe0*/  USGXT.U32 UR12, UR4, 0xe ;  /* 0x0000000e040c789a */ /* 0x000fc80008000000 */
[----:B------:R-:W-:Y:S01]  /*ebf0*/  UIADD3 UR7, UP1, UPT, UR12, 0x2, URZ ;  /* 0x000000020c077890 */ /* 0x000fe2000ff3e0ff */
[----:B------:R-:W-:Y:S01]  /*ec00*/  UMOV UR4, URZ ;  /* 0x000000ff00047c82 */ /* 0x000fe20008000000 */
[----:B------:R-:W-:Y:S02]  /*ec10*/  UIADD3 UR11, UPT, UPT, UR8, 0x40, URZ ;  /* 0x00000040080b7890 */ /* 0x000fe4000fffe0ff */
[----:B------:R-:W-:Y:S01]  /*ec20*/  UIADD3.X UR13, UPT, UPT, UR4, 0x40004040, URZ, UP1, !UPT ;  /* 0x40004040040d7890 */ /* 0x000fe20008ffe4ff */
[----:B------:R-:W-:Y:S01]  /*ec30*/  ISETP.NE.U32.AND P3, PT, R4, RZ, PT ;  /* 0x000000ff0400720c */ /* 0x000fe20003f65070 */
[----:B------:R-:W-:Y:S01]  /*ec40*/  IMAD.SHL.U32 R69, R69, 0x80, RZ ;  /* 0x0000008045457824 */ /* 0x000fe200078e00ff */
[----:B0-----:R-:W-:Y:S11]  /*ec50*/  @P1 BRA `(.L_x_7) ;  /* 0x0000000000c01947 */ /* 0x001ff60003800000 */
[----:B------:R-:W-:Y:S01]  /*ec60*/  USHF.R.U32.HI UR14, URZ, 0x4, UR9 ;  /* 0x00000004ff0e7899 */ /* 0x000fe20008011609 */
[----:B------:R-:W-:Y:S01]  /*ec70*/  UMOV UR4, URZ ;  /* 0x000000ff00047c82 */ /* 0x000fe20008000000 */
[----:B------:R-:W-:Y:S02]  /*ec80*/  UIADD3 UR16, UPT, UPT, UR8, 0x48, URZ ;  /* 0x0000004808107890 */ /* 0x000fe4000fffe0ff */
[----:B------:R-:W-:Y:S02]  /*ec90*/  USGXT.U32 UR14, UR14, 0xe ;  /* 0x0000000e0e0e789a */ /* 0x000fe40008000000 */
[----:B------:R-:W-:Y:S02]  /*eca0*/  UIADD3 UR17, UPT, UPT, UR8, 0x50, URZ ;  /* 0x0000005008117890 */ /* 0x000fe4000fffe0ff */
[----:B------:R-:W-:Y:S02]  /*ecb0*/  UIADD3 UR38, UP1, UPT, UR14, 0x2, URZ ;  /* 0x000000020e267890 */ /* 0x000fe4000ff3e0ff */
[----:B------:R-:W-:-:S02]  /*ecc0*/  UIADD3 UR24, UPT, UPT, UR8, 0x58, URZ ;  /* 0x0000005808187890 */ /* 0x000fc4000fffe0ff */
[----:B------:R-:W-:Y:S02]  /*ecd0*/  UIADD3.X UR39, UPT, UPT, UR4, 0x40004040, URZ, UP1, !UPT ;  /* 0x4000404004277890 */ /* 0x000fe40008ffe4ff */
[----:B------:R-:W-:Y:S02]  /*ece0*/  UIADD3 UR25, UPT, UPT, UR8, 0x60, URZ ;  /* 0x0000006008197890 */ /* 0x000fe4000fffe0ff */
[----:B------:R-:W-:Y:S02]  /*ecf0*/  UIADD3.64 UR18, UPT, UPT, UR38, 0x2, URZ ;  /* 0x0000000226127897 */ /* 0x000fe4000fffe0ff */
[----:B------:R-:W-:Y:S02]  /*ed00*/  UIADD3.64 UR22, UPT, UPT, UR38, 0x4, URZ ;  /* 0x0000000426167897 */ /* 0x000fe4000fffe0ff */
[----:B------:R-:W-:Y:S02]  /*ed10*/  UIADD3.64 UR26, UPT, UPT, UR38, 0x1fe, URZ ;  /* 0x000001fe261a7897 */ /* 0x000fe4000fffe0ff */
[----:B------:R-:W-:-:S02]  /*ed20*/  UIADD3 UR30, UPT, UPT, UR8, 0x68, URZ ;  /* 0x00000068081e7890 */ /* 0x000fc4000fffe0ff */
[----:B------:R-:W-:Y:S02]  /*ed30*/  UIADD3.64 UR28, UPT, UPT, UR38, 0x200, URZ ;  /* 0x00000200261c7897 */ /* 0x000fe4000fffe0ff */
[----:B------:R-:W-:Y:S02]  /*ed40*/  UIADD3 UR31, UPT, UPT, UR8, 0x70, URZ ;  /* 0x00000070081f7890 */ /* 0x000fe4000fffe0ff */
[----:B------:R-:W-:Y:S01]  /*ed50*/  UIADD3.64 UR32, UPT, UPT, UR38, 0x202, URZ ;  /* 0x0000020226207897 */ /* 0x000fe2000fffe0ff */
[----:B------:R-:W-:Y:S01]  /*ed60*/  UMOV UR40, 0x0 ;  /* 0x0000000000287882 */ /* 0x000fe20000000000 */
[----:B------:R-:W-:Y:S01]  /*ed70*/  UMOV UR41, 0x8100490 ;  /* 0x0810049000297882 */ /* 0x000fe20000000000 */
[----:B------:R-:W-:Y:S02]  /*ed80*/  UIADD3 UR36, UPT, UPT, UR8, 0x78, URZ ;  /* 0x0000007808247890 */ /* 0x000fe4000fffe0ff */
[----:B------:R-:W-:Y:S01]  /*ed90*/  UIADD3.64 UR34, UPT, UPT, UR38, 0x204, URZ ;  /* 0x0000020426227897 */ /* 0x000fe2000fffe0ff */
[----:B------:R-:W-:Y:S01]  /*eda0*/  UMOV UR15, 0x40004040 ;  /* 0x40004040000f7882 */ /* 0x000fe20000000000 */
[----:B------:R-:W-:Y:S01]  /*edb0*/  UMOV UR42, 0x0 ;  /* 0x00000000002a7882 */ /* 0x000fe20000000000 */
[----:B------:R-:W-:Y:S01]  /*edc0*/  UMOV UR43, 0x8100490 ;  /* 0x08100490002b7882 */ /* 0x000fe20000000000 */
[----:B------:R-:W-:Y:S01]  /*edd0*/  UMOV UR44, 0x0 ;  /* 0x00000000002c7882 */ /* 0x000fe20000000000 */
[----:B------:R-:W-:Y:S01]  /*ede0*/  UMOV UR45, 0x8100490 ;  /* 0x08100490002d7882 */ /* 0x000fe20000000000 */
[----:B------:R0:W-:Y:S01]  /*edf0*/  UTCHMMA tmem[UR11], gdesc[UR14], tmem[UR8], tmem[UR40], idesc[UR41], !UPT ;  /* 0x00ff280e0b0079ea */ /* 0x0001e2000f800008 */
[----:B------:R-:W-:Y:S01]  /*ee00*/  UMOV UR46, 0x0 ;  /* 0x00000000002e7882 */ /* 0x000fe20000000000 */
[----:B------:R-:W-:Y:S01]  /*ee10*/  UMOV UR47, 0x8100490 ;  /* 0x08100490002f7882 */ /* 0x000fe20000000000 */
[----:B------:R0:W-:Y:S01]  /*ee20*/  UTCHMMA tmem[UR16], gdesc[UR38], tmem[UR8], tmem[UR42], idesc[UR43], UPT ;  /* 0x00ff2a26100079ea */ /* 0x0001e2000b800008 */
        /* <DEDUP_REMOVED lines=8> */
[----:B------:R-:W-:Y:S01]  /*eeb0*/  UMOV UR4, UR6 ;  /* 0x0000000600047c82 */ /* 0x000fe20008000000 */
[----:B------:R-:W-:Y:S01]  /*eec0*/  UMOV UR5, URZ ;  /* 0x000000ff00057c82 */ /* 0x000fe20008000000 */
[----:B------:R0:W-:Y:S01]  /*eed0*/  UTCHMMA tmem[UR25], gdesc[UR26], tmem[UR8], tmem[UR48], idesc[UR49], UPT ;  /* 0x00ff301a190079ea */ /* 0x0001e2000b800008 */
[----:B------:R-:W-:Y:S01]  /*eee0*/  UMOV UR54, 0x0 ;  /* 0x0000000000367882 */ /* 0x000fe20000000000 */
[----:B------:R-:W-:Y:S01]  /*eef0*/  UMOV UR55, 0x8100490 ;  /* 0x0810049000377882 */ /* 0x000fe20000000000 */
[----:B------:R0:W-:Y:S01]  /*ef00*/  UTCHMMA tmem[UR30], gdesc[UR28], tmem[UR8], tmem[UR50], idesc[UR51], UPT ;  /* 0x00ff321c1e0079ea */ /* 0x0001e2000b800008 */
[----:B------:R-:W-:Y:S01]  /*ef10*/  UMOV UR4, UR4 ;  /* 0x0000000400047c82 */ /* 0x000fe20008000000 */
[----:B------:R0:W-:Y:S01]  /*ef20*/  UTCHMMA tmem[UR31], gdesc[UR32], tmem[UR8], tmem[UR52], idesc[UR53], UPT ;  /* 0x00ff34201f0079ea */ /* 0x0001e2000b800008 */
[----:B------:R0:W-:Y:S01]  /*ef30*/  UTCHMMA tmem[UR36], gdesc[UR34], tmem[UR8], tmem[UR54], idesc[UR55], UPT ;  /* 0x00ff3622240079ea */ /* 0x0001e2000b800008 */
[----:B------:R0:W-:Y:S01]  /*ef40*/  UTCBAR [UR4], URZ ;  /* 0x000000ff040073e9 */ /* 0x0001e200080000ff */
[----:B------:R-:W-:Y:S01]  /*ef50*/  NOP ;  /* 0x0000000000007918 */ /* 0x000fe20000000000 */
.L_x_7:
[----:B------:R1:W-:Y:S01]  /*ef60*/  STL [R1+0xb4], RZ ;  /* 0x0000b4ff01007387 */ /* 0x0003e20000100800 */
[----:B0-----:R-:W-:Y:S01]  /*ef70*/  UMOV UR4, URZ ;  /* 0x000000ff00047c82 */ /* 0x001fe20008000000 */
[----:B------:R-:W-:Y:S01]  /*ef80*/  UMOV UR14, UR7 ;  /* 0x00000007000e7c82 */ /* 0x000fe20008000000 */
[----:B------:R-:W-:Y:S01]  /*ef90*/  UMOV UR15, UR13 ;  /* 0x0000000d000f7c82 */ /* 0x000fe20008000000 */
[----:B-----5:R-:W-:Y:S01]  /*efa0*/  IMAD.SHL.U32 R71, R68, 0x80, RZ ;  /* 0x0000008044477824 */ /* 0x020fe200078e00ff */
[----:B------:R-:W-:Y:S06]  /*efb0*/  @!P3 BRA `(.L_x_8) ;  /* 0x0000009c00e0b947 */ /* 0x000fec0003800000 */
[----:B------:R-:W-:Y:S01]  /*efc0*/  SHF.R.S32.HI R68, RZ, 0x1f, R69 ;  /* 0x0000001fff447819 */ /* 0x000fe20000011445 */
[----:B------:R-:W-:Y:S01]  /*efd0*/  UIADD3.64 UR22, UPT, UPT, UR14, 0x2, URZ ;  /* 0x000000020e167897 */ /* 0x000fe2000fffe0ff */
[----:B------:R-:W-:Y:S01]  /*efe0*/  SHF.R.S32.HI R70, RZ, 0x1f, R71 ;  /* 0x0000001fff467819 */ /* 0x000fe20000011447 */
[----:B------:R-:W-:Y:S01]  /*eff0*/  UIADD3.64 UR24, UPT, UPT, UR14, 0x4, URZ ;  /* 0x000000040e187897 */ /* 0x000fe2000fffe0ff */
[C---:B------:R-:W-:Y:S01]  /*f000*/  SHF.L.U64.HI R68, R69.reuse, 0x1, R68 ;  /* 0x0000000145447819 */ /* 0x040fe20000010244 */
[----:B------:R-:W-:Y:S01]  /*f010*/  IMAD.SHL.U32 R69, R69, 0x2, RZ ;  /* 0x0000000245457824 */ /* 0x000fe200078e00ff */
[C---:B------:R-:W-:Y:S01]  /*f020*/  SHF.L.U64.HI R70, R71.reuse, 0x1, R70 ;  /* 0x0000000147467819 */ /* 0x040fe20000010246 */
[----:B------:R-:W-:Y:S01]  /*f030*/  IMAD.SHL.U32 R71, R71, 0x2, RZ ;  /* 0x0000000247477824 */ /* 0x000fe200078e00ff */
[----:B------:R-:W-:Y:S02]  /*f040*/  UIADD3.64 UR26, UPT, UPT, UR14, 0x1fe, URZ ;  /* 0x000001fe0e1a7897 */ /* 0x000fe4000fffe0ff */
[----:B------:R-:W-:-:S02]  /*f050*/  UIADD3.64 UR28, UPT, UPT, UR14, 0x200, URZ ;  /* 0x000002000e1c7897 */ /* 0x000fc4000fffe0ff */
[----:B------:R-:W-:Y:S02]  /*f060*/  UIADD3.64 UR30, UPT, UPT, UR14, 0x202, URZ ;  /* 0x000002020e1e7897 */ /* 0x000fe4000fffe0ff */
[----:B------:R-:W-:Y:S01]  /*f070*/  UIADD3.64 UR32, UPT, UPT, UR14, 0x204, URZ ;  /* 0x000002040e207897 */ /* 0x000fe2000fffe0ff */
[----:B------:R-:W-:Y:S01]  /*f080*/  UMOV UR18, 0x1 ;  /* 0x0000000100127882 */ /* 0x000fe20000000000 */
[----:B------:R-:W-:-:S10]  /*f090*/  UMOV UR5, URZ ;  /* 0x000000ff00057c82 */ /* 0x000fd40008000000 */
.L_x_11:
[----:B------:R-:W2:Y:S01]  /*f0a0*/  LDL.LU R4, [R1+0xb4] ;  /* 0x0000b40001047983 */ /* 0x000ea20000300800 */
[----:B------:R-:W0:Y:S03]  /*f0b0*/  LDC R42, c[0x0][0x3a0] ;  /* 0x0000e800ff2a7b82 */ /* 0x000e260000000800 */
[----:B------:R3:W-:Y:S04]  /*f0c0*/  STL [R1+0x8a0], R22 ;  /* 0x0008a01601007387 */ /* 0x0007e80000100800 */
[----:B---3--:R-:W3:Y:S04]  /*f0d0*/  LDL.LU R22, [R1+0x2c8] ;  /* 0x0002c80001167983 */ /* 0x008ee80000300800 */
[----:B------:R4:W-:Y:S04]  /*f0e0*/  STL [R1+0x894], R44 ;  /* 0x0008942c01007387 */ /* 0x0009e80000100800 */
[----:B----4-:R-:W4:Y:S04]  /*f0f0*/  LDL.LU R44, [R1+0x2c0] ;  /* 0x0002c000012c7983 */ /* 0x010f280000300800 */
[----:B------:R-:W-:Y:S04]  /*f100*/  STL [R1+0x890], R45 ;  /* 0x0008902d01007387 */ /* 0x000fe80000100800 */
[----:B------:R-:W-:Y:S04]  /*f110*/  STL [R1+0x898], R45 ;  /* 0x0008982d01007387 */ /* 0x000fe80000100800 */
[----:B------:R1:W-:Y:S04]  /*f120*/  STL [R1+0x88c], R93 ;  /* 0x00088c5d01007387 */ /* 0x0003e80000100800 */
[----:B-1----:R-:W3:Y:S04]  /*f130*/  LDL.LU R93, [R1+0x2bc] ;  /* 0x0002bc00015d7983 */ /* 0x002ee80000300800 */
[----:B------:R-:W-:Y:S04]  /*f140*/  STL [R1+0x888], R46 ;  /* 0x0008882e01007387 */ /* 0x000fe80000100800 */
[----:B------:R1:W-:Y:S04]  /*f150*/  STL [R1+0x89c], R46 ;  /* 0x00089c2e01007387 */ /* 0x0003e80000100800 */
[----:B------:R-:W-:Y:S04]  /*f160*/  STL [R1+0x884], R92 ;  /* 0x0008845c01007387 */ /* 0x000fe80000100800 */
        /* <DEDUP_REMOVED lines=40> */
[----:B------:R0:W-:Y:S04]  /*f3f0*/  STL [R1+0x7e0], R72 ;  /* 0x0007e04801007387 */ /* 0x0001e80000100800 */
[----:B------:R-:W-:Y:S04]  /*f400*/  STL [R1+0x7dc], R69 ;  /* 0x0007dc4501007387 */ /* 0x000fe80000100800 */
[----:B------:R-:W-:Y:S04]  /*f410*/  STL [R1+0x7d8], R68 ;  /* 0x0007d84401007387 */ /* 0x000fe80000100800 */
[----:B------:R0:W-:Y:S01]  /*f420*/  STL [R1+0x7d4], R3 ;  /* 0x0007d40301007387 */ /* 0x0001e20000100800 */
[----:B--2---:R-:W-:-:S04]  /*f430*/  VIADD R4, R4, 0x1 ;  /* 0x0000000104047836 */ /* 0x004fc80000000000 */
[----:B0-----:R-:W-:Y:S01]  /*f440*/  IMAD R42, R4, -0x80, R42 ;  /* 0xffffff80042a7824 */ /* 0x001fe200078e022a */
[----:B------:R0:W-:Y:S04]  /*f450*/  STL [R1+0xb4], R4 ;  /* 0x0000b40401007387 */ /* 0x0001e80000100800 */
[----:B-1----:R-:W2:Y:S04]  /*f460*/  LDL.LU R46, [R1+0x2c4] ;  /* 0x0002c400012e7983 */ /* 0x002ea80000300800 */
[----:B------:R-:W2:Y:S04]  /*f470*/  LDL.LU R72, [R1+0x2d0] ;  /* 0x0002d00001487983 */ /* 0x000ea80000300800 */
[----:B------:R-:W2:Y:S01]  /*f480*/  LDL.LU R3, [R1+0x2d8] ;  /* 0x0002d80001037983 */ /* 0x000ea20000300800 */
[----:B------:R-:W-:-:S02]  /*f490*/  ISETP.GT.AND P4, PT, R42, RZ, PT ;  /* 0x000000ff2a00720c */ /* 0x000fc40003f84270 */
[-C--:B-----5:R-:W-:Y:S02]  /*f4a0*/  IADD3 R2, P5, PT, R2, R71.reuse, RZ ;  /* 0x0000004702027210 */ /* 0x0a0fe40007fbe0ff */
[----:B------:R-:W-:Y:S02]  /*f4b0*/  ISETP.GT.AND P1, PT, R42, 0x1, PT ;  /* 0x000000012a00780c */ /* 0x000fe40003f24270 */
[----:B------:R-:W-:Y:S01]  /*f4c0*/  PRMT R41, RZ, 0x7610, R41 ;  /* 0x00007610ff297816 */ /* 0x000fe20000000029 */
[----:B------:R-:W-:Y:S01]  /*f4d0*/  IMAD.X R0, R0, 0x1, R70, P5 ;  /* 0x0000000100007824 */ /* 0x000fe200028e0646 */
[----:B------:R-:W-:Y:S02]  /*f4e0*/  PRMT R43, RZ, 0x7610, R43 ;  /* 0x00007610ff2b7816 */ /* 0x000fe4000000002b */
[----:B----4-:R-:W-:-:S03]  /*f4f0*/  IADD3 R44, P3, PT, R44, R71, RZ ;  /* 0x000000472c2c7210 */ /* 0x010fc60007f7e0ff */
[----:B0-----:R-:W-:Y:S02]  /*f500*/  @P4 IMAD.MOV.U32 R4, RZ, RZ, R2 ;  /* 0x000000ffff044224 */ /* 0x001fe400078e0002 */
[----:B------:R-:W-:Y:S01]  /*f510*/  @P4 IMAD.MOV.U32 R5, RZ, RZ, R0 ;  /* 0x000000ffff054224 */ /* 0x000fe200078e0000 */
[----:B---3--:R-:W-:Y:S01]  /*f520*/  IADD3 R22, P5, PT, R22, R71, RZ ;  /* 0x0000004716167210 */ /* 0x008fe20007fbe0ff */
[----:B------:R0:W-:Y:S04]  /*f530*/  STL [R1+0x2c0], R44 ;  /* 0x0002c02c01007387 */ /* 0x0001e80000100800 */
[----:B------:R1:W3:Y:S01]  /*f540*/  @P4 LDG.E.U16 R41, desc[UR20][R4.64] ;  /* 0x0000001404294981 */ /* 0x0002e2000c1e1500 */
[----:B------:R-:W-:Y:S01]  /*f550*/  IMAD.X R93, R93, 0x1, R70, P3 ;  /* 0x000000015d5d7824 */ /* 0x000fe200018e0646 */
[----:B------:R-:W-:Y:S01]  /*f560*/  ISETP.GT.AND P3, PT, R42, 0x2, PT ;  /* 0x000000022a00780c */ /* 0x000fe20003f64270 */
[----:B-1----:R-:W-:-:S02]  /*f570*/  @P1 IMAD.MOV.U32 R4, RZ, RZ, R44 ;  /* 0x000000ffff041224 */ /* 0x002fc400078e002c */
[----:B------:R-:W-:Y:S01]  /*f580*/  @P1 IMAD.MOV.U32 R5, RZ, RZ, R93 ;  /* 0x000000ffff051224 */ /* 0x000fe200078e005d */
[----:B------:R-:W-:Y:S01]  /*f590*/  STL [R1+0x2bc], R93 ;  /* 0x0002bc5d01007387 */ /* 0x000fe20000100800 */
[----:B------:R-:W-:-:S03]  /*f5a0*/  PRMT R40, RZ, 0x7610, R40 ;  /* 0x00007610ff287816 */ /* 0x000fc60000000028 */
[----:B------:R-:W4:Y:S04]  /*f5b0*/  LDL.LU R47, [R1+0x2d4] ;  /* 0x0002d400012f7983 */ /* 0x000f280000300800 */
[----:B0-----:R-:W3:Y:S04]  /*f5c0*/  LDL.LU R44, [R1+0x2e0] ;  /* 0x0002e000012c7983 */ /* 0x001ee80000300800 */
[----:B------:R-:W-:Y:S04]  /*f5d0*/  STL [R1+0x2c8], R22 ;  /* 0x0002c81601007387 */ /* 0x000fe80000100800 */
[----:B------:R0:W3:Y:S02]  /*f5e0*/  @P1 LDG.E.U16 R43, desc[UR20][R4.64] ;  /* 0x00000014042b1981 */ /* 0x0000e4000c1e1500 */
[----:B0-----:R-:W-:-:S02]  /*f5f0*/  @P3 IMAD.MOV.U32 R4, RZ, RZ, R22 ;  /* 0x000000ffff043224 */ /* 0x001fc400078e0016 */
[----:B--2---:R-:W-:Y:S01]  /*f600*/  IMAD.X R46, R46, 0x1, R70, P5 ;  /* 0x000000012e2e7824 */ /* 0x004fe200028e0646 */
[----:B------:R-:W-:-:S04]  /*f610*/  IADD3 R72, P6, PT, R72, R71, RZ ;  /* 0x0000004748487210 */ /* 0x000fc80007fde0ff */
[----:B------:R0:W-:Y:S01]  /*f620*/  STL [R1+0x2c4], R46 ;  /* 0x0002c42e01007387 */ /* 0x0001e20000100800 */
[----:B------:R-:W-:Y:S01]  /*f630*/  @P3 IMAD.MOV.U32 R5, RZ, RZ, R46 ;  /* 0x000000ffff053224 */ /* 0x000fe200078e002e */
[----:B------:R-:W-:-:S04]  /*f640*/  IADD3 R3, P5, PT, R3, R71, RZ ;  /* 0x0000004703037210 */ /* 0x000fc80007fbe0ff */
[----:B------:R1:W5:Y:S04]  /*f650*/  @P3 LDG.E.U16 R40, desc[UR20][R4.64] ;  /* 0x0000001404283981 */ /* 0x000368000c1e1500 */
[----:B0-----:R-:W2:Y:S04]  /*f660*/  LDL.LU R46, [R1+0x2dc] ;  /* 0x0002dc00012e7983 */ /* 0x001ea80000300800 */
[----:B------:R-:W-:Y:S04]  /*f670*/  STL [R1+0x2d0], R72 ;  /* 0x0002d04801007387 */ /* 0x000fe80000100800 */
[----:B------:R-:W2:Y:S04]  /*f680*/  LDL.LU R93, [R1+0x2e8] ;  /* 0x0002e800015d7983 */ /* 0x000ea80000300800 */
[----:B------:R-:W-:Y:S04]  /*f690*/  STL [R1+0x2d8], R3 ;  /* 0x0002d80301007387 */ /* 0x000fe80000100800 */
[----:B------:R-:W2:Y:S04]  /*f6a0*/  LDL.LU R22, [R1+0x2f0] ;  /* 0x0002f00001167983 */ /* 0x000ea80000300800 */
[----:B------:R-:W2:Y:S01]  /*f6b0*/  LDL.LU R5, [R1+0x2cc] ;  /* 0x0002cc0001057983 */ /* 0x000ea20000300800 */
[----:B------:R-:W-:-:S02]  /*f6c0*/  ISETP.GT.AND P4, PT, R42, 0x3, PT ;  /* 0x000000032a00780c */ /* 0x000fc40003f84270 */
[C---:B------:R-:W-:Y:S02]  /*f6d0*/  ISETP.GT.AND P1, PT, R42.reuse, 0x4, PT ;  /* 0x000000042a00780c */ /* 0x040fe40003f24270 */
[----:B------:R-:W-:Y:S02]  /*f6e0*/  PRMT R39, RZ, 0x7610, R39 ;  /* 0x00007610ff277816 */ /* 0x000fe40000000027 */
[----:B------:R-:W-:Y:S02]  /*f6f0*/  ISETP.GT.AND P3, PT, R42, 0x5, PT ;  /* 0x000000052a00780c */ /* 0x000fe40003f64270 */
[----:B------:R-:W-:-:S05]  /*f700*/  PRMT R6, RZ, 0x7610, R6 ;  /* 0x00007610ff067816 */ /* 0x000fca0000000006 */
[----:B-1----:R-:W-:Y:S02]  /*f710*/  @P4 IMAD.MOV.U32 R4, RZ, RZ, R72 ;  /* 0x000000ffff044224 */ /* 0x002fe400078e0048 */
[----:B----4-:R-:W-:Y:S01]  /*f720*/  IMAD.X R47, R47, 0x1, R70, P5 ;  /* 0x000000012f2f7824 */ /* 0x010fe200028e0646 */
[----:B---3--:R-:W-:Y:S02]  /*f730*/  IADD3 R44, P5, PT, R44, R71, RZ ;  /* 0x000000472c2c7210 */ /* 0x008fe40007fbe0ff */
[----:B------:R-:W-:-:S03]  /*f740*/  PRMT R38, RZ, 0x7610, R38 ;  /* 0x00007610ff267816 */ /* 0x000fc60000000026 */
[--C-:B--2---:R-:W-:Y:S02]  /*f750*/  IMAD.X R46, R46, 0x1, R70.reuse, P5 ;  /* 0x000000012e2e7824 */ /* 0x104fe400028e0646 */
[----:B------:R-:W-:Y:S01]  /*f760*/  IMAD.X R5, R5, 0x1, R70, P6 ;  /* 0x0000000105057824 */ /* 0x000fe200030e0646 */
[----:B------:R-:W-:-:S04]  /*f770*/  IADD3 R93, P6, PT, R93, R71, RZ ;  /* 0x000000475d5d7210 */ /* 0x000fc80007fde0ff */
[----:B------:R0:W-:Y:S04]  /*f780*/  STL [R1+0x2cc], R5 ;  /* 0x0002cc0501007387 */ /* 0x0001e80000100800 */
[----:B------:R1:W5:Y:S01]  /*f790*/  @P4 LDG.E.U16 R39, desc[UR20][R4.64] ;  /* 0x0000001404274981 */ /* 0x000362000c1e1500 */
[----:B------:R-:W-:-:S03]  /*f7a0*/  IADD3 R22, P5, PT, R22, R71, RZ ;  /* 0x0000004716167210 */ /* 0x000fc60007fbe0ff */
[----:B------:R2:W-:Y:S01]  /*f7b0*/  STL [R1+0x2d4], R47 ;  /* 0x0002d42f01007387 */ /* 0x0005e20000100800 */
[----:B-1----:R-:W-:Y:S02]  /*f7c0*/  @P1 IMAD.MOV.U32 R4, RZ, RZ, R3 ;  /* 0x000000ffff041224 */ /* 0x002fe400078e0003 */
[----:B0-----:R-:W-:Y:S02]  /*f7d0*/  @P1 IMAD.MOV.U32 R5, RZ, RZ, R47 ;  /* 0x000000ffff051224 */ /* 0x001fe400078e002f */
[----:B--2---:R-:W2:Y:S04]  /*f7e0*/  LDL.LU R47, [R1+0x2ec] ;  /* 0x0002ec00012f7983 */ /* 0x004ea80000300800 */
[----:B------:R-:W3:Y:S04]  /*f7f0*/  LDL.LU R3, [R1+0x2f8] ;  /* 0x0002f80001037983 */ /* 0x000ee80000300800 */
[----:B------:R-:W-:Y:S04]  /*f800*/  STL [R1+0x2e0], R44 ;  /* 0x0002e02c01007387 */ /* 0x000fe80000100800 */
[----:B------:R0:W5:Y:S04]  /*f810*/  @P1 LDG.E.U16 R6, desc[UR20][R4.64] ;  /* 0x0000001404061981 */ /* 0x000168000c1e1500 */
[----:B------:R1:W-:Y:S01]  /*f820*/  STL [R1+0x2dc], R46 ;  /* 0x0002dc2e01007387 */ /* 0x0003e20000100800 */
[----:B0-----:R-:W-:-:S02]  /*f830*/  @P3 IMAD.MOV.U32 R4, RZ, RZ, R44 ;  /* 0x000000ffff043224 */ /* 0x001fc400078e002c */
[----:B------:R-:W-:Y:S02]  /*f840*/  @P3 IMAD.MOV.U32 R5, RZ, RZ, R46 ;  /* 0x000000ffff053224 */ /* 0x000fe400078e002e */
[----:B-1----:R-:W4:Y:S04]  /*f850*/  LDL.LU R46, [R1+0x2f4] ;  /* 0x0002f400012e7983 */ /* 0x002f280000300800 */
[----:B------:R-:W-:Y:S04]  /*f860*/  STL [R1+0x2e8], R93 ;  /* 0x0002e85d01007387 */ /* 0x000fe80000100800 */
[----:B------:R-:W4:Y:S04]  /*f870*/  LDL.LU R72, [R1+0x300] ;  /* 0x0003000001487983 */ /* 0x000f280000300800 */
[----:B------:R-:W-:Y:S04]  /*f880*/  STL [R1+0x2f0], R22 ;  /* 0x0002f01601007387 */ /* 0x000fe80000100800 */
[----:B------:R-:W4:Y:S04]  /*f890*/  LDL.LU R44, [R1+0x308] ;  /* 0x00030800012c7983 */ /* 0x000f280000300800 */
[----:B------:R0:W5:Y:S04]  /*f8a0*/  @P3 LDG.E.U16 R38, desc[UR20][R4.64] ;  /* 0x0000001404263981 */ /* 0x000168000c1e1500 */
[----:B------:R-:W4:Y:S01]  /*f8b0*/  LDL.LU R5, [R1+0x2e4] ;  /* 0x0002e40001057983 */ /* 0x000f220000300800 */
[----:B------:R-:W-:-:S02]  /*f8c0*/  ISETP.GT.AND P4, PT, R42, 0x6, PT ;  /* 0x000000062a00780c */ /* 0x000fc40003f84270 */
[C---:B------:R-:W-:Y:S02]  /*f8d0*/  ISETP.GT.AND P1, PT, R42.reuse, 0x7, PT ;  /* 0x000000072a00780c */ /* 0x040fe40003f24270 */
[----:B------:R-:W-:Y:S02]  /*f8e0*/  PRMT R7, RZ, 0x7610, R7 ;  /* 0x00007610ff077816 */ /* 0x000fe40000000007 */
[----:B------:R-:W-:Y:S02]  /*f8f0*/  ISETP.GT.AND P3, PT, R42, 0x8, PT ;  /* 0x000000082a00780c */ /* 0x000fe40003f64270 */
[----:B------:R-:W-:-:S05]  /*f900*/  PRMT R37, RZ, 0x7610, R37 ;  /* 0x00007610ff257816 */ /* 0x000fca0000000025 */
[----:B0-----:R-:W-:Y:S01]  /*f910*/  @P4 IMAD.MOV.U32 R4, RZ, RZ, R93 ;  /* 0x000000ffff044224 */ /* 0x001fe200078e005d */
[----:B------:R-:W-:Y:S01]  /*f920*/  PRMT R36, RZ, 0x7610, R36 ;  /* 0x00007610ff247816 */ /* 0x000fe20000000024 */
[----:B--2---:R-:W-:Y:S01]  /*f930*/  IMAD.X R47, R47, 0x1, R70, P5 ;  /* 0x000000012f2f7824 */ /* 0x004fe200028e0646 */
[----:B---3--:R-:W-:-:S05]  /*f940*/  IADD3 R3, P5, PT, R3, R71, RZ ;  /* 0x0000004703037210 */ /* 0x008fca0007fbe0ff */
[--C-:B----4-:R-:W-:Y:S01]  /*f950*/  IMAD.X R46, R46, 0x1, R70.reuse, P5 ;  /* 0x000000012e2e7824 */ /* 0x110fe200028e0646 */
[-C--:B------:R-:W-:Y:S01]  /*f960*/  IADD3 R44, P5, PT, R44, R71.reuse, RZ ;  /* 0x000000472c2c7210 */ /* 0x080fe20007fbe0ff */
[----:B------:R-:W-:Y:S01]  /*f970*/  IMAD.X R5, R5, 0x1, R70, P6 ;  /* 0x0000000105057824 */ /* 0x000fe200030e0646 */
[----:B------:R-:W-:-:S04]  /*f980*/  IADD3 R72, P6, PT, R72, R71, RZ ;  /* 0x0000004748487210 */ /* 0x000fc80007fde0ff */
[----:B------:R0:W-:Y:S04]  /*f990*/  STL [R1+0x2e4], R5 ;  /* 0x0002e40501007387 */ /* 0x0001e80000100800 */
[----:B------:R1:W5:Y:S04]  /*f9a0*/  @P4 LDG.E.U16 R7, desc[UR20][R4.64] ;  /* 0x0000001404074981 */ /* 0x000368000c1e1500 */
[----:B------:R2:W-:Y:S01]  /*f9b0*/  STL [R1+0x2ec], R47 ;  /* 0x0002ec2f01007387 */ /* 0x0005e20000100800 */
[----:B-1----:R-:W-:Y:S02]  /*f9c0*/  @P1 IMAD.MOV.U32 R4, RZ, RZ, R22 ;  /* 0x000000ffff041224 */ /* 0x002fe400078e0016 */
[----:B0-----:R-:W-:-:S02]  /*f9d0*/  @P1 IMAD.MOV.U32 R5, RZ, RZ, R47 ;  /* 0x000000ffff051224 */ /* 0x001fc400078e002f */
        /* <DEDUP_REMOVED lines=162> */
[----:B------:R0:W-:Y:S04]  /*10400*/  STL [R1+0x370], R44 ;  /* 0x0003702c01007387 */ /* 0x0001e80000100800 */
[----:B------:R1:W5:Y:S04]  /*10410*/  @P1 LDG.E.U16 R15, desc[UR20][R4.64] ;  /* 0x00000014040f1981 */ /* 0x000368000c1e1500 */
[----:B------:R4:W-:Y:S01]  /*10420*/  STL [R1+0x36c], R46 ;  /* 0x00036c2e01007387 */ /* 0x0009e20000100800 */
[----:B-1----:R-:W-:-:S02]  /*10430*/  @P3 IMAD.MOV.U32 R4, RZ, RZ, R44 ;  /* 0x000000ffff043224 */ /* 0x002fc400078e002c */
[----:B------:R-:W-:Y:S01]  /*10440*/  @P3 IMAD.MOV.U32 R5, RZ, RZ, R46 ;  /* 0x000000ffff053224 */ /* 0x000fe200078e002e */
[----:B0-----:R-:W3:Y:S04]  /*10450*/  LDL.LU R44, [R1+0x384] ;  /* 0x00038400012c7983 */ /* 0x001ee80000300800 */
[----:B------:R-:W-:Y:S04]  /*10460*/  STL [R1+0x378], R93 ;  /* 0x0003785d01007387 */ /* 0x000fe80000100800 */
[----:B------:R-:W3:Y:S04]  /*10470*/  LDL.LU R72, [R1+0x390] ;  /* 0x0003900001487983 */ /* 0x000ee80000300800 */
[----:B------:R-:W-:Y:S04]  /*10480*/  STL [R1+0x380], R22 ;  /* 0x0003801601007387 */ /* 0x000fe80000100800 */
[----:B----4-:R-:W4:Y:S04]  /*10490*/  LDL.LU R46, [R1+0x398] ;  /* 0x00039800012e7983 */ /* 0x010f280000300800 */
        /* <DEDUP_REMOVED lines=11> */
[--C-:B------:R-:W-:Y:S01]  /*10550*/  IMAD.X R44, R44, 0x1, R70.reuse, P5 ;  /* 0x000000012c2c7824 */ /* 0x100fe200028e0646 */
[-C--:B----4-:R-:W-:Y:S01]  /*10560*/  IADD3 R46, P5, PT, R46, R71.reuse, RZ ;  /* 0x000000472e2e7210 */ /* 0x090fe20007fbe0ff */
        /* <DEDUP_REMOVED lines=15> */
[----:B------:R0:W-:Y:S04]  /*10660*/  STL [R1+0x390], R72 ;  /* 0x0003904801007387 */ /* 0x0001e80000100800 */
        /* <DEDUP_REMOVED lines=10> */
[----:B-1----:R-:W-:Y:S01]  /*10710*/  @P4 IMAD.MOV.U32 R4, RZ, RZ, R72 ;  /* 0x000000ffff044224 */ /* 0x002fe200078e0048 */
        /* <DEDUP_REMOVED lines=9> */
[----:B------:R3:W-:Y:S04]  /*107b0*/  STL [R1+0x394], R47 ;  /* 0x0003942f01007387 */ /* 0x0007e80000100800 */
[----:B0-----:R-:W4:Y:S01]  /*107c0*/  LDL.LU R72, [R1+0x3ac] ;  /* 0x0003ac0001487983 */ /* 0x001f220000300800 */
[----:B--2---:R-:W-:-:S02]  /*107d0*/  @P1 IMAD.MOV.U32 R4, RZ, RZ, R46 ;  /* 0x000000ffff041224 */ /* 0x004fc400078e002e */
[----:B-1----:R-:W-:Y:S01]  /*107e0*/  @P1 IMAD.MOV.U32 R5, RZ, RZ, R47 ;  /* 0x000000ffff051224 */ /* 0x002fe200078e002f */
[----:B------:R-:W2:Y:S04]  /*107f0*/  LDL.LU R46, [R1+0x3b8] ;  /* 0x0003b800012e7983 */ /* 0x000ea80000300800 */
[----:B------:R0:W-:Y:S04]  /*10800*/  STL [R1+0x3a0], R22 ;  /* 0x0003a01601007387 */ /* 0x0001e80000100800 */
[----:B------:R1:W5:Y:S04]  /*10810*/  @P1 LDG.E.U16 R18, desc[UR20][R4.64] ;  /* 0x0000001404121981 */ /* 0x000368000c1e1500 */
[----:B------:R0:W-:Y:S04]  /*10820*/  STL [R1+0x39c], R44 ;  /* 0x00039c2c01007387 */ /* 0x0001e80000100800 */
[----:B---3--:R-:W3:Y:S01]  /*10830*/  LDL.LU R47, [R1+0x3b4] ;  /* 0x0003b400012f7983 */ /* 0x008ee20000300800 */
[----:B-1----:R-:W-:-:S02]  /*10840*/  @P3 IMAD.MOV.U32 R4, RZ, RZ, R22 ;  /* 0x000000ffff043224 */ /* 0x002fc400078e0016 */
[----:B------:R-:W-:Y:S01]  /*10850*/  @P3 IMAD.MOV.U32 R5, RZ, RZ, R44 ;  /* 0x000000ffff053224 */ /* 0x000fe200078e002c */
[----:B------:R1:W-:Y:S04]  /*10860*/  STL [R1+0x3a8], R93 ;  /* 0x0003a85d01007387 */ /* 0x0003e80000100800 */
[----:B0-----:R-:W3:Y:S04]  /*10870*/  LDL.LU R22, [R1+0x3c0] ;  /* 0x0003c00001167983 */ /* 0x001ee80000300800 */
[----:B------:R-:W-:Y:S04]  /*10880*/  STL [R1+0x3b0], R3 ;  /* 0x0003b00301007387 */ /* 0x000fe80000100800 */
[----:B------:R-:W3:Y:S04]  /*10890*/  LDL.LU R44, [R1+0x3c8] ;  /* 0x0003c800012c7983 */ /* 0x000ee80000300800 */
[----:B------:R0:W5:Y:S04]  /*108a0*/  @P3 LDG.E.U16 R26, desc[UR20][R4.64] ;  /* 0x00000014041a3981 */ /* 0x000168000c1e1500 */
[----:B------:R-:W3:Y:S01]  /*108b0*/  LDL.LU R5, [R1+0x3a4] ;  /* 0x0003a40001057983 */ /* 0x000ee20000300800 */
[----:B------:R-:W-:-:S02]  /*108c0*/  ISETP.GT.AND P4, PT, R42, 0x1e, PT ;  /* 0x0000001e2a00780c */ /* 0x000fc40003f84270 */
[C---:B------:R-:W-:Y:S02]  /*108d0*/  ISETP.GT.AND P1, PT, R42.reuse, 0x1f, PT ;  /* 0x0000001f2a00780c */ /* 0x040fe40003f24270 */
[----:B------:R-:W-:Y:S02]  /*108e0*/  PRMT R19, RZ, 0x7610, R19 ;  /* 0x00007610ff137816 */ /* 0x000fe40000000013 */
[----:B------:R-:W-:Y:S02]  /*108f0*/  ISETP.GT.AND P3, PT, R42, 0x20, PT ;  /* 0x000000202a00780c */ /* 0x000fe40003f64270 */
[----:B------:R-:W-:-:S05]  /*10900*/  PRMT R25, RZ, 0x7610, R25 ;  /* 0x00007610ff197816 */ /* 0x000fca0000000019 */
[----:B0-----:R-:W-:Y:S01]  /*10910*/  @P4 IMAD.MOV.U32 R4, RZ, RZ, R93 ;  /* 0x000000ffff044224 */ /* 0x001fe200078e005d */
[----:B------:R-:W-:Y:S01]  /*10920*/  PRMT R20, RZ, 0x7610, R20 ;  /* 0x00007610ff147816 */ /* 0x000fe20000000014 */
[----:B----4-:R-:W-:Y:S01]  /*10930*/  IMAD.X R72, R72, 0x1, R70, P5 ;  /* 0x0000000148487824 */ /* 0x010fe200028e0646 */
[----:B--2---:R-:W-:-:S05]  /*10940*/  IADD3 R46, P5, PT, R46, R71, RZ ;  /* 0x000000472e2e7210 */ /* 0x004fca0007fbe0ff */
[--C-:B---3--:R-:W-:Y:S01]  /*10950*/  IMAD.X R47, R47, 0x1, R70.reuse, P5 ;  /* 0x000000012f2f7824 */ /* 0x108fe200028e0646 */
[----:B------:R-:W-:Y:S01]  /*10960*/  IADD3 R44, P5, PT, R44, R71, RZ ;  /* 0x000000472c2c7210 */ /* 0x000fe20007fbe0ff */
[----:B------:R-:W-:-:S05]  /*10970*/  IMAD.X R5, R5, 0x1, R70, P6 ;  /* 0x0000000105057824 */ /* 0x000fca00030e0646 */
[----:B------:R0:W-:Y:S04]  /*10980*/  STL [R1+0x3a4], R5 ;  /* 0x0003a40501007387 */ /* 0x0001e80000100800 */
[----:B------:R2:W5:Y:S01]  /*10990*/  @P4 LDG.E.U16 R19, desc[UR20][R4.64] ;  /* 0x0000001404134981 */ /* 0x000562000c1e1500 */
[----:B------:R-:W-:-:S03]  /*109a0*/  IADD3 R22, P6, PT, R22, R71, RZ ;  /* 0x0000004716167210 */ /* 0x000fc60007fde0ff */
[----:B------:R-:W-:Y:S04]  /*109b0*/  STL [R1+0x3ac], R72 ;  /* 0x0003ac4801007387 */ /* 0x000fe80000100800 */
[----:B-1----:R-:W3:Y:S01]  /*109c0*/  LDL.LU R93, [R1+0x3c4] ;  /* 0x0003c400015d7983 */ /* 0x002ee20000300800 */
[----:B--2---:R-:W-:Y:S02]  /*109d0*/  @P1 IMAD.MOV.U32 R4, RZ, RZ, R3 ;  /* 0x000000ffff041224 */ /* 0x004fe400078e0003 */
[----:B0-----:R-:W-:Y:S01]  /*109e0*/  @P1 IMAD.MOV.U32 R5, RZ, RZ, R72 ;  /* 0x000000ffff051224 */ /* 0x001fe200078e0048 */
[----:B------:R-:W2:Y:S04]  /*109f0*/  LDL.LU R3, [R1+0x3d0] ;  /* 0x0003d00001037983 */ /* 0x000ea80000300800 */
[----:B------:R0:W5:Y:S04]  /*10a00*/  @P1 LDG.E.U16 R25, desc[UR20][R4.64] ;  /* 0x0000001404191981 */ /* 0x000168000c1e1500 */
[----:B------:R-:W-:Y:S04]  /*10a10*/  STL [R1+0x3b8], R46 ;  /* 0x0003b82e01007387 */ /* 0x000fe80000100800 */
[----:B------:R1:W-:Y:S01]  /*10a20*/  STL [R1+0x3b4], R47 ;  /* 0x0003b42f01007387 */ /* 0x0003e20000100800 */
[----:B0-----:R-:W-:-:S02]  /*10a30*/  @P3 IMAD.MOV.U32 R4, RZ, RZ, R46 ;  /* 0x000000ffff043224 */ /* 0x001fc400078e002e */
[----:B------:R-:W-:-:S05]  /*10a40*/  @P3 IMAD.MOV.U32 R5, RZ, RZ, R47 ;  /* 0x000000ffff053224 */ /* 0x000fca00078e002f */
[----:B------:R0:W5:Y:S04]  /*10a50*/  @P3 LDG.E.U16 R20, desc[UR20][R4.64] ;  /* 0x0000001404143981 */ /* 0x000168000c1e1500 */
[----:B-1----:R-:W4:Y:S04]  /*10a60*/  LDL.LU R47, [R1+0x3cc] ;  /* 0x0003cc00012f7983 */ /* 0x002f280000300800 */
[----:B------:R1:W-:Y:S01]  /*10a70*/  STL [R1+0x3c0], R22 ;  /* 0x0003c01601007387 */ /* 0x0003e20000100800 */
[----:B0-----:R-:W-:-:S03]  /*10a80*/  IMAD.MOV.U32 R5, RZ, RZ, R22 ;  /* 0x000000ffff057224 */ /* 0x001fc600078e0016 */
[----:B------:R-:W4:Y:S04]  /*10a90*/  LDL.LU R46, [R1+0x3d8] ;  /* 0x0003d800012e7983 */ /* 0x000f280000300800 */
[----:B------:R-:W-:Y:S04]  /*10aa0*/  STL [R1+0x3c8], R44 ;  /* 0x0003c82c01007387 */ /* 0x000fe80000100800 */
[----:B------:R-:W4:Y:S04]  /*10ab0*/  LDL.LU R72, [R1+0x3e0] ;  /* 0x0003e00001487983 */ /* 0x000f280000300800 */
[----:B-1----:R-:W4:Y:S04]  /*10ac0*/  LDL.LU R22, [R1+0x8a0] ;  /* 0x0008a00001167983 */ /* 0x002f280000300800 */
[----:B------:R-:W4:Y:S01]  /*10ad0*/  LDL.LU R4, [R1+0x3bc] ;  /* 0x0003bc0001047983 */ /* 0x000f220000300800 */
[----:B------:R-:W-:-:S02]  /*10ae0*/  ISETP.GT.AND P4, PT, R42, 0x21, PT ;  /* 0x000000212a00780c */ /* 0x000fc40003f84270 */
[C---:B------:R-:W-:Y:S02]  /*10af0*/  ISETP.GT.AND P1, PT, R42.reuse, 0x22, PT ;  /* 0x000000222a00780c */ /* 0x040fe40003f24270 */
[----:B------:R-:W-:Y:S02]  /*10b00*/  PRMT R24, RZ, 0x7610, R24 ;  /* 0x00007610ff187816 */ /* 0x000fe40000000018 */
[----:B------:R-:W-:Y:S02]  /*10b10*/  ISETP.GT.AND P3, PT, R42, 0x23, PT ;  /* 0x000000232a00780c */ /* 0x000fe40003f64270 */
[----:B------:R-:W-:Y:S02]  /*10b20*/  PRMT R21, RZ, 0x7610, R21 ;  /* 0x00007610ff157816 */ /* 0x000fe40000000015 */
[----:B------:R-:W-:Y:S01]  /*10b30*/  PRMT R23, RZ, 0x7610, R23 ;  /* 0x00007610ff177816 */ /* 0x000fe20000000017 */
[----:B---3--:R-:W-:Y:S01]  /*10b40*/  IMAD.X R93, R93, 0x1, R70, P5 ;  /* 0x000000015d5d7824 */ /* 0x008fe200028e0646 */
[----:B--2---:R-:W-:-:S05]  /*10b50*/  IADD3 R3, P5, PT, R3, R71, RZ ;  /* 0x0000004703037210 */ /* 0x004fca0007fbe0ff */
[--C-:B----4-:R-:W-:Y:S02]  /*10b60*/  IMAD.X R47, R47, 0x1, R70.reuse, P5 ;  /* 0x000000012f2f7824 */ /* 0x110fe400028e0646 */
[----:B------:R-:W-:-:S05]  /*10b70*/  IMAD.X R4, R4, 0x1, R70, P6 ;  /* 0x0000000104047824 */ /* 0x000fca00030e0646 */
[-C--:B------:R-:W-:Y:S01]  /*10b80*/  @P4 LOP3.LUT R5, R5, R4.reuse, RZ, 0x3c, !PT ;  /* 0x0000000405054212 */ /* 0x080fe200078e3cff */
[----:B------:R0:W-:Y:S03]  /*10b90*/  STL [R1+0x3bc], R4 ;  /* 0x0003bc0401007387 */ /* 0x0001e60000100800 */
[----:B0-----:R-:W-:-:S04]  /*10ba0*/  @P4 LOP3.LUT R4, R5, R4, RZ, 0x3c, !PT ;  /* 0x0000000405044212 */ /* 0x001fc800078e3cff */
[----:B------:R-:W-:-:S05]  /*10bb0*/  @P4 LOP3.LUT R5, R5, R4, RZ, 0x3c, !PT ;  /* 0x0000000405054212 */ /* 0x000fca00078e3cff */
[----:B------:R0:W5:Y:S01]  /*10bc0*/  @P4 LDG.E.U16 R24, desc[UR20][R4.64] ;  /* 0x0000001404184981 */ /* 0x000162000c1e1500 */
[----:B------:R-:W-:-:S03]  /*10bd0*/  IADD3 R46, P6, PT, R46, R71, RZ ;  /* 0x000000472e2e7210 */ /* 0x000fc60007fde0ff */
[----:B------:R1:W-:Y:S01]  /*10be0*/  STL [R1+0x3c4], R93 ;  /* 0x0003c45d01007387 */ /* 0x0003e20000100800 */
[----:B0-----:R-:W-:Y:S02]  /*10bf0*/  @P1 IMAD.MOV.U32 R4, RZ, RZ, R44 ;  /* 0x000000ffff041224 */ /* 0x001fe400078e002c */
[----:B------:R-:W-:Y:S02]  /*10c00*/  @P1 IMAD.MOV.U32 R5, RZ, RZ, R93 ;  /* 0x000000ffff051224 */ /* 0x000fe400078e005d */
[----:B-1----:R-:W2:Y:S01]  /*10c10*/  LDL.LU R93, [R1+0x3dc] ;  /* 0x0003dc00015d7983 */ /* 0x002ea20000300800 */
[----:B------:R-:W-:-:S03]  /*10c20*/  IADD3 R72, P5, PT, R72, R71, RZ ;  /* 0x0000004748487210 */ /* 0x000fc60007fbe0ff */
[----:B------:R0:W5:Y:S04]  /*10c30*/  @P1 LDG.E.U16 R21, desc[UR20][R4.64] ;  /* 0x0000001404151981 */ /* 0x000168000c1e1500 */
[----:B------:R-:W3:Y:S04]  /*10c40*/  LDL.LU R44, [R1+0x3e8] ;  /* 0x0003e800012c7983 */ /* 0x000ee80000300800 */
[----:B------:R1:W-:Y:S01]  /*10c50*/  STL [R1+0x3d0], R3 ;  /* 0x0003d00301007387 */ /* 0x0003e20000100800 */
[----:B0-----:R-:W-:Y:S02]  /*10c60*/  @P3 IMAD.MOV.U32 R4, RZ, RZ, R3 ;  /* 0x000000ffff043224 */ /* 0x001fe400078e0003 */
[----:B------:R-:W-:Y:S01]  /*10c70*/  @P3 IMAD.MOV.U32 R5, RZ, RZ, R47 ;  /* 0x000000ffff053224 */ /* 0x000fe200078e002f */
[----:B------:R0:W-:Y:S04]  /*10c80*/  STL [R1+0x3cc], R47 ;  /* 0x0003cc2f01007387 */ /* 0x0001e80000100800 */
[----:B------:R4:W5:Y:S04]  /*10c90*/  @P3 LDG.E.U16 R23, desc[UR20][R4.64] ;  /* 0x0000001404173981 */ /* 0x000968000c1e1500 */
[----:B-1----:R-:W2:Y:S04]  /*10ca0*/  LDL.LU R3, [R1+0x3f0] ;  /* 0x0003f00001037983 */ /* 0x002ea80000300800 */
[----:B------:R1:W-:Y:S01]  /*10cb0*/  STL [R1+0x3d8], R46 ;  /* 0x0003d82e01007387 */ /* 0x0003e20000100800 */
[----:B----4-:R-:W-:-:S03]  /*10cc0*/  IMAD.MOV.U32 R5, RZ, RZ, R46 ;  /* 0x000000ffff057224 */ /* 0x010fc600078e002e */
[----:B0-----:R-:W4:Y:S04]  /*10cd0*/  LDL.LU R47, [R1+0x3f8] ;  /* 0x0003f800012f7983 */ /* 0x001f280000300800 */
[----:B------:R-:W-:Y:S04]  /*10ce0*/  STL [R1+0x3e0], R72 ;  /* 0x0003e04801007387 */ /* 0x000fe80000100800 */
[----:B-1----:R-:W2:Y:S04]  /*10cf0*/  LDL.LU R46, [R1+0x89c] ;  /* 0x00089c00012e7983 */ /* 0x002ea80000300800 */
[----:B------:R-:W2:Y:S01]  /*10d00*/  LDL.LU R4, [R1+0x3d4] ;  /* 0x0003d40001047983 */ /* 0x000ea20000300800 */
[----:B------:R-:W-:-:S02]  /*10d10*/  ISETP.GT.AND P4, PT, R42, 0x24, PT ;  /* 0x000000242a00780c */ /* 0x000fc40003f84270 */
[----:B------:R-:W-:Y:S01]  /*10d20*/  PRMT R45, RZ, 0x7610, R45 ;  /* 0x00007610ff2d7816 */ /* 0x000fe2000000002d */
[----:B--2---:R-:W-:-:S10]  /*10d30*/  IMAD.X R4, R4, 0x1, R70, P6 ;  /* 0x0000000104047824 */ /* 0x004fd400030e0646 */
[-C--:B------:R-:W-:Y:S01]  /*10d40*/  @P4 LOP3.LUT R5, R5, R4.reuse, RZ, 0x3c, !PT ;  /* 0x0000000405054212 */ /* 0x080fe200078e3cff */
[----:B------:R0:W-:Y:S03]  /*10d50*/  STL [R1+0x3d4], R4 ;  /* 0x0003d40401007387 */ /* 0x0001e60000100800 */
[----:B0-----:R-:W-:-:S04]  /*10d60*/  @P4 LOP3.LUT R4, R5, R4, RZ, 0x3c, !PT ;  /* 0x0000000405044212 */ /* 0x001fc800078e3cff */
[----:B------:R-:W-:-:S05]  /*10d70*/  @P4 LOP3.LUT R5, R5, R4, RZ, 0x3c, !PT ;  /* 0x0000000405054212 */ /* 0x000fca00078e3cff */
[----:B------:R0:W2:Y:S01]  /*10d80*/  @P4 LDG.E.U16 R45, desc[UR20][R4.64] ;  /* 0x00000014042d4981 */ /* 0x0000a2000c1e1500 */
[----:B------:R-:W-:Y:S01]  /*10d90*/  ISETP.GT.AND P1, PT, R42, 0x25, PT ;  /* 0x000000252a00780c */ /* 0x000fe20003f24270 */
[----:B------:R-:W-:Y:S01]  /*10da0*/  IMAD.X R93, R93, 0x1, R70, P5 ;  /* 0x000000015d5d7824 */ /* 0x000fe200028e0646 */
[----:B------:R-:W-:Y:S02]  /*10db0*/  PRMT R22, RZ, 0x7610, R22 ;  /* 0x00007610ff167816 */ /* 0x000fe40000000016 */
[----:B---3--:R-:W-:Y:S02]  /*10dc0*/  IADD3 R44, P5, PT, R44, R71, RZ ;  /* 0x000000472c2c7210 */ /* 0x008fe40007fbe0ff */
[----:B------:R-:W-:Y:S07]  /*10dd0*/  STL [R1+0x3dc], R93 ;  /* 0x0003dc5d01007387 */ /* 0x000fee0000100800 */
[----:B0-----:R-:W-:-:S02]  /*10de0*/  @P1 IMAD.MOV.U32 R4, RZ, RZ, R72 ;  /* 0x000000ffff041224 */ /* 0x001fc400078e0048 */
[----:B------:R-:W-:-:S05]  /*10df0*/  @P1 IMAD.MOV.U32 R5, RZ, RZ, R93 ;  /* 0x000000ffff051224 */ /* 0x000fca00078e005d */
[----:B------:R0:W5:Y:S02]  /*10e00*/  @P1 LDG.E.U16 R22, desc[UR20][R4.64] ;  /* 0x0000001404161981 */ /* 0x000164000c1e1500 */
[----:B0-----:R-:W-:Y:S02]  /*10e10*/  IMAD.MOV.U32 R5, RZ, RZ, R44 ;  /* 0x000000ffff057224 */ /* 0x001fe400078e002c */
[----:B--2---:R0:W-:Y:S04]  /*10e20*/  STL [R1+0xb0], R45 ;  /* 0x0000b02d01007387 */ /* 0x0041e80000100800 */
[----:B0-----:R-:W2:Y:S04]  /*10e30*/  LDL.LU R45, [R1+0x898] ;  /* 0x00089800012d7983 */ /* 0x001ea80000300800 */
[----:B------:R-:W3:Y:S04]  /*10e40*/  LDL.LU R93, [R1+0x3f4] ;  /* 0x0003f400015d7983 */ /* 0x000ee80000300800 */
[----:B------:R-:W2:Y:S04]  /*10e50*/  LDL.LU R72, [R1+0x400] ;  /* 0x0004000001487983 */ /* 0x000ea80000300800 */
[----:B------:R0:W-:Y:S04]  /*10e60*/  STL [R1+0x3e8], R44 ;  /* 0x0003e82c01007387 */ /* 0x0001e80000100800 */
[----:B0-----:R-:W2:Y:S04]  /*10e70*/  LDL.LU R44, [R1+0x894] ;  /* 0x00089400012c7983 */ /* 0x001ea80000300800 */
[----:B------:R-:W2:Y:S01]  /*10e80*/  LDL.LU R4, [R1+0x3e4] ;  /* 0x0003e40001047983 */ /* 0x000ea20000300800 */
[----:B------:R-:W-:-:S02]  /*10e90*/  ISETP.GT.AND P3, PT, R42, 0x26, PT ;  /* 0x000000262a00780c */ /* 0x000fc40003f64270 */
[----:B------:R-:W-:Y:S02]  /*10ea0*/  PRMT R90, RZ, 0x7610, R90 ;  /* 0x00007610ff5a7816 */ /* 0x000fe4000000005a */
[----:B------:R-:W-:Y:S01]  /*10eb0*/  IADD3 R3, P6, PT, R3, R71, RZ ;  /* 0x0000004703037210 */ /* 0x000fe20007fde0ff */
[----:B--2---:R-:W-:-:S08]  /*10ec0*/  IMAD.X R4, R4, 0x1, R70, P5 ;  /* 0x0000000104047824 */ /* 0x004fd000028e0646 */
[-C--:B------:R-:W-:Y:S01]  /*10ed0*/  @P3 LOP3.LUT R5, R5, R4.reuse, RZ, 0x3c, !PT ;  /* 0x0000000405053212 */ /* 0x080fe200078e3cff */
[----:B------:R0:W-:Y:S03]  /*10ee0*/  STL [R1+0x3e4], R4 ;  /* 0x0003e40401007387 */ /* 0x0001e60000100800 */
[----:B0-----:R-:W-:-:S04]  /*10ef0*/  @P3 LOP3.LUT R4, R5, R4, RZ, 0x3c, !PT ;  /* 0x0000000405043212 */ /* 0x001fc800078e3cff */
[----:B------:R-:W-:Y:S01]  /*10f00*/  @P3 LOP3.LUT R5, R5, R4, RZ, 0x3c, !PT ;  /* 0x0000000405053212 */ /* 0x000fe200078e3cff */
[----:B------:R0:W-:Y:S04]  /*10f10*/  STL [R1+0x3f0], R3 ;  /* 0x0003f00301007387 */ /* 0x0001e80000100800 */
[----:B------:R1:W2:Y:S04]  /*10f20*/  @P3 LDG.E.U16 R90, desc[UR20][R4.64] ;  /* 0x00000014045a3981 */ /* 0x0002a8000c1e1500 */
[----:B------:R-:W2:Y:S01]  /*10f30*/  LDL.LU R4, [R1+0x3ec] ;  /* 0x0003ec0001047983 */ /* 0x000ea20000300800 */
[C---:B------:R-:W-:Y:S01]  /*10f40*/  ISETP.GT.AND P4, PT, R42.reuse, 0x27, PT ;  /* 0x000000272a00780c */ /* 0x040fe20003f84270 */
[----:B-1----:R-:W-:Y:S01]  /*10f50*/  IMAD.MOV.U32 R5, RZ, RZ, R3 ;  /* 0x000000ffff057224 */ /* 0x002fe200078e0003 */
[----:B----4-:R-:W-:Y:S01]  /*10f60*/  IADD3 R47, P5, PT, R47, R71, RZ ;  /* 0x000000472f2f7210 */ /* 0x010fe20007fbe0ff */
[----:B0-----:R-:W4:Y:S01]  /*10f70*/  LDL.LU R3, [R1+0x408] ;  /* 0x0004080001037983 */ /* 0x001f220000300800 */
[----:B------:R-:W-:-:S03]  /*10f80*/  ISETP.GT.AND P1, PT, R42, 0x28, PT ;  /* 0x000000282a00780c */ /* 0x000fc60003f24270 */
[----:B------:R-:W-:Y:S01]  /*10f90*/  STL [R1+0x3f8], R47 ;  /* 0x0003f82f01007387 */ /* 0x000fe20000100800 */
[----:B------:R-:W-:Y:S01]  /*10fa0*/  PRMT R45, RZ, 0x7610, R45 ;  /* 0x00007610ff2d7816 */ /* 0x000fe2000000002d */
[----:B---3--:R-:W-:Y:S01]  /*10fb0*/  IMAD.X R93, R93, 0x1, R70, P5 ;  /* 0x000000015d5d7824 */ /* 0x008fe200028e0646 */
[----:B------:R-:W-:Y:S01]  /*10fc0*/  PRMT R46, RZ, 0x7610, R46 ;  /* 0x00007610ff2e7816 */ /* 0x000fe2000000002e */
[----:B--2---:R0:W-:Y:S01]  /*10fd0*/  STL [R1+0xac], R90 ;  /* 0x0000ac5a01007387 */ /* 0x0041e20000100800 */
[----:B------:R-:W-:-:S03]  /*10fe0*/  IMAD.X R4, R4, 0x1, R70, P6 ;  /* 0x0000000104047824 */ /* 0x000fc600030e0646 */
[----:B0-----:R-:W2:Y:S02]  /*10ff0*/  LDL.LU R90, [R1+0x410] ;  /* 0x00041000015a7983 */ /* 0x001ea40000300800 */
[-C--:B------:R-:W-:Y:S02]  /*11000*/  @P4 LOP3.LUT R5, R5, R4.reuse, RZ, 0x3c, !PT ;  /* 0x0000000405054212 */ /* 0x080fe400078e3cff */
[----:B------:R0:W-:Y:S02]  /*11010*/  STL [R1+0x3ec], R4 ;  /* 0x0003ec0401007387 */ /* 0x0001e40000100800 */
[----:B0-----:R-:W-:-:S04]  /*11020*/  @P4 LOP3.LUT R4, R5, R4, RZ, 0x3c, !PT ;  /* 0x0000000405044212 */ /* 0x001fc800078e3cff */
[----:B------:R-:W-:-:S05]  /*11030*/  @P4 LOP3.LUT R5, R5, R4, RZ, 0x3c, !PT ;  /* 0x0000000405054212 */ /* 0x000fca00078e3cff */
[----:B------:R0:W3:Y:S02]  /*11040*/  @P4 LDG.E.U16 R45, desc[UR20][R4.64] ;  /* 0x00000014042d4981 */ /* 0x0000e4000c1e1500 */
[----:B0-----:R-:W-:Y:S02]  /*11050*/  IMAD.MOV.U32 R5, RZ, RZ, R93 ;  /* 0x000000ffff057224 */ /* 0x001fe400078e005d */
[----:B------:R-:W-:-:S05]  /*11060*/  @P1 IMAD.MOV.U32 R4, RZ, RZ, R47 ;  /* 0x000000ffff041224 */ /* 0x000fca00078e002f */
[----:B------:R-:W2:Y:S01]  /*11070*/  @P1 LDG.E.U16 R46, desc[UR20][R4.64] ;  /* 0x00000014042e1981 */ /* 0x000ea2000c1e1500 */
[----:B------:R-:W-:-:S03]  /*11080*/  IADD3 R72, P5, PT, R72, R71, RZ ;  /* 0x0000004748487210 */ /* 0x000fc60007fbe0ff */
[----:B------:R-:W-:Y:S04]  /*11090*/  STL [R1+0x3f4], R93 ;  /* 0x0003f45d01007387 */ /* 0x000fe80000100800 */
[----:B---3--:R0:W-:Y:S04]  /*110a0*/  STL [R1+0xa4], R45 ;  /* 0x0000a42d01007387 */ /* 0x0081e80000100800 */
[----:B0-----:R-:W3:Y:S04]  /*110b0*/  LDL.LU R45, [R1+0x890] ;  /* 0x00089000012d7983 */ /* 0x001ee80000300800 */
[----:B------:R-:W3:Y:S04]  /*110c0*/  LDL.LU R93, [R1+0x88c] ;  /* 0x00088c00015d7983 */ /* 0x000ee80000300800 */
[----:B------:R-:W3:Y:S04]  /*110d0*/  LDL.LU R47, [R1+0x40c] ;  /* 0x00040c00012f7983 */ /* 0x000ee80000300800 */
[----:B--2---:R0:W-:Y:S04]  /*110e0*/  STL [R1+0xa8], R46 ;  /* 0x0000a82e01007387 */ /* 0x0041e80000100800 */
[----:B0-----:R-:W2:Y:S04]  /*110f0*/  LDL.LU R46, [R1+0x888] ;  /* 0x00088800012e7983 */ /* 0x001ea80000300800 */
[----:B------:R0:W-:Y:S04]  /*11100*/  STL [R1+0x400], R72 ;  /* 0x0004004801007387 */ /* 0x0001e80000100800 */
[----:B------:R-:W2:Y:S01]  /*11110*/  LDL.LU R4, [R1+0x3fc] ;  /* 0x0003fc0001047983 */ /* 0x000ea20000300800 */
[----:B------:R-:W-:Y:S01]  /*11120*/  ISETP.GT.AND P3, PT, R42, 0x29, PT ;  /* 0x000000292a00780c */ /* 0x000fe20003f64270 */
[----:B------:R-:W-:-:S02]  /*11130*/  IMAD.MOV.U32 R5, RZ, RZ, R72 ;  /* 0x000000ffff057224 */ /* 0x000fc400078e0048 */
[----:B0-----:R-:W3:Y:S01]  /*11140*/  LDL.LU R72, [R1+0x418] ;  /* 0x0004180001487983 */ /* 0x001ee20000300800 */
[----:B------:R-:W-:Y:S02]  /*11150*/  PRMT R50, RZ, 0x7610, R50 ;  /* 0x00007610ff327816 */ /* 0x000fe40000000032 */
[----:B----4-:R-:W-:Y:S01]  /*11160*/  IADD3 R3, P6, PT, R3, R71, RZ ;  /* 0x0000004703037210 */ /* 0x010fe20007fde0ff */
[----:B--2---:R-:W-:-:S06]  /*11170*/  IMAD.X R4, R4, 0x1, R70, P5 ;  /* 0x0000000104047824 */ /* 0x004fcc00028e0646 */
[-C--:B------:R-:W-:Y:S01]  /*11180*/  @P3 LOP3.LUT R5, R5, R4.reuse, RZ, 0x3c, !PT ;  /* 0x0000000405053212 */ /* 0x080fe200078e3cff */
[----:B------:R0:W-:Y:S03]  /*11190*/  STL [R1+0x3fc], R4 ;  /* 0x0003fc0401007387 */ /* 0x0001e60000100800 */
[----:B0-----:R-:W-:-:S04]  /*111a0*/  @P3 LOP3.LUT R4, R5, R4, RZ, 0x3c, !PT ;  /* 0x0000000405043212 */ /* 0x001fc800078e3cff */
[----:B------:R-:W-:Y:S01]  /*111b0*/  @P3 LOP3.LUT R5, R5, R4, RZ, 0x3c, !PT ;  /* 0x0000000405053212 */ /* 0x000fe200078e3cff */
[----:B------:R0:W-:Y:S04]  /*111c0*/  STL [R1+0x408], R3 ;  /* 0x0004080301007387 */ /* 0x0001e80000100800 */
[----:B------:R1:W2:Y:S04]  /*111d0*/  @P3 LDG.E.U16 R50, desc[UR20][R4.64] ;  /* 0x0000001404323981 */ /* 0x0002a8000c1e1500 */
[----:B------:R-:W4:Y:S01]  /*111e0*/  LDL.LU R4, [R1+0x404] ;  /* 0x0004040001047983 */ /* 0x000f220000300800 */
[----:B------:R-:W-:Y:S01]  /*111f0*/  ISETP.GT.AND P4, PT, R42, 0x2a, PT ;  /* 0x0000002a2a00780c */ /* 0x000fe20003f84270 */
[----:B-1----:R-:W-:Y:S01]  /*11200*/  IMAD.MOV.U32 R5, RZ, RZ, R3 ;  /* 0x000000ffff057224 */ /* 0x002fe200078e0003 */
[----:B------:R-:W-:Y:S01]  /*11210*/  IADD3 R90, P5, PT, R90, R71, RZ ;  /* 0x000000475a5a7210 */ /* 0x000fe20007fbe0ff */
[----:B0-----:R-:W4:Y:S01]  /*11220*/  LDL.LU R3, [R1+0x420] ;  /* 0x0004200001037983 */ /* 0x001f220000300800 */
[----:B------:R-:W-:-:S03]  /*11230*/  ISETP.GT.AND P1, PT, R42, 0x2b, PT ;  /* 0x0000002b2a00780c */ /* 0x000fc60003f24270 */
[----:B------:R-:W-:Y:S01]  /*11240*/  STL [R1+0x410], R90 ;  /* 0x0004105a01007387 */ /* 0x000fe20000100800 */
[----:B------:R-:W-:Y:S01]  /*11250*/  PRMT R92, RZ, 0x7610, R92 ;  /* 0x00007610ff5c7816 */ /* 0x000fe2000000005c */
[--C-:B---3--:R-:W-:Y:S01]  /*11260*/  IMAD.X R47, R47, 0x1, R70.reuse, P5 ;  /* 0x000000012f2f7824 */ /* 0x108fe200028e0646 */
[----:B------:R-:W-:Y:S01]  /*11270*/  PRMT R91, RZ, 0x7610, R91 ;  /* 0x00007610ff5b7816 */ /* 0x000fe2000000005b */
[----:B--2---:R0:W-:Y:S01]  /*11280*/  STL [R1+0xa0], R50 ;  /* 0x0000a03201007387 */ /* 0x0041e20000100800 */
[----:B----4-:R-:W-:-:S03]  /*11290*/  IMAD.X R4, R4, 0x1, R70, P6 ;  /* 0x0000000104047824 */ /* 0x010fc600030e0646 */
        /* <DEDUP_REMOVED lines=8> */
[----:B------:R-:W4:Y:S01]  /*11320*/  @P1 LDG.E.U16 R91, desc[UR20][R4.64] ;  /* 0x00000014045b1981 */ /* 0x000f22000c1e1500 */
[----:B------:R-:W-:-:S03]  /*11330*/  IADD3 R72, P5, PT, R72, R71, RZ ;  /* 0x0000004748487210 */ /* 0x000fc60007fbe0ff */
[----:B------:R-:W-:Y:S04]  /*11340*/  STL [R1+0x40c], R47 ;  /* 0x00040c2f01007387 */ /* 0x000fe80000100800 */
[----:B---3--:R0:W-:Y:S04]  /*11350*/  STL [R1+0x9c], R92 ;  /* 0x00009c5c01007387 */ /* 0x0081e80000100800 */
[----:B0-----:R-:W3:Y:S04]  /*11360*/  LDL.LU R92, [R1+0x884] ;  /* 0x00088400015c7983 */ /* 0x001ee80000300800 */
[----:B------:R-:W2:Y:S04]  /*11370*/  LDL.LU R47, [R1+0x880] ;  /* 0x00088000012f7983 */ /* 0x000ea80000300800 */
[----:B------:R-:W2:Y:S04]  /*11380*/  LDL.LU R90, [R1+0x424] ;  /* 0x00042400015a7983 */ /* 0x000ea80000300800 */
[----:B----4-:R0:W-:Y:S04]  /*11390*/  STL [R1+0x98], R91 ;  /* 0x0000985b01007387 */ /* 0x0101e80000100800 */
[----:B0-----:R-:W4:Y:S04]  /*113a0*/  LDL.LU R91, [R1+0x87c] ;  /* 0x00087c00015b7983 */ /* 0x001f280000300800 */
[----:B------:R0:W-:Y:S04]  /*113b0*/  STL [R1+0x418], R72 ;  /* 0x0004184801007387 */ /* 0x0001e80000100800 */
[----:B------:R-:W2:Y:S01]  /*113c0*/  LDL.LU R4, [R1+0x414] ;  /* 0x0004140001047983 */ /* 0x000ea20000300800 */
[----:B------:R-:W-:Y:S01]  /*113d0*/  ISETP.GT.AND P3, PT, R42, 0x2c, PT ;  /* 0x0000002c2a00780c */ /* 0x000fe20003f64270 */
[----:B------:R-:W-:-:S02]  /*113e0*/  IMAD.MOV.U32 R5, RZ, RZ, R72 ;  /* 0x000000ffff057224 */ /* 0x000fc400078e0048 */
[----:B0-----:R-:W3:Y:S01]  /*113f0*/  LDL.LU R72, [R1+0x430] ;  /* 0x0004300001487983 */ /* 0x001ee20000300800 */
[----:B------:R-:W-:Y:S02]  /*11400*/  PRMT R87, RZ, 0x7610, R87 ;  /* 0x00007610ff577816 */ /* 0x000fe40000000057 */
[----:B------:R-:W-:Y:S01]  /*11410*/  IADD3 R3, P6, PT, R3, R71, RZ ;  /* 0x0000004703037210 */ /* 0x000fe20007fde0ff */
[----:B--2---:R-:W-:-:S06]  /*11420*/  IMAD.X R4, R4, 0x1, R70, P5 ;  /* 0x0000000104047824 */ /* 0x004fcc00028e0646 */
[-C--:B------:R-:W-:Y:S01]  /*11430*/  @P3 LOP3.LUT R5, R5, R4.reuse, RZ, 0x3c, !PT ;  /* 0x0000000405053212 */ /* 0x080fe200078e3cff */
[----:B------:R0:W-:Y:S03]  /*11440*/  STL [R1+0x414], R4 ;  /* 0x0004140401007387 */ /* 0x0001e60000100800 */
[----:B0-----:R-:W-:-:S04]  /*11450*/  @P3 LOP3.LUT R4, R5, R4, RZ, 0x3c, !PT ;  /* 0x0000000405043212 */ /* 0x001fc800078e3cff */
[----:B------:R-:W-:Y:S01]  /*11460*/  @P3 LOP3.LUT R5, R5, R4, RZ, 0x3c, !PT ;  /* 0x0000000405053212 */ /* 0x000fe200078e3cff */
[----:B------:R0:W-:Y:S04]  /*11470*/  STL [R1+0x420], R3 ;  /* 0x0004200301007387 */ /* 0x0001e80000100800 */
[----:B------:R1:W2:Y:S04]  /*11480*/  @P3 LDG.E.U16 R87, desc[UR20][R4.64] ;  /* 0x0000001404573981 */ /* 0x0002a8000c1e1500 */
[----:B------:R-:W3:Y:S01]  /*11490*/  LDL.LU R4, [R1+0x41c] ;  /* 0x00041c0001047983 */ /* 0x000ee20000300800 */
[----:B------:R-:W-:Y:S01]  /*114a0*/  ISETP.GT.AND P4, PT, R42, 0x2d, PT ;  /* 0x0000002d2a00780c */ /* 0x000fe20003f84270 */
[----:B-1----:R-:W-:Y:S01]  /*114b0*/  IMAD.MOV.U32 R5, RZ, RZ, R3 ;  /* 0x000000ffff057224 */ /* 0x002fe200078e0003 */
[----:B------:R-:W-:Y:S01]  /*114c0*/  IADD3 R50, P5, PT, R50, R71, RZ ;  /* 0x0000004732327210 */ /* 0x000fe20007fbe0ff */
[----:B0-----:R-:W4:Y:S01]  /*114d0*/  LDL.LU R3, [R1+0x438] ;  /* 0x0004380001037983 */ /* 0x001f220000300800 */
[----:B------:R-:W-:-:S03]  /*114e0*/  ISETP.GT.AND P1, PT, R42, 0x2e, PT ;  /* 0x0000002e2a00780c */ /* 0x000fc60003f24270 */
[----:B------:R-:W-:Y:S01]  /*114f0*/  STL [R1+0x428], R50 ;  /* 0x0004283201007387 */ /* 0x000fe20000100800 */
[----:B------:R-:W-:Y:S01]  /*11500*/  PRMT R48, RZ, 0x7610, R48 ;  /* 0x00007610ff307816 */ /* 0x000fe20000000030 */
[--C-:B------:R-:W-:Y:S01]  /*11510*/  IMAD.X R90, R90, 0x1, R70.reuse, P5 ;  /* 0x000000015a5a7824 */ /* 0x100fe200028e0646 */
[----:B------:R-:W-:Y:S01]  /*11520*/  PRMT R49, RZ, 0x7610, R49 ;  /* 0x00007610ff317816 */ /* 0x000fe20000000031 */
[----:B--2---:R0:W-:Y:S01]  /*11530*/  STL [R1+0x94], R87 ;  /* 0x0000945701007387 */ /* 0x0041e20000100800 */
[----:B---3--:R-:W-:-:S03]  /*11540*/  IMAD.X R4, R4, 0x1, R70, P6 ;  /* 0x0000000104047824 */ /* 0x008fc600030e0646 */
        /* <DEDUP_REMOVED lines=32> */
[C---:B------:R-:W-:Y:S01]  /*11750*/  ISETP.GT.AND P4, PT, R42.reuse, 0x30, PT ;  /* 0x000000302a00780c */ /* 0x040fe20003f84270 */
[----:B-1----:R-:W-:Y:S01]  /*11760*/  IMAD.MOV.U32 R5, RZ, RZ, R3 ;  /* 0x000000ffff057224 */ /* 0x002fe200078e0003 */
[----:B------:R-:W-:Y:S01]  /*11770*/  IADD3 R87, P5, PT, R87, R71, RZ ;  /* 0x0000004757577210 */ /* 0x000fe20007fbe0ff */
[----:B0-----:R-:W4:Y:S01]  /*11780*/  LDL.LU R3, [R1+0x450] ;  /* 0x0004500001037983 */ /* 0x001f220000300800 */
[----:B------:R-:W-:-:S03]  /*11790*/  ISETP.GT.AND P1, PT, R42, 0x31, PT ;  /* 0x000000312a00780c */ /* 0x000fc60003f24270 */
[----:B------:R-:W-:Y:S01]  /*117a0*/  STL [R1+0x440], R87 ;  /* 0x0004405701007387 */ /* 0x000fe20000100800 */
[----:B------:R-:W-:Y:S01]  /*117b0*/  PRMT R89, RZ, 0x7610, R89 ;  /* 0x00007610ff597816 */ /* 0x000fe20000000059 */
[----:B---3--:R-:W-:Y:S01]  /*117c0*/  IMAD.X R50, R50, 0x1, R70, P5 ;  /* 0x0000000132327824 */ /* 0x008fe200028e0646 */
        /* <DEDUP_REMOVED lines=35> */
[C---:B------:R-:W-:Y:S01]  /*11a00*/  ISETP.GT.AND P4, PT, R42.reuse, 0x33, PT ;  /* 0x000000332a00780c */ /* 0x040fe20003f84270 */
[----:B-1----:R-:W-:Y:S01]  /*11a10*/  IMAD.MOV.U32 R5, RZ, RZ, R3 ;  /* 0x000000ffff057224 */ /* 0x002fe200078e0003 */
[----:B------:R-:W-:Y:S01]  /*11a20*/  IADD3 R53, P5, PT, R53, R71, RZ ;  /* 0x0000004735357210 */ /* 0x000fe20007fbe0ff */
[----:B0-----:R-:W4:Y:S01]  /*11a30*/  LDL.LU R3, [R1+0x468] ;  /* 0x0004680001037983 */ /* 0x001f220000300800 */
[----:B------:R-:W-:-:S03]  /*11a40*/  ISETP.GT.AND P1, PT, R42, 0x34, PT ;  /* 0x000000342a00780c */ /* 0x000fc60003f24270 */
[----:B------:R-:W-:Y:S01]  /*11a50*/  STL [R1+0x458], R53 ;  /* 0x0004583501007387 */ /* 0x000fe20000100800 */
[----:B------:R-:W-:Y:S01]  /*11a60*/  PRMT R51, RZ, 0x7610, R51 ;  /* 0x00007610ff337816 */ /* 0x000fe20000000033 */
[----:B------:R-:W-:Y:S01]  /*11a70*/  IMAD.X R87, R87, 0x1, R70, P5 ;  /* 0x0000000157577824 */ /* 0x000fe200028e0646 */
        /* <DEDUP_REMOVED lines=382> */
[----:B0-----:R-:W3:Y:S04]  /*13260*/  LDL.LU R3, [R1+0x540] ;  /* 0x0005400001037983 */ /* 0x001ee80000300800 */
[----:B------:R-:W-:Y:S01]  /*13270*/  STL [R1+0x530], R73 ;  /* 0x0005304901007387 */ /* 0x000fe20000100800 */
[----:B------:R-:W-:-:S03]  /*13280*/  PRMT R65, RZ, 0x7610, R65 ;  /* 0x00007610ff417816 */ /* 0x000fc60000000041 */
[----:B--2---:R0:W-:Y:S01]  /*13290*/  STL [R1+0x10], R69 ;  /* 0x0000104501007387 */ /* 0x0041e20000100800 */
[----:B----4-:R-:W-:-:S03]  /*132a0*/  IMAD.X R4, R4, 0x1, R70, P6 ;  /* 0x0000000104047824 */ /* 0x010fc600030e0646 */
[----:B0-----:R-:W2:Y:S02]  /*132b0*/  LDL.LU R69, [R1+0x548] ;  /* 0x0005480001457983 */ /* 0x001ea40000300800 */
[-C--:B------:R-:W-:Y:S02]  /*132c0*/  @P4 LOP3.LUT R5, R5, R4.reuse, RZ, 0x3c, !PT ;  /* 0x0000000405054212 */ /* 0x080fe400078e3cff */
[----:B------:R0:W-:Y:S02]  /*132d0*/  STL [R1+0x524], R4 ;  /* 0x0005240401007387 */ /* 0x0001e40000100800 */
[----:B0-----:R-:W-:-:S04]  /*132e0*/  @P4 LOP3.LUT R4, R5, R4, RZ, 0x3c, !PT ;  /* 0x0000000405044212 */ /* 0x001fc800078e3cff */
[----:B------:R-:W-:-:S05]  /*132f0*/  @P4 LOP3.LUT R5, R5, R4, RZ, 0x3c, !PT ;  /* 0x0000000405054212 */ /* 0x000fca00078e3cff */
[----:B------:R0:W4:Y:S01]  /*13300*/  @P4 LDG.E.U16 R65, desc[UR20][R4.64] ;  /* 0x0000001404414981 */ /* 0x000122000c1e1500 */
[----:B------:R-:W-:Y:S01]  /*13310*/  ISETP.GT.AND P1, PT, R42, 0x4f, PT ;  /* 0x0000004f2a00780c */ /* 0x000fe20003f24270 */
[----:B---3--:R-:W-:Y:S01]  /*13320*/  IMAD.X R74, R74, 0x1, R70, P5 ;  /* 0x000000014a4a7824 */ /* 0x008fe200028e0646 */
[----:B------:R-:W-:-:S04]  /*13330*/  PRMT R67, RZ, 0x7610, R67 ;  /* 0x00007610ff437816 */ /* 0x000fc80000000043 */
[----:B------:R-:W-:Y:S01]  /*13340*/  STL [R1+0x52c], R74 ;  /* 0x00052c4a01007387 */ /* 0x000fe20000100800 */
[----:B0-----:R-:W-:-:S06]  /*13350*/  IMAD.MOV.U32 R5, RZ, RZ, R74 ;  /* 0x000000ffff057224 */ /* 0x001fcc00078e004a */
[----:B------:R-:W-:-:S05]  /*13360*/  @P1 IMAD.MOV.U32 R4, RZ, RZ, R73 ;  /* 0x000000ffff041224 */ /* 0x000fca00078e0049 */
[----:B------:R-:W3:Y:S04]  /*13370*/  @P1 LDG.E.U16 R67, desc[UR20][R4.64] ;  /* 0x0000001404431981 */ /* 0x000ee8000c1e1500 */
[----:B----4-:R0:W-:Y:S04]  /*13380*/  STL [R1+0xc], R65 ;  /* 0x00000c4101007387 */ /* 0x0101e80000100800 */
[----:B0-----:R-:W4:Y:S04]  /*13390*/  LDL.LU R65, [R1+0x7f4] ;  /* 0x0007f40001417983 */ /* 0x001f280000300800 */
[----:B------:R-:W2:Y:S04]  /*133a0*/  LDL.LU R74, [R1+0x7f0] ;  /* 0x0007f000014a7983 */ /* 0x000ea80000300800 */
[----:B------:R-:W2:Y:S01]  /*133b0*/  LDL.LU R5, [R1+0x534] ;  /* 0x0005340001057983 */ /* 0x000ea20000300800 */
[----:B------:R-:W-:-:S02]  /*133c0*/  ISETP.GT.AND P3, PT, R42, 0x50, PT ;  /* 0x000000502a00780c */ /* 0x000fc40003f64270 */
[-C--:B------:R-:W-:Y:S01]  /*133d0*/  IADD3 R72, P5, PT, R72, R71.reuse, RZ ;  /* 0x0000004748487210 */ /* 0x080fe20007fbe0ff */
[----:B------:R-:W4:Y:S01]  /*133e0*/  LDL.LU R73, [R1+0x544] ;  /* 0x0005440001497983 */ /* 0x000f220000300800 */
[----:B------:R-:W-:Y:S02]  /*133f0*/  PRMT R68, RZ, 0x7610, R68 ;  /* 0x00007610ff447816 */ /* 0x000fe40000000044 */
[----:B------:R-:W-:Y:S01]  /*13400*/  IADD3 R3, P6, PT, R3, R71, RZ ;  /* 0x0000004703037210 */ /* 0x000fe20007fde0ff */
[----:B------:R-:W-:Y:S04]  /*13410*/  STL [R1+0x538], R72 ;  /* 0x0005384801007387 */ /* 0x000fe80000100800 */
[----:B---3--:R0:W-:Y:S02]  /*13420*/  STL [R1+0x8], R67 ;  /* 0x0000084301007387 */ /* 0x0081e40000100800 */
[----:B------:R-:W-:-:S02]  /*13430*/  @P3 IMAD.MOV.U32 R4, RZ, RZ, R72 ;  /* 0x000000ffff043224 */ /* 0x000fc400078e0048 */
[----:B0-----:R-:W3:Y:S01]  /*13440*/  LDL.LU R67, [R1+0x550] ;  /* 0x0005500001437983 */ /* 0x001ee20000300800 */
[----:B--2---:R-:W-:-:S05]  /*13450*/  IMAD.X R5, R5, 0x1, R70, P5 ;  /* 0x0000000105057824 */ /* 0x004fca00028e0646 */
[----:B------:R0:W-:Y:S04]  /*13460*/  STL [R1+0x534], R5 ;  /* 0x0005340501007387 */ /* 0x0001e80000100800 */
[----:B------:R0:W2:Y:S04]  /*13470*/  @P3 LDG.E.U16 R68, desc[UR20][R4.64] ;  /* 0x0000001404443981 */ /* 0x0000a8000c1e1500 */
[----:B------:R-:W-:Y:S04]  /*13480*/  STL [R1+0x540], R3 ;  /* 0x0005400301007387 */ /* 0x000fe80000100800 */
[----:B------:R-:W3:Y:S01]  /*13490*/  LDL.LU R4, [R1+0x53c] ;  /* 0x00053c0001047983 */ /* 0x000ee20000300800 */
[----:B------:R-:W-:Y:S01]  /*134a0*/  ISETP.GT.AND P4, PT, R42, 0x51, PT ;  /* 0x000000512a00780c */ /* 0x000fe20003f84270 */
[----:B0-----:R-:W-:Y:S01]  /*134b0*/  IMAD.MOV.U32 R5, RZ, RZ, R3 ;  /* 0x000000ffff057224 */ /* 0x001fe200078e0003 */
[----:B------:R-:W-:-:S02]  /*134c0*/  IADD3 R69, P5, PT, R69, R71, RZ ;  /* 0x0000004745457210 */ /* 0x000fc40007fbe0ff */
[----:B------:R-:W-:Y:S02]  /*134d0*/  ISETP.GT.AND P1, PT, R42, 0x52, PT ;  /* 0x000000522a00780c */ /* 0x000fe40003f24270 */
[----:B------:R-:W-:Y:S01]  /*134e0*/  PRMT R44, RZ, 0x7610, R44 ;  /* 0x00007610ff2c7816 */ /* 0x000fe2000000002c */
[----:B----4-:R-:W-:Y:S01]  /*134f0*/  IMAD.X R73, R73, 0x1, R70, P5 ;  /* 0x0000000149497824 */ /* 0x010fe200028e0646 */
[----:B------:R-:W-:Y:S01]  /*13500*/  PRMT R66, RZ, 0x7610, R66 ;  /* 0x00007610ff427816 */ /* 0x000fe20000000042 */
[----:B--2---:R0:W-:Y:S01]  /*13510*/  STL [R1+0x4], R68 ;  /* 0x0000044401007387 */ /* 0x0041e20000100800 */
[----:B---3--:R-:W-:-:S03]  /*13520*/  IMAD.X R4, R4, 0x1, R70, P6 ;  /* 0x0000000104047824 */ /* 0x008fc600030e0646 */
[----:B0-----:R-:W2:Y:S04]  /*13530*/  LDL.LU R68, [R1+0x54c] ;  /* 0x00054c0001447983 */ /* 0x001ea80000300800 */
[----:B------:R-:W-:Y:S01]  /*13540*/  STL [R1+0x548], R69 ;  /* 0x0005484501007387 */ /* 0x000fe20000100800 */
[----:B------:R-:W-:-:S03]  /*13550*/  @P4 LOP3.LUT R5, R5, R4, RZ, 0x3c, !PT ;  /* 0x0000000405054212 */ /* 0x000fc600078e3cff */
[----:B------:R-:W3:Y:S04]  /*13560*/  LDL.LU R72, [R1+0x558] ;  /* 0x0005580001487983 */ /* 0x000ee80000300800 */
[----:B------:R-:W4:Y:S04]  /*13570*/  LDL.LU R3, [R1+0x560] ;  /* 0x0005600001037983 */ /* 0x000f280000300800 */
[----:B------:R0:W-:Y:S02]  /*13580*/  STL [R1+0x53c], R4 ;  /* 0x00053c0401007387 */ /* 0x0001e40000100800 */
[----:B0-----:R-:W-:-:S04]  /*13590*/  @P4 LOP3.LUT R4, R5, R4, RZ, 0x3c, !PT ;  /* 0x0000000405044212 */ /* 0x001fc800078e3cff */
[----:B------:R-:W-:-:S05]  /*135a0*/  @P4 LOP3.LUT R5, R5, R4, RZ, 0x3c, !PT ;  /* 0x0000000405054212 */ /* 0x000fca00078e3cff */
[----:B------:R0:W5:Y:S02]  /*135b0*/  @P4 LDG.E.U16 R44, desc[UR20][R4.64] ;  /* 0x00000014042c4981 */ /* 0x000164000c1e1500 */
[----:B0-----:R-:W-:Y:S02]  /*135c0*/  @P1 IMAD.MOV.U32 R4, RZ, RZ, R69 ;  /* 0x000000ffff041224 */ /* 0x001fe400078e0045 */
[----:B------:R-:W-:-:S05]  /*135d0*/  @P1 IMAD.MOV.U32 R5, RZ, RZ, R73 ;  /* 0x000000ffff051224 */ /* 0x000fca00078e0049 */
[----:B------:R0:W4:Y:S01]  /*135e0*/  @P1 LDG.E.U16 R66, desc[UR20][R4.64] ;  /* 0x0000001404421981 */ /* 0x000122000c1e1500 */
[----:B------:R-:W-:Y:S02]  /*135f0*/  ISETP.GT.AND P3, PT, R42, 0x53, PT ;  /* 0x000000532a00780c */ /* 0x000fe40003f64270 */
[----:B------:R-:W-:Y:S01]  /*13600*/  IADD3 R67, P5, PT, R67, R71, RZ ;  /* 0x0000004743437210 */ /* 0x000fe20007fbe0ff */
[----:B------:R-:W-:Y:S01]  /*13610*/  STL [R1+0x544], R73 ;  /* 0x0005444901007387 */ /* 0x000fe20000100800 */
[----:B------:R-:W-:-:S03]  /*13620*/  PRMT R45, RZ, 0x7610, R45 ;  /* 0x00007610ff2d7816 */ /* 0x000fc6000000002d */
[----:B------:R-:W4:Y:S04]  /*13630*/  LDL.LU R69, [R1+0x55c] ;  /* 0x00055c0001457983 */ /* 0x000f280000300800 */
[----:B------:R-:W-:Y:S02]  /*13640*/  STL [R1+0x550], R67 ;  /* 0x0005504301007387 */ /* 0x000fe40000100800 */
[----:B0-----:R-:W-:Y:S02]  /*13650*/  @P3 IMAD.MOV.U32 R4, RZ, RZ, R67 ;  /* 0x000000ffff043224 */ /* 0x001fe400078e0043 */
[----:B--2---:R-:W-:-:S04]  /*13660*/  IMAD.X R68, R68, 0x1, R70, P5 ;  /* 0x0000000144447824 */ /* 0x004fc800028e0646 */
[----:B------:R-:W-:Y:S01]  /*13670*/  @P3 IMAD.MOV.U32 R5, RZ, RZ, R68 ;  /* 0x000000ffff053224 */ /* 0x000fe200078e0044 */
[----:B---3--:R-:W-:-:S04]  /*13680*/  IADD3 R72, P6, PT, R72, R71, RZ ;  /* 0x0000004748487210 */ /* 0x008fc80007fde0ff */
[----:B------:R0:W5:Y:S01]  /*13690*/  @P3 LDG.E.U16 R45, desc[UR20][R4.64] ;  /* 0x00000014042d3981 */ /* 0x000162000c1e1500 */
[----:B----4-:R-:W-:-:S03]  /*136a0*/  IADD3 R3, P5, PT, R3, R71, RZ ;  /* 0x0000004703037210 */ /* 0x010fc60007fbe0ff */
[----:B------:R1:W-:Y:S04]  /*136b0*/  STL [R1], R66 ;  /* 0x0000004201007387 */ /* 0x0003e80000100800 */
[----:B-1----:R-:W2:Y:S04]  /*136c0*/  LDL.LU R66, [R1+0x568] ;  /* 0x0005680001427983 */ /* 0x002ea80000300800 */
[----:B------:R1:W-:Y:S04]  /*136d0*/  STL [R1+0x54c], R68 ;  /* 0x00054c4401007387 */ /* 0x0003e80000100800 */
[----:B-1----:R-:W3:Y:S04]  /*136e0*/  LDL.LU R68, [R1+0x564] ;  /* 0x0005640001447983 */ /* 0x002ee80000300800 */
[----:B------:R1:W-:Y:S04]  /*136f0*/  STL [R1+0x558], R72 ;  /* 0x0005584801007387 */ /* 0x0003e80000100800 */
[----:B------:R-:W4:Y:S04]  /*13700*/  LDL.LU R73, [R1+0x570] ;  /* 0x0005700001497983 */ /* 0x000f280000300800 */
[----:B------:R-:W-:Y:S04]  /*13710*/  STL [R1+0x560], R3 ;  /* 0x0005600301007387 */ /* 0x000fe80000100800 */
[----:B------:R-:W4:Y:S04]  /*13720*/  LDL.LU R67, [R1+0x578] ;  /* 0x0005780001437983 */ /* 0x000f280000300800 */
[----:B------:R-:W4:Y:S01]  /*13730*/  LDL.LU R5, [R1+0x554] ;  /* 0x0005540001057983 */ /* 0x000f220000300800 */
[----:B------:R-:W-:-:S02]  /*13740*/  ISETP.GT.AND P4, PT, R42, 0x54, PT ;  /* 0x000000542a00780c */ /* 0x000fc40003f84270 */
[C---:B------:R-:W-:Y:S02]  /*13750*/  ISETP.GT.AND P1, PT, R42.reuse, 0x55, PT ;  /* 0x000000552a00780c */ /* 0x040fe40003f24270 */
[----:B------:R-:W-:Y:S02]  /*13760*/  PRMT R93, RZ, 0x7610, R93 ;  /* 0x00007610ff5d7816 */ /* 0x000fe4000000005d */
[----:B------:R-:W-:Y:S01]  /*13770*/  ISETP.GT.AND P3, PT, R42, 0x56, PT ;  /* 0x000000562a00780c */ /* 0x000fe20003f64270 */
[----:B------:R-:W-:Y:S01]  /*13780*/  IMAD.X R69, R69, 0x1, R70, P5 ;  /* 0x0000000145457824 */ /* 0x000fe200028e0646 */
[----:B------:R-:W-:-:S05]  /*13790*/  PRMT R46, RZ, 0x7610, R46 ;  /* 0x00007610ff2e7816 */ /* 0x000fca000000002e */
[----:B0-----:R-:W-:Y:S01]  /*137a0*/  @P4 IMAD.MOV.U32 R4, RZ, RZ, R72 ;  /* 0x000000ffff044224 */ /* 0x001fe200078e0048 */
[----:B------:R-:W-:Y:S02]  /*137b0*/  PRMT R92, RZ, 0x7610, R92 ;  /* 0x00007610ff5c7816 */ /* 0x000fe4000000005c */
[----:B--2---:R-:W-:-:S05]  /*137c0*/  IADD3 R66, P5, PT, R66, R71, RZ ;  /* 0x0000004742427210 */ /* 0x004fca0007fbe0ff */
[--C-:B---3--:R-:W-:Y:S02]  /*137d0*/  IMAD.X R68, R68, 0x1, R70.reuse, P5 ;  /* 0x0000000144447824 */ /* 0x108fe400028e0646 */
[----:B----4-:R-:W-:Y:S01]  /*137e0*/  IMAD.X R5, R5, 0x1, R70, P6 ;  /* 0x0000000105057824 */ /* 0x010fe200030e0646 */
[----:B------:R-:W-:-:S04]  /*137f0*/  IADD3 R73, P6, PT, R73, R71, RZ ;  /* 0x0000004749497210 */ /* 0x000fc80007fde0ff */
[----:B------:R0:W-:Y:S04]  /*13800*/  STL [R1+0x554], R5 ;  /* 0x0005540501007387 */ /* 0x0001e80000100800 */
[----:B------:R2:W5:Y:S01]  /*13810*/  @P4 LDG.E.U16 R93, desc[UR20][R4.64] ;  /* 0x00000014045d4981 */ /* 0x000562000c1e1500 */
[----:B------:R-:W-:-:S03]  /*13820*/  IADD3 R67, P5, PT, R67, R71, RZ ;  /* 0x0000004743437210 */ /* 0x000fc60007fbe0ff */
[----:B------:R3:W-:Y:S04]  /*13830*/  STL [R1+0x55c], R69 ;  /* 0x00055c4501007387 */ /* 0x0007e80000100800 */
[----:B-1----:R-:W4:Y:S01]  /*13840*/  LDL.LU R72, [R1+0x574] ;  /* 0x0005740001487983 */ /* 0x002f220000300800 */
[----:B--2---:R-:W-:Y:S02]  /*13850*/  @P1 IMAD.MOV.U32 R4, RZ, RZ, R3 ;  /* 0x000000ffff041224 */ /* 0x004fe400078e0003 */
[----:B0-----:R-:W-:Y:S01]  /*13860*/  @P1 IMAD.MOV.U32 R5, RZ, RZ, R69 ;  /* 0x000000ffff051224 */ /* 0x001fe200078e0045 */
        /* <DEDUP_REMOVED lines=60> */
[----:B------:R-:W-:Y:S01]  /*13c30*/  @P4 LOP3.LUT R5, R5, R4, RZ, 0x3c, !PT ;  /* 0x0000000405054212 */ /* 0x000fe200078e3cff */
[----:B------:R0:W-:Y:S04]  /*13c40*/  STL [R1+0x58c], R73 ;  /* 0x00058c4901007387 */ /* 0x0001e80000100800 */
[----:B------:R1:W5:Y:S01]  /*13c50*/  @P4 LDG.E.U16 R90, desc[UR20][R4.64] ;  /* 0x00000014045a4981 */ /* 0x000362000c1e1500 */
[-C--:B------:R-:W-:Y:S02]  /*13c60*/  IADD3 R72, P6, PT, R72, R71.reuse, RZ ;  /* 0x0000004748487210 */ /* 0x080fe40007fde0ff */
[----:B------:R-:W-:Y:S01]  /*13c70*/  IADD3 R3, P5, PT, R3, R71, RZ ;  /* 0x0000004703037210 */ /* 0x000fe20007fbe0ff */
[----:B-1----:R-:W-:Y:S02]  /*13c80*/  @P1 IMAD.MOV.U32 R4, RZ, RZ, R68 ;  /* 0x000000ffff041224 */ /* 0x002fe400078e0044 */
[----:B------:R-:W-:Y:S01]  /*13c90*/  @P1 IMAD.MOV.U32 R5, RZ, RZ, R73 ;  /* 0x000000ffff051224 */ /* 0x000fe200078e0049 */
[----:B------:R-:W2:Y:S04]  /*13ca0*/  LDL.LU R68, [R1+0x5a4] ;  /* 0x0005a40001447983 */ /* 0x000ea80000300800 */
[----:B0-----:R-:W3:Y:S04]  /*13cb0*/  LDL.LU R73, [R1+0x5b0] ;  /* 0x0005b00001497983 */ /* 0x001ee80000300800 */
[----:B------:R0:W5:Y:S04]  /*13cc0*/  @P1 LDG.E.U16 R49, desc[UR20][R4.64] ;  /* 0x0000001404311981 */ /* 0x000168000c1e1500 */
[----:B------:R1:W-:Y:S04]  /*13cd0*/  STL [R1+0x598], R67 ;  /* 0x0005984301007387 */ /* 0x0003e80000100800 */
[----:B------:R4:W-:Y:S01]  /*13ce0*/  STL [R1+0x594], R69 ;  /* 0x0005944501007387 */ /* 0x0009e20000100800 */
[----:B0-----:R-:W-:-:S02]  /*13cf0*/  @P3 IMAD.MOV.U32 R4, RZ, RZ, R67 ;  /* 0x000000ffff043224 */ /* 0x001fc400078e0043 */
[----:B------:R-:W-:Y:S01]  /*13d00*/  @P3 IMAD.MOV.U32 R5, RZ, RZ, R69 ;  /* 0x000000ffff053224 */ /* 0x000fe200078e0045 */
[----:B-1----:R-:W3:Y:S04]  /*13d10*/  LDL.LU R67, [R1+0x5b8] ;  /* 0x0005b80001437983 */ /* 0x002ee80000300800 */
[----:B------:R0:W-:Y:S04]  /*13d20*/  STL [R1+0x5a0], R72 ;  /* 0x0005a04801007387 */ /* 0x0001e80000100800 */
[----:B----4-:R-:W4:Y:S04]  /*13d30*/  LDL.LU R69, [R1+0x5c0] ;  /* 0x0005c00001457983 */ /* 0x010f280000300800 */
[----:B------:R-:W-:Y:S04]  /*13d40*/  STL [R1+0x5a8], R3 ;  /* 0x0005a80301007387 */ /* 0x000fe80000100800 */
[----:B------:R1:W5:Y:S04]  /*13d50*/  @P3 LDG.E.U16 R89, desc[UR20][R4.64] ;  /* 0x0000001404593981 */ /* 0x000368000c1e1500 */
[----:B------:R-:W4:Y:S01]  /*13d60*/  LDL.LU R5, [R1+0x59c] ;  /* 0x00059c0001057983 */ /* 0x000f220000300800 */
[----:B------:R-:W-:-:S02]  /*13d70*/  ISETP.GT.AND P4, PT, R42, 0x5d, PT ;  /* 0x0000005d2a00780c */ /* 0x000fc40003f84270 */
[----:B------:R-:W-:Y:S02]  /*13d80*/  ISETP.GT.AND P1, PT, R42, 0x5e, PT ;  /* 0x0000005e2a00780c */ /* 0x000fe40003f24270 */
[----:B------:R-:W-:Y:S02]  /*13d90*/  PRMT R50, RZ, 0x7610, R50 ;  /* 0x00007610ff327816 */ /* 0x000fe40000000032 */
[----:B------:R-:W-:-:S07]  /*13da0*/  PRMT R88, RZ, 0x7610, R88 ;  /* 0x00007610ff587816 */ /* 0x000fce0000000058 */
[----:B-1----:R-:W-:Y:S02]  /*13db0*/  @P4 IMAD.MOV.U32 R4, RZ, RZ, R72 ;  /* 0x000000ffff044224 */ /* 0x002fe400078e0048 */
[--C-:B--2---:R-:W-:Y:S01]  /*13dc0*/  IMAD.X R68, R68, 0x1, R70.reuse, P5 ;  /* 0x0000000144447824 */ /* 0x104fe200028e0646 */
[----:B---3--:R-:W-:Y:S01]  /*13dd0*/  IADD3 R73, P5, PT, R73, R71, RZ ;  /* 0x0000004749497210 */ /* 0x008fe20007fbe0ff */
[----:B----4-:R-:W-:-:S05]  /*13de0*/  IMAD.X R5, R5, 0x1, R70, P6 ;  /* 0x0000000105057824 */ /* 0x010fca00030e0646 */
[----:B------:R1:W-:Y:S04]  /*13df0*/  STL [R1+0x59c], R5 ;  /* 0x00059c0501007387 */ /* 0x0003e80000100800 */
[----:B------:R2:W5:Y:S04]  /*13e00*/  @P4 LDG.E.U16 R50, desc[UR20][R4.64] ;  /* 0x0000001404324981 */ /* 0x000568000c1e1500 */
[----:B------:R3:W-:Y:S04]  /*13e10*/  STL [R1+0x5a4], R68 ;  /* 0x0005a44401007387 */ /* 0x0007e80000100800 */
[----:B0-----:R-:W4:Y:S01]  /*13e20*/  LDL.LU R72, [R1+0x5bc] ;  /* 0x0005bc0001487983 */ /* 0x001f220000300800 */
[----:B--2---:R-:W-:-:S02]  /*13e30*/  @P1 IMAD.MOV.U32 R4, RZ, RZ, R3 ;  /* 0x000000ffff041224 */ /* 0x004fc400078e0003 */
[----:B-1----:R-:W-:Y:S02]  /*13e40*/  @P1 IMAD.MOV.U32 R5, RZ, RZ, R68 ;  /* 0x000000ffff051224 */ /* 0x002fe400078e0044 */
[----:B---3--:R-:W2:Y:S04]  /*13e50*/  LDL.LU R68, [R1+0x5c8] ;  /* 0x0005c80001447983 */ /* 0x008ea80000300800 */
[----:B------:R-:W3:Y:S04]  /*13e60*/  LDL.LU R3, [R1+0x5d0] ;  /* 0x0005d00001037983 */ /* 0x000ee80000300800 */
[----:B------:R0:W5:Y:S04]  /*13e70*/  @P1 LDG.E.U16 R88, desc[UR20][R4.64] ;  /* 0x0000001404581981 */ /* 0x000168000c1e1500 */
[----:B------:R1:W-:Y:S01]  /*13e80*/  STL [R1+0x5b0], R73 ;  /* 0x0005b04901007387 */ /* 0x0003e20000100800 */
[----:B0-----:R-:W-:-:S03]  /*13e90*/  IMAD.MOV.U32 R5, RZ, RZ, R73 ;  /* 0x000000ffff057224 */ /* 0x001fc600078e0049 */
[----:B-1----:R-:W2:Y:S04]  /*13ea0*/  LDL.LU R73, [R1+0x7e8] ;  /* 0x0007e80001497983 */ /* 0x002ea80000300800 */
[----:B------:R-:W2:Y:S01]  /*13eb0*/  LDL.LU R4, [R1+0x5ac] ;  /* 0x0005ac0001047983 */ /* 0x000ea20000300800 */
[----:B------:R-:W-:Y:S02]  /*13ec0*/  ISETP.GT.AND P3, PT, R42, 0x5f, PT ;  /* 0x0000005f2a00780c */ /* 0x000fe40003f64270 */
        /* <DEDUP_REMOVED lines=8> */
[----:B------:R1:W5:Y:S02]  /*13f50*/  @P3 LDG.E.U16 R51, desc[UR20][R4.64] ;  /* 0x0000001404333981 */ /* 0x000364000c1e1500 */
[----:B-1----:R-:W-:Y:S02]  /*13f60*/  IMAD.MOV.U32 R5, RZ, RZ, R67 ;  /* 0x000000ffff057224 */ /* 0x002fe400078e0043 */
[----:B0-----:R-:W2:Y:S04]  /*13f70*/  LDL.LU R67, [R1+0x7e4] ;  /* 0x0007e40001437983 */ /* 0x001ea80000300800 */
[----:B------:R-:W2:Y:S01]  /*13f80*/  LDL.LU R4, [R1+0x5b4] ;  /* 0x0005b40001047983 */ /* 0x000ea20000300800 */
[----:B------:R-:W-:-:S02]  /*13f90*/  ISETP.GT.AND P4, PT, R42, 0x60, PT ;  /* 0x000000602a00780c */ /* 0x000fc40003f84270 */
[----:B------:R-:W-:-:S05]  /*13fa0*/  IADD3 R69, P5, PT, R69, R71, RZ ;  /* 0x0000004745457210 */ /* 0x000fca0007fbe0ff */
[----:B------:R-:W-:Y:S01]  /*13fb0*/  STL [R1+0x5c0], R69 ;  /* 0x0005c04501007387 */ /* 0x000fe20000100800 */
[----:B------:R-:W-:Y:S02]  /*13fc0*/  ISETP.GT.AND P1, PT, R42, 0x61, PT ;  /* 0x000000612a00780c */ /* 0x000fe40003f24270 */
[----:B------:R-:W-:Y:S01]  /*13fd0*/  PRMT R87, RZ, 0x7610, R87 ;  /* 0x00007610ff577816 */ /* 0x000fe20000000057 */
[----:B----4-:R-:W-:Y:S01]  /*13fe0*/  IMAD.X R72, R72, 0x1, R70, P5 ;  /* 0x0000000148487824 */ /* 0x010fe200028e0646 */
[----:B------:R-:W-:Y:S01]  /*13ff0*/  PRMT R52, RZ, 0x7610, R52 ;  /* 0x00007610ff347816 */ /* 0x000fe20000000034 */
[----:B--2---:R-:W-:-:S05]  /*14000*/  IMAD.X R4, R4, 0x1, R70, P6 ;  /* 0x0000000104047824 */ /* 0x004fca00030e0646 */
[-C--:B------:R-:W-:Y:S01]  /*14010*/  @P4 LOP3.LUT R5, R5, R4.reuse, RZ, 0x3c, !PT ;  /* 0x0000000405054212 */ /* 0x080fe200078e3cff */
[----:B------:R0:W-:Y:S03]  /*14020*/  STL [R1+0x5b4], R4 ;  /* 0x0005b40401007387 */ /* 0x0001e60000100800 */
[----:B0-----:R-:W-:-:S04]  /*14030*/  @P4 LOP3.LUT R4, R5, R4, RZ, 0x3c, !PT ;  /* 0x0000000405044212 */ /* 0x001fc800078e3cff */
[----:B------:R-:W-:-:S05]  /*14040*/  @P4 LOP3.LUT R5, R5, R4, RZ, 0x3c, !PT ;  /* 0x0000000405054212 */ /* 0x000fca00078e3cff */
[----:B------:R0:W5:Y:S02]  /*14050*/  @P4 LDG.E.U16 R87, desc[UR20][R4.64] ;  /* 0x0000001404574981 */ /* 0x000164000c1e1500 */
[----:B0-----:R-:W-:Y:S02]  /*14060*/  IMAD.MOV.U32 R4, RZ, RZ, R72 ;  /* 0x000000ffff047224 */ /* 0x001fe400078e0048 */
[----:B------:R-:W-:-:S05]  /*14070*/  IMAD.MOV.U32 R5, RZ, RZ, R69 ;  /* 0x000000ffff057224 */ /* 0x000fca00078e0045 */
[----:B------:R-:W-:-:S04]  /*14080*/  @P1 LOP3.LUT R5, R5, R4, RZ, 0x3c, !PT ;  /* 0x0000000405051212 */ /* 0x000fc800078e3cff */
[C---:B------:R-:W-:Y:S02]  /*14090*/  @P1 LOP3.LUT R4, R5.reuse, R4, RZ, 0x3c, !PT ;  /* 0x0000000405041212 */ /* 0x040fe400078e3cff */
[----:B------:R-:W-:Y:S02]  /*140a0*/  IADD3 R68, P4, PT, R68, R71, RZ ;  /* 0x0000004744447210 */ /* 0x000fe40007f9e0ff */
[----:B------:R-:W-:Y:S01]  /*140b0*/  @P1 LOP3.LUT R5, R5, R4, RZ, 0x3c, !PT ;  /* 0x0000000405051212 */ /* 0x000fe200078e3cff */
[----:B------:R0:W-:Y:S04]  /*140c0*/  STL [R1+0x5bc], R72 ;  /* 0x0005bc4801007387 */ /* 0x0001e80000100800 */
[----:B------:R1:W5:Y:S04]  /*140d0*/  @P1 LDG.E.U16 R52, desc[UR20][R4.64] ;  /* 0x0000001404341981 */ /* 0x000368000c1e1500 */
[----:B0-----:R-:W2:Y:S04]  /*140e0*/  LDL.LU R72, [R1+0x7e0] ;  /* 0x0007e00001487983 */ /* 0x001ea80000300800 */
[----:B------:R-:W5:Y:S01]  /*140f0*/  LDL.LU R69, [R1+0x7dc] ;  /* 0x0007dc0001457983 */ /* 0x000f620000300800 */
[----:B-1----:R-:W-:-:S03]  /*14100*/  IMAD.MOV.U32 R5, RZ, RZ, R68 ;  /* 0x000000ffff057224 */ /* 0x002fc600078e0044 */
[----:B------:R0:W-:Y:S04]  /*14110*/  STL [R1+0x5c8], R68 ;  /* 0x0005c84401007387 */ /* 0x0001e80000100800 */
[----:B0-----:R-:W5:Y:S04]  /*14120*/  LDL.LU R68, [R1+0x7d8] ;  /* 0x0007d80001447983 */ /* 0x001f680000300800 */
[----:B------:R-:W4:Y:S01]  /*14130*/  LDL.LU R4, [R1+0x5c4] ;  /* 0x0005c40001047983 */ /* 0x000f220000300800 */
[----:B------:R-:W-:Y:S02]  /*14140*/  ISETP.GT.AND P3, PT, R42, 0x62, PT ;  /* 0x000000622a00780c */ /* 0x000fe40003f64270 */
[----:B------:R-:W-:Y:S01]  /*14150*/  PRMT R86, RZ, 0x7610, R86 ;  /* 0x00007610ff567816 */ /* 0x000fe20000000056 */
[----:B----4-:R-:W-:-:S10]  /*14160*/  IMAD.X R4, R4, 0x1, R70, P4 ;  /* 0x0000000104047824 */ /* 0x010fd400020e0646 */
[-C--:B------:R-:W-:Y:S01]  /*14170*/  @P3 LOP3.LUT R5, R5, R4.reuse, RZ, 0x3c, !PT ;  /* 0x0000000405053212 */ /* 0x080fe200078e3cff */
[----:B------:R0:W-:Y:S03]  /*14180*/  STL [R1+0x5c4], R4 ;  /* 0x0005c40401007387 */ /* 0x0001e60000100800 */
[----:B0-----:R-:W-:-:S04]  /*14190*/  @P3 LOP3.LUT R4, R5, R4, RZ, 0x3c, !PT ;  /* 0x0000000405043212 */ /* 0x001fc800078e3cff */
[----:B------:R-:W-:-:S05]  /*141a0*/  @P3 LOP3.LUT R5, R5, R4, RZ, 0x3c, !PT ;  /* 0x0000000405053212 */ /* 0x000fca00078e3cff */
[----:B------:R0:W5:Y:S04]  /*141b0*/  @P3 LDG.E.U16 R86, desc[UR20][R4.64] ;  /* 0x0000001404563981 */ /* 0x000168000c1e1500 */
[----:B------:R-:W4:Y:S01]  /*141c0*/  LDL.LU R5, [R1+0x5cc] ;  /* 0x0005cc0001057983 */ /* 0x000f220000300800 */
[----:B------:R-:W-:Y:S02]  /*141d0*/  ISETP.GT.AND P5, PT, R42, 0x63, PT ;  /* 0x000000632a00780c */ /* 0x000fe40003fa4270 */
[----:B---3--:R-:W-:Y:S02]  /*141e0*/  IADD3 R3, P1, PT, R3, R71, RZ ;  /* 0x0000004703037210 */ /* 0x008fe40007f3e0ff */
[----:B------:R-:W-:-:S03]  /*141f0*/  PRMT R53, RZ, 0x7610, R53 ;  /* 0x00007610ff357816 */ /* 0x000fc60000000035 */
[----:B------:R1:W-:Y:S06]  /*14200*/  STL [R1+0x5d0], R3 ;  /* 0x0005d00301007387 */ /* 0x0003ec0000100800 */
[----:B0-----:R-:W-:Y:S02]  /*14210*/  @P5 IMAD.MOV.U32 R4, RZ, RZ, R3 ;  /* 0x000000ffff045224 */ /* 0x001fe400078e0003 */
[----:B----4-:R-:W-:-:S05]  /*14220*/  IMAD.X R5, R5, 0x1, R70, P1 ;  /* 0x0000000105057824 */ /* 0x010fca00008e0646 */
[----:B------:R0:W-:Y:S04]  /*14230*/  STL [R1+0x5cc], R5 ;  /* 0x0005cc0501007387 */ /* 0x0001e80000100800 */
[----:B-1----:R-:W5:Y:S04]  /*14240*/  LDL.LU R3, [R1+0x7d4] ;  /* 0x0007d40001037983 */ /* 0x002f680000300800 */
[----:B------:R1:W5:Y:S04]  /*14250*/  @P5 LDG.E.U16 R53, desc[UR20][R4.64] ;  /* 0x0000001404355981 */ /* 0x000368000c1e1500 */
[----:B------:R-:W3:Y:S04]  /*14260*/  LDL.LU R4, [R1+0x5d4] ;  /* 0x0005d40001047983 */ /* 0x000ee80000300800 */
[----:B0-----:R-:W1:Y:S01]  /*14270*/  LDL.LU R5, [R1+0x5d8] ;  /* 0x0005d80001057983 */ /* 0x001e620000300800 */
[----:B------:R-:W-:-:S02]  /*14280*/  ISETP.GT.AND P3, PT, R42, 0x64, PT ;  /* 0x000000642a00780c */ /* 0x000fc40003f64270 */
[----:B------:R-:W-:Y:S02]  /*14290*/  PRMT R85, RZ, 0x7610, R85 ;  /* 0x00007610ff557816 */ /* 0x000fe40000000055 */
[----:B-1----:R-:W-:-:S05]  /*142a0*/  IADD3 R5, P1, PT, R5, R71, RZ ;  /* 0x0000004705057210 */ /* 0x002fca0007f3e0ff */
[----:B---3--:R-:W-:Y:S01]  /*142b0*/  IMAD.X R4, R4, 0x1, R70, P1 ;  /* 0x0000000104047824 */ /* 0x008fe200008e0646 */
[----:B------:R0:W-:Y:S04]  /*142c0*/  STL [R1+0x5d8], R5 ;  /* 0x0005d80501007387 */ /* 0x0001e80000100800 */
[----:B------:R1:W-:Y:S01]  /*142d0*/  STL [R1+0x5d4], R4 ;  /* 0x0005d40401007387 */ /* 0x0003e20000100800 */
[----:B0-----:R-:W-:-:S04]  /*142e0*/  @P3 LOP3.LUT R5, R5, R4, RZ, 0x3c, !PT ;  /* 0x0000000405053212 */ /* 0x001fc800078e3cff */
[----:B-1----:R-:W-:-:S04]  /*142f0*/  @P3 LOP3.LUT R4, R5, R4, RZ, 0x3c, !PT ;  /* 0x0000000405043212 */ /* 0x002fc800078e3cff */
[----:B------:R-:W-:-:S05]  /*14300*/  @P3 LOP3.LUT R5, R5, R4, RZ, 0x3c, !PT ;  /* 0x0000000405053212 */ /* 0x000fca00078e3cff */
[----:B------:R0:W5:Y:S04]  /*14310*/  @P3 LDG.E.U16 R85, desc[UR20][R4.64] ;  /* 0x0000001404553981 */ /* 0x000168000c1e1500 */
[----:B------:R-:W3:Y:S04]  /*14320*/  LDL.LU R4, [R1+0x5dc] ;  /* 0x0005dc0001047983 */ /* 0x000ee80000300800 */
[----:B------:R-:W0:Y:S01]  /*14330*/  LDL.LU R5, [R1+0x5e0] ;  /* 0x0005e00001057983 */ /* 0x000e220000300800 */
[----:B------:R-:W-:Y:S02]  /*14340*/  ISETP.GT.AND P3, PT, R42, 0x65, PT ;  /* 0x000000652a00780c */ /* 0x000fe40003f64270 */
[----:B------:R-:W-:-:S02]  /*14350*/  PRMT R54, RZ, 0x7610, R54 ;  /* 0x00007610ff367816 */ /* 0x000fc40000000036 */
[----:B0-----:R-:W-:-:S05]  /*14360*/  IADD3 R5, P1, PT, R5, R71, RZ ;  /* 0x0000004705057210 */ /* 0x001fca0007f3e0ff */
        /* <DEDUP_REMOVED lines=310> */
[----:B--2---:R-:W-:Y:S01]  /*156d0*/  PRMT R72, RZ, 0x7610, R72 ;  /* 0x00007610ff487816 */ /* 0x004fe20000000048 */
[----:B------:R-:W-:Y:S01]  /*156e0*/  USHF.L.U32 UR4, UR4, 0x1f, URZ ;  /* 0x0000001f04047899 */ /* 0x000fe200080006ff */
[----:B0-----:R-:W-:-:S05]  /*156f0*/  IADD3 R5, P1, PT, R5, R71, RZ ;  /* 0x0000004705057210 */ /* 0x001fca0007f3e0ff */
[----:B---3--:R-:W-:Y:S01]  /*15700*/  IMAD.X R4, R4, 0x1, R70, P1 ;  /* 0x0000000104047824 */ /* 0x008fe200008e0646 */
[----:B------:R0:W-:Y:S04]  /*15710*/  STL [R1+0x6b0], R5 ;  /* 0x0006b00501007387 */ /* 0x0001e80000100800 */
[----:B------:R1:W-:Y:S01]  /*15720*/  STL [R1+0x6ac], R4 ;  /* 0x0006ac0401007387 */ /* 0x0003e20000100800 */
[----:B0-----:R-:W-:-:S04]  /*15730*/  @P3 LOP3.LUT R5, R5, R4, RZ, 0x3c, !PT ;  /* 0x0000000405053212 */ /* 0x001fc800078e3cff */
[----:B-1----:R-:W-:-:S04]  /*15740*/  @P3 LOP3.LUT R4, R5, R4, RZ, 0x3c, !PT ;  /* 0x0000000405043212 */ /* 0x002fc800078e3cff */
[----:B------:R-:W-:-:S05]  /*15750*/  @P3 LOP3.LUT R5, R5, R4, RZ, 0x3c, !PT ;  /* 0x0000000405053212 */ /* 0x000fca00078e3cff */
[----:B------:R0:W5:Y:S02]  /*15760*/  @P3 LDG.E.U16 R72, desc[UR20][R4.64] ;  /* 0x0000001404483981 */ /* 0x000164000c1e1500 */
[----:B0-----:R-:W0:Y:S02]  /*15770*/  S2R R5, SR_TID.X ;  /* 0x0000000000057919 */ /* 0x001e240000002100 */
[----:B0-----:R-:W-:Y:S01]  /*15780*/  LOP3.LUT R4, R5, 0x7f, RZ, 0xc0, !PT ;  /* 0x0000007f05047812 */ /* 0x001fe200078ec0ff */
[----:B------:R-:W-:-:S04]  /*15790*/  IMAD.U32 R5, RZ, RZ, UR4 ;  /* 0x00000004ff057e24 */ /* 0x000fc8000f8e00ff */
[----:B------:R-:W0:Y:S01]  /*157a0*/  SYNCS.PHASECHK.TRANS64.TRYWAIT P3, [UR6], R5 ;  /* 0x00000005ff0075a7 */ /* 0x000e220008061106 */
[----:B------:R-:W-:Y:S02]  /*157b0*/  ISETP.GE.AND P1, PT, R4, R42, PT ;  /* 0x0000002a0400720c */ /* 0x000fe40003f26270 */
[----:B------:R-:W-:Y:S01]  /*157c0*/  PRMT R4, R41, 0x5410, R43 ;  /* 0x0000541029047816 */ /* 0x000fe2000000002b */
[----:B0-----:R-:W-:Y:S10]  /*157d0*/  @!P3 BRA `(.L_x_9) ;  /* 0x0000005400e4b947 */ /* 0x001ff40003800000 */
.L_x_17:
[----:B------:R-:W2:Y:S04]  /*157e0*/  LDL.LU R43, [R1+0x90] ;  /* 0x00009000012b7983 */ /* 0x000ea80000300800 */
[----:B------:R-:W3:Y:S04]  /*157f0*/  LDL.LU R42, [R1+0x80] ;  /* 0x00008000012a7983 */ /* 0x000ee80000300800 */
[----:B------:R-:W3:Y:S04]  /*15800*/  LDL.LU R41, [R1+0x84] ;  /* 0x0000840001297983 */ /* 0x000ee80000300800 */
[----:B-----5:R0:W-:Y:S04]  /*15810*/  STL [R1+0x814], R76 ;  /* 0x0008144c01007387 */ /* 0x0201e80000100800 */
[----:B0-----:R-:W2:Y:S04]  /*15820*/  LDL.LU R76, [R1+0x88] ;  /* 0x00008800014c7983 */ /* 0x001ea80000300800 */
[----:B------:R0:W-:Y:S04]  /*15830*/  STL [R1+0x810], R64 ;  /* 0x0008104001007387 */ /* 0x0001e80000100800 */
[----:B0-----:R-:W4:Y:S04]  /*15840*/  LDL.LU R64, [R1+0x94] ;  /* 0x0000940001407983 */ /* 0x001f280000300800 */
        /* <DEDUP_REMOVED lines=15> */
[----:B0-----:R-:W4:Y:S01]  /*15940*/  LDL.LU R72, [R1+0xb0] ;  /* 0x0000b00001487983 */ /* 0x001f220000300800 */
[----:B------:R-:W-:-:S02]  /*15950*/  PRMT R17, R17, 0x5410, R27 ;  /* 0x0000541011117816 */ /* 0x000fc4000000001b */
[----:B------:R-:W-:Y:S01]  /*15960*/  PRMT R15, R15, 0x5410, R29 ;  /* 0x000054100f0f7816 */ /* 0x000fe2000000001d */
[----:B------:R0:W-:Y:S01]  /*15970*/  STL [R1+0x7ec], R68 ;  /* 0x0007ec4401007387 */ /* 0x0001e20000100800 */
[----:B------:R-:W-:Y:S02]  /*15980*/  PRMT R18, R18, 0x5410, R26 ;  /* 0x0000541012127816 */ /* 0x000fe4000000001a */
[----:B------:R-:W-:Y:S01]  /*15990*/  PRMT R14, R14, 0x5410, R30 ;  /* 0x000054100e0e7816 */ /* 0x000fe2000000001e */
[----:B------:R1:W-:Y:S01]  /*159a0*/  STL [R1+0x7e8], R4 ;  /* 0x0007e80401007387 */ /* 0x0003e20000100800 */
[----:B------:R-:W-:Y:S02]  /*159b0*/  PRMT R13, R13, 0x5410, R31 ;  /* 0x000054100d0d7816 */ /* 0x000fe4000000001f */
[----:B------:R-:W-:Y:S01]  /*159c0*/  PRMT R19, R19, 0x5410, R25 ;  /* 0x0000541013137816 */ /* 0x000fe20000000019 */
[----:B------:R0:W-:Y:S01]  /*159d0*/  STL [R1+0x7e4], R3 ;  /* 0x0007e40301007387 */ /* 0x0001e20000100800 */
        /* <DEDUP_REMOVED lines=13> */
[----:B------:R-:W-:Y:S02]  /*15ab0*/  PRMT R5, R40, 0x5410, R39 ;  /* 0x0000541028057816 */ /* 0x000fe40000000027 */
[----:B------:R-:W-:Y:S02]  /*15ac0*/  PRMT R16, R16, 0x5410, R28 ;  /* 0x0000541010107816 */ /* 0x000fe4000000001c */
[----:B---3--:R-:W-:Y:S02]  /*15ad0*/  PRMT R28, R41, 0x5410, R42 ;  /* 0x00005410291c7816 */ /* 0x008fe4000000002a */
[----:B--2---:R-:W-:-:S02]  /*15ae0*/  PRMT R27, R43, 0x5410, R76 ;  /* 0x000054102b1b7816 */ /* 0x004fc4000000004c */
[----:B------:R-:W2:Y:S04]  /*15af0*/  LDL.LU R76, [R1+0x74] ;  /* 0x00007400014c7983 */ /* 0x000ea80000300800 */
[----:B------:R-:W2:Y:S01]  /*15b00*/  LDL.LU R29, [R1+0x7c] ;  /* 0x00007c00011d7983 */ /* 0x000ea20000300800 */
[----:B----4-:R-:W-:-:S03]  /*15b10*/  PRMT R26, R64, 0x5410, R75 ;  /* 0x00005410401a7816 */ /* 0x010fc6000000004b */
[----:B------:R-:W3:Y:S04]  /*15b20*/  LDL.LU R64, [R1+0x70] ;  /* 0x0000700001407983 */ /* 0x000ee80000300800 */
[----:B------:R-:W3:Y:S04]  /*15b30*/  LDL.LU R30, [R1+0x78] ;  /* 0x00007800011e7983 */ /* 0x000ee80000300800 */
[----:B------:R-:W4:Y:S04]  /*15b40*/  LDL.LU R75, [R1+0x68] ;  /* 0x00006800014b7983 */ /* 0x000f280000300800 */
[----:B------:R-:W4:Y:S01]  /*15b50*/  LDL.LU R31, [R1+0x6c] ;  /* 0x00006c00011f7983 */ /* 0x000f220000300800 */
[----:B------:R-:W-:-:S03]  /*15b60*/  PRMT R25, R69, 0x5410, R65 ;  /* 0x0000541045197816 */ /* 0x000fc60000000041 */
[----:B------:R-:W4:Y:S04]  /*15b70*/  LDL.LU R69, [R1+0x5c] ;  /* 0x00005c0001457983 */ /* 0x000f280000300800 */
[----:B------:R-:W4:Y:S04]  /*15b80*/  LDL.LU R32, [R1+0x64] ;  /* 0x0000640001207983 */ /* 0x000f280000300800 */
        /* <DEDUP_REMOVED lines=10> */
[----:B------:R-:W4:Y:S01]  /*15c30*/  LDL.LU R67, [R1+0x38] ;  /* 0x0000380001437983 */ /* 0x000f220000300800 */
[----:B------:R-:W-:-:S03]  /*15c40*/  PRMT R22, R72, 0x5410, R22 ;  /* 0x0000541048167816 */ /* 0x000fc60000000016 */
[----:B------:R-:W4:Y:S04]  /*15c50*/  LDL.LU R37, [R1+0x3c] ;  /* 0x00003c0001257983 */ /* 0x000f280000300800 */
[----:B------:R-:W4:Y:S04]  /*15c60*/  LDL.LU R72, [R1+0x2c] ;  /* 0x00002c0001487983 */ /* 0x000f280000300800 */
[----:B------:R-:W4:Y:S04]  /*15c70*/  LDL.LU R38, [R1+0x34] ;  /* 0x0000340001267983 */ /* 0x000f280000300800 */
[----:B0-----:R-:W4:Y:S04]  /*15c80*/  LDL.LU R68, [R1+0x28] ;  /* 0x0000280001447983 */ /* 0x001f280000300800 */
[----:B------:R-:W4:Y:S04]  /*15c90*/  LDL.LU R39, [R1+0x30] ;  /* 0x0000300001277983 */ /* 0x000f280000300800 */
[----:B-1----:R-:W4:Y:S04]  /*15ca0*/  LDL.LU R4, [R1+0x20] ;  /* 0x0000200001047983 */ /* 0x002f280000300800 */
        /* <DEDUP_REMOVED lines=8> */
[----:B------:R-:W4:Y:S01]  /*15d30*/  LDL.LU R0, [R1] ;  /* 0x0000000001007983 */ /* 0x000f220000300800 */
        /* <DEDUP_REMOVED lines=11> */
[----:B--2---:R-:W-:Y:S02]  /*15df0*/  PRMT R29, R29, 0x5410, R76 ;  /* 0x000054101d1d7816 */ /* 0x004fe4000000004c */
[----:B------:R-:W2:Y:S01]  /*15e00*/  LDL.LU R76, [R1+0x814] ;  /* 0x00081400014c7983 */ /* 0x000ea20000300800 */
[----:B---3--:R-:W-:-:S03]  /*15e10*/  PRMT R30, R30, 0x5410, R64 ;  /* 0x000054101e1e7816 */ /* 0x008fc60000000040 */
[----:B------:R-:W3:Y:S01]  /*15e20*/  LDL.LU R64, [R1+0x810] ;  /* 0x0008100001407983 */ /* 0x000ee20000300800 */
[----:B----4-:R-:W-:-:S03]  /*15e30*/  PRMT R31, R31, 0x5410, R75 ;  /* 0x000054101f1f7816 */ /* 0x010fc6000000004b */
[----:B------:R-:W3:Y:S01]  /*15e40*/  LDL.LU R75, [R1+0x80c] ;  /* 0x00080c00014b7983 */ /* 0x000ee20000300800 */
[----:B------:R-:W-:-:S03]  /*15e50*/  PRMT R32, R32, 0x5410, R69 ;  /* 0x0000541020207816 */ /* 0x000fc60000000045 */
[----:B------:R-:W4:Y:S01]  /*15e60*/  LDL.LU R69, [R1+0x808] ;  /* 0x0008080001457983 */ /* 0x000f220000300800 */
        /* <DEDUP_REMOVED lines=19> */
[----:B------:R-:W5:Y:S01]  /*15fa0*/  LDL.LU R71, [R1+0x7e0] ;  /* 0x0007e00001477983 */ /* 0x000f620000300800 */
[----:B------:R-:W-:-:S03]  /*15fb0*/  PRMT R43, R43, 0x5410, R70 ;  /* 0x000054102b2b7816 */ /* 0x000fc60000000046 */
[----:B------:R-:W5:Y:S01]  /*15fc0*/  LDL.LU R70, [R1+0x7dc] ;  /* 0x0007dc0001467983 */ /* 0x000f620000300800 */
[----:B------:R-:W-:-:S03]  /*15fd0*/  PRMT R44, R2, 0x5410, R44 ;  /* 0x00005410022c7816 */ /* 0x000fc6000000002c */
[----:B------:R-:W5:Y:S01]  /*15fe0*/  LDL.LU R2, [R1+0x7d8] ;  /* 0x0007d80001027983 */ /* 0x000f620000300800 */
[----:B------:R-:W-:-:S03]  /*15ff0*/  PRMT R45, R0, 0x5410, R45 ;  /* 0x00005410002d7816 */ /* 0x000fc6000000002d */
[----:B------:R-:W5:Y:S04]  /*16000*/  LDL.LU R0, [R1+0x7d4] ;  /* 0x0007d40001007983 */ /* 0x000f680000300800 */
        /* <DEDUP_REMOVED lines=10> */
[----:B------:R-:W4:Y:S01]  /*160b0*/  LDL.LU R83, [R1+0xbc] ;  /* 0x0000bc0001537983 */ /* 0x000f220000300800 */
[----:B------:R-:W-:-:S02]  /*160c0*/  PRMT R57, R82, 0x5410, R57 ;  /* 0x0000541052397816 */ /* 0x000fc40000000039 */
[----:B------:R-:W-:Y:S02]  /*160d0*/  PRMT R58, R81, 0x5410, R58 ;  /* 0x00005410513a7816 */ /* 0x000fe4000000003a */
[----:B------:R-:W-:Y:S02]  /*160e0*/  PRMT R59, R80, 0x5410, R59 ;  /* 0x00005410503b7816 */ /* 0x000fe4000000003b */
[----:B------:R-:W-:Y:S02]  /*160f0*/  PRMT R60, R60, 0x5410, R79 ;  /* 0x000054103c3c7816 */ /* 0x000fe4000000004f */
[----:B------:R-:W-:Y:S02]  /*16100*/  PRMT R61, R61, 0x5410, R78 ;  /* 0x000054103d3d7816 */ /* 0x000fe4000000004e */
[----:B------:R-:W-:Y:S02]  /*16110*/  PRMT R62, R62, 0x5410, R77 ;  /* 0x000054103e3e7816 */ /* 0x000fe4000000004d */
[----:B--2---:R-:W-:-:S02]  /*16120*/  PRMT R63, R63, 0x5410, R76 ;  /* 0x000054103f3f7816 */ /* 0x004fc4000000004c */
[----:B---3--:R-:W-:Y:S02]  /*16130*/  PRMT R64, R64, 0x5410, R75 ;  /* 0x0000541040407816 */ /* 0x008fe4000000004b */
[----:B----4-:R-:W-:Y:S02]  /*16140*/  PRMT R65, R65, 0x5410, R74 ;  /* 0x0000541041417816 */ /* 0x010fe4000000004a */
[----:B------:R-:W-:Y:S02]  /*16150*/  PRMT R66, R66, 0x5410, R73 ;  /* 0x0000541042427816 */ /* 0x000fe40000000049 */
[----:B------:R-:W-:-:S04]  /*16160*/  PRMT R67, R67, 0x5410, R72 ;  /* 0x0000541043437816 */ /* 0x000fc80000000048 */
[----:B------:R0:W-:Y:S01]  /*16170*/  STTM.x64 tmem[UR10+0x40], R4 ;  /* 0x00004004000079ed */ /* 0x0001e2000834000a */
[----:B------:R-:W1:Y:S01]  /*16180*/  FENCE.VIEW.ASYNC.T ;  /* 0x00000000000073c6 */ /* 0x000e620000000200 */
[----:B------:R-:W-:-:S05]  /*16190*/  IADD3 R84, P3, PT, R84, R69, RZ ;  /* 0x0000004554547210 */ /* 0x000fca0007f7e0ff */
[----:B------:R-:W-:Y:S01]  /*161a0*/  IMAD.X R83, R83, 0x1, R68, P3 ;  /* 0x0000000153537824 */ /* 0x000fe200018e0644 */
[-C--:B------:R-:W-:Y:S01]  /*161b0*/  IADD3 R90, P3, PT, R90, R69.reuse, RZ ;  /* 0x000000455a5a7210 */ /* 0x080fe20007f7e0ff */
[----:B------:R-:W-:Y:S04]  /*161c0*/  STL [R1+0xc0], R84 ;  /* 0x0000c05401007387 */ /* 0x000fe80000100800 */
[----:B------:R-:W-:Y:S01]  /*161d0*/  STL [R1+0xbc], R83 ;  /* 0x0000bc5301007387 */ /* 0x000fe20000100800 */
[----:B------:R-:W-:-:S03]  /*161e0*/  IADD3 R86, P5, PT, R86, R69, RZ ;  /* 0x0000004556567210 */ /* 0x000fc60007fbe0ff */
[----:B------:R-:W-:Y:S01]  /*161f0*/  STL [R1+0xd8], R90 ;  /* 0x0000d85a01007387 */ /* 0x000fe20000100800 */
[----:B------:R-:W-:Y:S01]  /*16200*/  IADD3 R88, P4, PT, R88, R69, RZ ;  /* 0x0000004558587210 */ /* 0x000fe20007f9e0ff */
[----:B------:R-:W-:-:S04]  /*16210*/  IMAD.X R85, R85, 0x1, R68, P5 ;  /* 0x0000000155557824 */ /* 0x000fc800028e0644 */
[--C-:B------:R-:W-:Y:S02]  /*16220*/  IMAD.X R87, R87, 0x1, R68.reuse, P4 ;  /* 0x0000000157577824 */ /* 0x100fe400020e0644 */
[----:B------:R-:W-:Y:S01]  /*16230*/  IMAD.X R89, R89, 0x1, R68, P3 ;  /* 0x0000000159597824 */ /* 0x000fe200018e0644 */
[----:B0-----:R-:W2:Y:S04]  /*16240*/  LDL.LU R6, [R1+0xdc] ;  /* 0x0000dc0001067983 */ /* 0x001ea80000300800 */
[----:B------:R-:W-:Y:S04]  /*16250*/  STL [R1+0xc8], R86 ;  /* 0x0000c85601007387 */ /* 0x000fe80000100800 */
[----:B------:R-:W3:Y:S04]  /*16260*/  LDL.LU R16, [R1+0xe4] ;  /* 0x0000e40001107983 */ /* 0x000ee80000300800 */
[----:B------:R-:W4:Y:S04]  /*16270*/  LDL.LU R13, [R1+0xec] ;  /* 0x0000ec00010d7983 */ /* 0x000f280000300800 */
[----:B------:R-:W-:Y:S04]  /*16280*/  STL [R1+0xd0], R88 ;  /* 0x0000d05801007387 */ /* 0x000fe80000100800 */
[----:B------:R-:W-:Y:S04]  /*16290*/  STL [R1+0xc4], R85 ;  /* 0x0000c45501007387 */ /* 0x000fe80000100800 */
[----:B------:R-:W-:Y:S04]  /*162a0*/  STL [R1+0xcc], R87 ;  /* 0x0000cc5701007387 */ /* 0x000fe80000100800 */
[----:B------:R-:W4:Y:S04]  /*162b0*/  LDL.LU R10, [R1+0xf8] ;  /* 0x0000f800010a7983 */ /* 0x000f280000300800 */
[----:B------:R-:W4:Y:S04]  /*162c0*/  LDL.LU R23, [R1+0x100] ;  /* 0x0001000001177983 */ /* 0x000f280000300800 */
[----:B------:R-:W-:Y:S04]  /*162d0*/  STL [R1+0xd4], R89 ;  /* 0x0000d45901007387 */ /* 0x000fe80000100800 */
[----:B------:R-:W4:Y:S04]  /*162e0*/  LDL.LU R17, [R1+0x108] ;  /* 0x0001080001117983 */ /* 0x000f280000300800 */
[----:B------:R-:W4:Y:S04]  /*162f0*/  LDL.LU R11, [R1+0xf4] ;  /* 0x0000f400010b7983 */ /* 0x000f280000300800 */
[----:B------:R-:W4:Y:S04]  /*16300*/  LDL.LU R24, [R1+0xfc] ;  /* 0x0000fc0001187983 */ /* 0x000f280000300800 */
[----:B------:R-:W4:Y:S01]  /*16310*/  LDL.LU R18, [R1+0x104] ;  /* 0x0001040001127983 */ /* 0x000f220000300800 */
[----:B------:R-:W-:Y:S01]  /*16320*/  PRMT R72, RZ, 0x7610, R72 ;  /* 0x00007610ff487816 */ /* 0x000fe20000000048 */
[----:B------:R-:W-:-:S02]  /*16330*/  @!P1 IMAD.MOV.U32 R4, RZ, RZ, R84 ;  /* 0x000000ffff049224 */ /* 0x000fc400078e0054 */
[----:B------:R-:W-:Y:S01]  /*16340*/  @!P1 IMAD.MOV.U32 R5, RZ, RZ, R83 ;  /* 0x000000ffff059224 */ /* 0x000fe200078e0053 */
[----:B-1----:R-:W-:Y:S01]  /*16350*/  BAR.SYNC.DEFER_BLOCKING 0x0 ;  /* 0x0000000000007b1d */ /* 0x002fe20000010000 */
[----:B------:R-:W-:Y:S02]  /*16360*/  PRMT R50, RZ, 0x7610, R50 ;  /* 0x00007610ff327816 */ /* 0x000fe40000000032 */
[-C--:B------:R-:W-:Y:S02]  /*16370*/  IADD3 R91, P5, PT, R91, R69.reuse, RZ ;  /* 0x000000455b5b7210 */ /* 0x080fe40007fbe0ff */
[----:B------:R-:W-:Y:S02]  /*16380*/  PRMT R46, RZ, 0x7610, R46 ;  /* 0x00007610ff2e7816 */ /* 0x000fe4000000002e */
[-C--:B------:R-:W-:Y:S02]  /*16390*/  IADD3 R93, P3, PT, R93, R69.reuse, RZ ;  /* 0x000000455d5d7210 */ /* 0x080fe40007f7e0ff */
[----:B------:R-:W-:Y:S01]  /*163a0*/  IADD3 R92, P4, PT, R92, R69, RZ ;  /* 0x000000455c5c7210 */ /* 0x000fe20007f9e0ff */
[----:B------:R-:W-:Y:S01]  /*163b0*/  STL [R1+0xe0], R91 ;  /* 0x0000e05b01007387 */ /* 0x000fe20000100800 */
[----:B------:R-:W-:-:S03]  /*163c0*/  PRMT R45, RZ, 0x7610, R45 ;  /* 0x00007610ff2d7816 */ /* 0x000fc6000000002d */
[----:B------:R0:W4:Y:S02]  /*163d0*/  @!P1 LDG.E.U16 R72, desc[UR20][R4.64] ;  /* 0x0000001404489981 */ /* 0x000124000c1e1500 */
[----:B0-----:R-:W-:Y:S02]  /*163e0*/  @!P1 IMAD.MOV.U32 R4, RZ, RZ, R86 ;  /* 0x000000ffff049224 */ /* 0x001fe400078e0056 */
[----:B------:R-:W-:-:S05]  /*163f0*/  @!P1 IMAD.MOV.U32 R5, RZ, RZ, R85 ;  /* 0x000000ffff059224 */ /* 0x000fca00078e0055 */
[----:B------:R0:W4:Y:S01]  /*16400*/  @!P1 LDG.E.U16 R50, desc[UR20][R4.64] ;  /* 0x0000001404329981 */ /* 0x000122000c1e1500 */
[----:B------:R-:W-:-:S03]  /*16410*/  PRMT R44, RZ, 0x7610, R44 ;  /* 0x00007610ff2c7816 */ /* 0x000fc6000000002c */
[----:B------:R-:W-:Y:S01]  /*16420*/  STL [R1+0xf0], R93 ;  /* 0x0000f05d01007387 */ /* 0x000fe20000100800 */
[----:B0-----:R-:W-:Y:S02]  /*16430*/  @!P1 IMAD.MOV.U32 R4, RZ, RZ, R88 ;  /* 0x000000ffff049224 */ /* 0x001fe400078e0058 */
[----:B------:R-:W-:Y:S01]  /*16440*/  @!P1 IMAD.MOV.U32 R5, RZ, RZ, R87 ;  /* 0x000000ffff059224 */ /* 0x000fe200078e0057 */
[----:B------:R-:W-:Y:S04]  /*16450*/  STL [R1+0xe8], R92 ;  /* 0x0000e85c01007387 */ /* 0x000fe80000100800 */
[----:B------:R0:W4:Y:S02]  /*16460*/  @!P1 LDG.E.U16 R46, desc[UR20][R4.64] ;  /* 0x00000014042e9981 */ /* 0x000124000c1e1500 */
[----:B0-----:R-:W-:-:S02]  /*16470*/  @!P1 IMAD.MOV.U32 R4, RZ, RZ, R90 ;  /* 0x000000ffff049224 */ /* 0x001fc400078e005a */
[----:B------:R-:W-:-:S05]  /*16480*/  @!P1 IMAD.MOV.U32 R5, RZ, RZ, R89 ;  /* 0x000000ffff059224 */ /* 0x000fca00078e0059 */
[----:B------:R0:W4:Y:S02]  /*16490*/  @!P1 LDG.E.U16 R45, desc[UR20][R4.64] ;  /* 0x00000014042d9981 */ /* 0x000124000c1e1500 */
[----:B0-----:R-:W-:Y:S02]  /*164a0*/  PRMT R4, RZ, 0x7610, R4 ;  /* 0x00007610ff047816 */ /* 0x001fe40000000004 */
[----:B------:R-:W-:Y:S01]  /*164b0*/  PRMT R5, RZ, 0x7610, R5 ;  /* 0x00007610ff057816 */ /* 0x000fe20000000005 */
[----:B--2---:R-:W-:-:S04]  /*164c0*/  IMAD.X R6, R6, 0x1, R68, P5 ;  /* 0x0000000106067824 */ /* 0x004fc800028e0644 */
[----:B------:R-:W-:Y:S01]  /*164d0*/  @!P1 IMAD.MOV.U32 R7, RZ, RZ, R6 ;  /* 0x000000ffff079224 */ /* 0x000fe200078e0006 */
[----:B------:R0:W-:Y:S01]  /*164e0*/  STL [R1+0xdc], R6 ;  /* 0x0000dc0601007387 */ /* 0x0001e20000100800 */
[--C-:B---3--:R-:W-:Y:S02]  /*164f0*/  IMAD.X R16, R16, 0x1, R68.reuse, P4 ;  /* 0x0000000110107824 */ /* 0x108fe400020e0644 */
[----:B0-----:R-:W-:Y:S02]  /*16500*/  @!P1 IMAD.MOV.U32 R6, RZ, RZ, R91 ;  /* 0x000000ffff069224 */ /* 0x001fe400078e005b */
[----:B----4-:R-:W-:Y:S01]  /*16510*/  IMAD.X R13, R13, 0x1, R68, P3 ;  /* 0x000000010d0d7824 */ /* 0x010fe200018e0644 */
[----:B------:R-:W-:Y:S04]  /*16520*/  STL [R1+0xe4], R16 ;  /* 0x0000e41001007387 */ /* 0x000fe80000100800 */
[----:B------:R0:W2:Y:S04]  /*16530*/  @!P1 LDG.E.U16 R44, desc[UR20][R6.64] ;  /* 0x00000014062c9981 */ /* 0x0000a8000c1e1500 */
[----:B------:R-:W3:Y:S04]  /*16540*/  LDL.LU R12, [R1+0x110] ;  /* 0x00011000010c7983 */ /* 0x000ee80000300800 */
[----:B------:R-:W4:Y:S01]  /*16550*/  LDL.LU R25, [R1+0x130] ;  /* 0x0001300001197983 */ /* 0x000f220000300800 */
[----:B0-----:R-:W-:-:S02]  /*16560*/  @!P1 IMAD.MOV.U32 R6, RZ, RZ, R92 ;  /* 0x000000ffff069224 */ /* 0x001fc400078e005c */
[----:B------:R-:W-:Y:S01]  /*16570*/  @!P1 IMAD.MOV.U32 R7, RZ, RZ, R16 ;  /* 0x000000ffff079224 */ /* 0x000fe200078e0010 */
[----:B------:R0:W-:Y:S01]  /*16580*/  STL [R1+0xec], R13 ;  /* 0x0000ec0d01007387 */ /* 0x0001e20000100800 */
[----:B------:R-:W-:-:S03]  /*16590*/  IADD3 R10, P5, PT, R10, R69, RZ ;  /* 0x000000450a0a7210 */ /* 0x000fc60007fbe0ff */
[----:B------:R-:W2:Y:S04]  /*165a0*/  LDL.LU R19, [R1+0x138] ;  /* 0x0001380001137983 */ /* 0x000ea80000300800 */
[----:B------:R1:W2:Y:S01]  /*165b0*/  @!P1 LDG.E.U16 R4, desc[UR20][R6.64] ;  /* 0x0000001406049981 */ /* 0x0002a2000c1e1500 */
[-C--:B------:R-:W-:Y:S02]  /*165c0*/  IADD3 R23, P4, PT, R23, R69.reuse, RZ ;  /* 0x0000004517177210 */ /* 0x080fe40007f9e0ff */
[----:B------:R-:W-:Y:S01]  /*165d0*/  IADD3 R17, P3, PT, R17, R69, RZ ;  /* 0x0000004511117210 */ /* 0x000fe20007f7e0ff */
[----:B-1----:R-:W-:Y:S02]  /*165e0*/  @!P1 IMAD.MOV.U32 R6, RZ, RZ, R93 ;  /* 0x000000ffff069224 */ /* 0x002fe400078e005d */
[----:B------:R-:W-:-:S02]  /*165f0*/  @!P1 IMAD.MOV.U32 R7, RZ, RZ, R13 ;  /* 0x000000ffff079224 */ /* 0x000fc400078e000d */
[----:B0-----:R-:W2:Y:S04]  /*16600*/  LDL.LU R13, [R1+0x10c] ;  /* 0x00010c00010d7983 */ /* 0x001ea80000300800 */
[----:B------:R-:W2:Y:S01]  /*16610*/  LDL.LU R31, [R1+0x12c] ;  /* 0x00012c00011f7983 */ /* 0x000ea20000300800 */
[----:B------:R-:W-:-:S03]  /*16620*/  IMAD.X R11, R11, 0x1, R68, P5 ;  /* 0x000000010b0b7824 */ /* 0x000fc600028e0644 */
[----:B------:R0:W2:Y:S01]  /*16630*/  @!P1 LDG.E.U16 R5, desc[UR20][R6.64] ;  /* 0x0000001406059981 */ /* 0x0000a2000c1e1500 */
[----:B------:R-:W-:-:S03]  /*16640*/  IMAD.X R24, R24, 0x1, R68, P4 ;  /* 0x0000000118187824 */ /* 0x000fc600020e0644 */
[----:B------:R-:W2:Y:S01]  /*16650*/  LDL.LU R22, [R1+0x134] ;  /* 0x0001340001167983 */ /* 0x000ea20000300800 */
[----:B0-----:R-:W-:-:S03]  /*16660*/  PRMT R6, RZ, 0x7610, R6 ;  /* 0x00007610ff067816 */ /* 0x001fc60000000006 */
[----:B------:R0:W-:Y:S01]  /*16670*/  STL [R1+0xf8], R10 ;  /* 0x0000f80a01007387 */ /* 0x0001e20000100800 */
[----:B------:R-:W-:Y:S01]  /*16680*/  PRMT R7, RZ, 0x7610, R7 ;  /* 0x00007610ff077816 */ /* 0x000fe20000000007 */
[----:B------:R-:W-:Y:S02]  /*16690*/  IMAD.X R18, R18, 0x1, R68, P3 ;  /* 0x0000000112127824 */ /* 0x000fe400018e0644 */
[----:B------:R-:W-:Y:S04]  /*166a0*/  STL [R1+0x108], R17 ;  /* 0x0001081101007387 */ /* 0x000fe80000100800 */
[----:B------:R-:W-:Y:S04]  /*166b0*/  STL [R1+0x100], R23 ;  /* 0x0001001701007387 */ /* 0x000fe80000100800 */
[----:B------:R1:W-:Y:S04]  /*166c0*/  STL [R1+0xf4], R11 ;  /* 0x0000f40b01007387 */ /* 0x0003e80000100800 */
[----:B------:R0:W2:Y:S04]  /*166d0*/  @!P1 LDG.E.U16 R6, desc[UR20][R10.64] ;  /* 0x000000140a069981 */ /* 0x0000a8000c1e1500 */
[----:B------:R1:W-:Y:S04]  /*166e0*/  STL [R1+0xfc], R24 ;  /* 0x0000fc1801007387 */ /* 0x0003e80000100800 */
[----:B------:R-:W2:Y:S01]  /*166f0*/  LDL.LU R16, [R1+0x140] ;  /* 0x0001400001107983 */ /* 0x000ea20000300800 */
[----:B0-----:R-:W-:-:S02]  /*16700*/  @!P1 IMAD.MOV.U32 R10, RZ, RZ, R23 ;  /* 0x000000ffff0a9224 */ /* 0x001fc400078e0017 */
[----:B-1----:R-:W-:Y:S01]  /*16710*/  @!P1 IMAD.MOV.U32 R11, RZ, RZ, R24 ;  /* 0x000000ffff0b9224 */ /* 0x002fe200078e0018 */
[----:B------:R-:W2:Y:S04]  /*16720*/  LDL.LU R28, [R1+0x148] ;  /* 0x00014800011c7983 */ /* 0x000ea80000300800 */
[----:B------:R0:W-:Y:S04]  /*16730*/  STL [R1+0x104], R18 ;  /* 0x0001041201007387 */ /* 0x0001e80000100800 */
[----:B------:R-:W2:Y:S04]  /*16740*/  LDL.LU R23, [R1+0x150] ;  /* 0x0001500001177983 */ /* 0x000ea80000300800 */
[----:B------:R1:W2:Y:S02]  /*16750*/  @!P1 LDG.E.U16 R7, desc[UR20][R10.64] ;  /* 0x000000140a079981 */ /* 0x0002a4000c1e1500 */
[----:B-1----:R-:W-:-:S02]  /*16760*/  @!P1 IMAD.MOV.U32 R10, RZ, RZ, R17 ;  /* 0x000000ffff0a9224 */ /* 0x002fc400078e0011 */
[----:B------:R-:W2:Y:S04]  /*16770*/  LDL.LU R17, [R1+0x13c] ;  /* 0x00013c0001117983 */ /* 0x000ea80000300800 */
[----:B------:R-:W2:Y:S04]  /*16780*/  LDL.LU R29, [R1+0x144] ;  /* 0x00014400011d7983 */ /* 0x000ea80000300800 */
[----:B------:R-:W2:Y:S01]  /*16790*/  LDL.LU R24, [R1+0x14c] ;  /* 0x00014c0001187983 */ /* 0x000ea20000300800 */
[----:B------:R-:W-:Y:S01]  /*167a0*/  PRMT R8, RZ, 0x7610, R8 ;  /* 0x00007610ff087816 */ /* 0x000fe20000000008 */
[----:B------:R-:W-:Y:S01]  /*167b0*/  @!P1 IMAD.MOV.U32 R11, RZ, RZ, R18 ;  /* 0x000000ffff0b9224 */ /* 0x000fe200078e0012 */
[----:B------:R-:W-:-:S04]  /*167c0*/  PRMT R9, RZ, 0x7610, R9 ;  /* 0x00007610ff097816 */ /* 0x000fc80000000009 */
[----:B------:R1:W2:Y:S02]  /*167d0*/  @!P1 LDG.E.U16 R8, desc[UR20][R10.64] ;  /* 0x000000140a089981 */ /* 0x0002a4000c1e1500 */
[----:B-1----:R-:W-:Y:S02]  /*167e0*/  PRMT R10, RZ, 0x7610, R10 ;  /* 0x00007610ff0a7816 */ /* 0x002fe4000000000a */
[----:B------:R-:W-:Y:S02]  /*167f0*/  PRMT R11, RZ, 0x7610, R11 ;  /* 0x00007610ff0b7816 */ /* 0x000fe4000000000b */
[-C--:B---3--:R-:W-:Y:S02]  /*16800*/  IADD3 R12, P5, PT, R12, R69.reuse, RZ ;  /* 0x000000450c0c7210 */ /* 0x088fe40007fbe0ff */
[----:B----4-:R-:W-:-:S03]  /*16810*/  IADD3 R25, P4, PT, R25, R69, RZ ;  /* 0x0000004519197210 */ /* 0x010fc60007f9e0ff */
[----:B------:R1:W-:Y:S01]  /*16820*/  STL [R1+0x110], R12 ;  /* 0x0001100c01007387 */ /* 0x0003e20000100800 */
[----:B--2---:R-:W-:-:S05]  /*16830*/  IADD3 R19, P3, PT, R19, R69, RZ ;  /* 0x0000004513137210 */ /* 0x004fca0007f7e0ff */
[----:B------:R-:W-:Y:S04]  /*16840*/  STL [R1+0x138], R19 ;  /* 0x0001381301007387 */ /* 0x000fe80000100800 */
[----:B------:R-:W-:Y:S01]  /*16850*/  STL [R1+0x130], R25 ;  /* 0x0001301901007387 */ /* 0x000fe20000100800 */
[--C-:B------:R-:W-:Y:S02]  /*16860*/  IMAD.X R13, R13, 0x1, R68.reuse, P5 ;  /* 0x000000010d0d7824 */ /* 0x100fe400028e0644 */
[----:B------:R-:W-:-:S03]  /*16870*/  IMAD.X R31, R31, 0x1, R68, P4 ;  /* 0x000000011f1f7824 */ /* 0x000fc600020e0644 */
[----:B------:R2:W-:Y:S04]  /*16880*/  STL [R1+0x10c], R13 ;  /* 0x00010c0d01007387 */ /* 0x0005e80000100800 */
[----:B------:R1:W3:Y:S01]  /*16890*/  @!P1 LDG.E.U16 R9, desc[UR20][R12.64] ;  /* 0x000000140c099981 */ /* 0x0002e2000c1e1500 */
[----:B------:R-:W-:-:S03]  /*168a0*/  IMAD.X R22, R22, 0x1, R68, P3 ;  /* 0x0000000116167824 */ /* 0x000fc600018e0644 */
[----:B------:R4:W-:Y:S04]  /*168b0*/  STL [R1+0x12c], R31 ;  /* 0x00012c1f01007387 */ /* 0x0009e80000100800 */
[----:B0-----:R-:W3:Y:S01]  /*168c0*/  LDL.LU R18, [R1+0x158] ;  /* 0x0001580001127983 */ /* 0x001ee20000300800 */
[----:B-1----:R-:W-:Y:S02]  /*168d0*/  @!P1 IMAD.MOV.U32 R12, RZ, RZ, R25 ;  /* 0x000000ffff0c9224 */ /* 0x002fe400078e0019 */
[----:B--2---:R-:W-:Y:S01]  /*168e0*/  @!P1 IMAD.MOV.U32 R13, RZ, RZ, R31 ;  /* 0x000000ffff0d9224 */ /* 0x004fe200078e001f */
[----:B------:R-:W2:Y:S04]  /*168f0*/  LDL.LU R30, [R1+0x160] ;  /* 0x00016000011e7983 */ /* 0x000ea80000300800 */
[----:B------:R0:W-:Y:S04]  /*16900*/  STL [R1+0x134], R22 ;  /* 0x0001341601007387 */ /* 0x0001e80000100800 */
[----:B------:R-:W2:Y:S04]  /*16910*/  LDL.LU R25, [R1+0x168] ;  /* 0x0001680001197983 */ /* 0x000ea80000300800 */
[----:B------:R1:W2:Y:S02]  /*16920*/  @!P1 LDG.E.U16 R10, desc[UR20][R12.64] ;  /* 0x000000140c0a9981 */ /* 0x0002a4000c1e1500 */
[----:B-1----:R-:W-:-:S02]  /*16930*/  @!P1 IMAD.MOV.U32 R12, RZ, RZ, R19 ;  /* 0x000000ffff0c9224 */ /* 0x002fc400078e0013 */
[----:B------:R-:W-:Y:S01]  /*16940*/  @!P1 IMAD.MOV.U32 R13, RZ, RZ, R22 ;  /* 0x000000ffff0d9224 */ /* 0x000fe200078e0016 */
[----:B------:R-:W2:Y:S01]  /*16950*/  LDL.LU R19, [R1+0x154] ;  /* 0x0001540001137983 */ /* 0x000ea20000300800 */
[-C--:B------:R-:W-:Y:S02]  /*16960*/  IADD3 R16, P5, PT, R16, R69.reuse, RZ ;  /* 0x0000004510107210 */ /* 0x080fe40007fbe0ff */
[-C--:B------:R-:W-:Y:S01]  /*16970*/  IADD3 R28, P4, PT, R28, R69.reuse, RZ ;  /* 0x000000451c1c7210 */ /* 0x080fe20007f9e0ff */
[----:B------:R-:W2:Y:S04]  /*16980*/  LDL.LU R36, [R1+0x15c] ;  /* 0x00015c0001247983 */ /* 0x000ea80000300800 */
[----:B------:R1:W2:Y:S01]  /*16990*/  @!P1 LDG.E.U16 R11, desc[UR20][R12.64] ;  /* 0x000000140c0b9981 */ /* 0x0002a2000c1e1500 */
[----:B------:R-:W-:-:S03]  /*169a0*/  IADD3 R23, P3, PT, R23, R69, RZ ;  /* 0x0000004517177210 */ /* 0x000fc60007f7e0ff */
[----:B----4-:R-:W4:Y:S01]  /*169b0*/  LDL.LU R31, [R1+0x164] ;  /* 0x00016400011f7983 */ /* 0x010f220000300800 */
[----:B-1----:R-:W-:-:S03]  /*169c0*/  PRMT R12, RZ, 0x7610, R12 ;  /* 0x00007610ff0c7816 */ /* 0x002fc6000000000c */
[----:B------:R1:W-:Y:S01]  /*169d0*/  STL [R1+0x140], R16 ;  /* 0x0001401001007387 */ /* 0x0003e20000100800 */
[----:B------:R-:W-:Y:S01]  /*169e0*/  PRMT R13, RZ, 0x7610, R13 ;  /* 0x00007610ff0d7816 */ /* 0x000fe2000000000d */
[--C-:B------:R-:W-:Y:S02]  /*169f0*/  IMAD.X R17, R17, 0x1, R68.reuse, P5 ;  /* 0x0000000111117824 */ /* 0x100fe400028e0644 */
[----:B------:R-:W-:Y:S01]  /*16a00*/  STL [R1+0x150], R23 ;  /* 0x0001501701007387 */ /* 0x000fe20000100800 */
[----:B------:R-:W-:-:S03]  /*16a10*/  IMAD.X R29, R29, 0x1, R68, P4 ;  /* 0x000000011d1d7824 */ /* 0x000fc600020e0644 */
[----:B------:R-:W-:Y:S01]  /*16a20*/  STL [R1+0x148], R28 ;  /* 0x0001481c01007387 */ /* 0x000fe20000100800 */
[----:B------:R-:W-:-:S03]  /*16a30*/  IMAD.X R24, R24, 0x1, R68, P3 ;  /* 0x0000000118187824 */ /* 0x000fc600018e0644 */
[----:B------:R0:W-:Y:S04]  /*16a40*/  STL [R1+0x13c], R17 ;  /* 0x00013c1101007387 */ /* 0x0001e80000100800 */
[----:B------:R1:W4:Y:S04]  /*16a50*/  @!P1 LDG.E.U16 R12, desc[UR20][R16.64] ;  /* 0x00000014100c9981 */ /* 0x000328000c1e1500 */
[----:B------:R1:W-:Y:S04]  /*16a60*/  STL [R1+0x144], R29 ;  /* 0x0001441d01007387 */ /* 0x0003e80000100800 */
[----:B0-----:R-:W4:Y:S01]  /*16a70*/  LDL.LU R22, [R1+0x170] ;  /* 0x0001700001167983 */ /* 0x001f220000300800 */
[----:B-1----:R-:W-:-:S02]  /*16a80*/  @!P1 IMAD.MOV.U32 R16, RZ, RZ, R28 ;  /* 0x000000ffff109224 */ /* 0x002fc400078e001c */
[----:B------:R-:W-:Y:S01]  /*16a90*/  @!P1 IMAD.MOV.U32 R17, RZ, RZ, R29 ;  /* 0x000000ffff119224 */ /* 0x000fe200078e001d */
[----:B------:R0:W-:Y:S04]  /*16aa0*/  STL [R1+0x14c], R24 ;  /* 0x00014c1801007387 */ /* 0x0001e80000100800 */
[----:B------:R-:W4:Y:S04]  /*16ab0*/  LDL.LU R28, [R1+0x178] ;  /* 0x00017800011c7983 */ /* 0x000f280000300800 */
[----:B------:R-:W4:Y:S04]  /*16ac0*/  LDL.LU R29, [R1+0x180] ;  /* 0x00018000011d7983 */ /* 0x000f280000300800 */
[----:B------:R1:W4:Y:S02]  /*16ad0*/  @!P1 LDG.E.U16 R13, desc[UR20][R16.64] ;  /* 0x00000014100d9981 */ /* 0x000324000c1e1500 */
[----:B-1----:R-:W-:-:S02]  /*16ae0*/  @!P1 IMAD.MOV.U32 R16, RZ, RZ, R23 ;  /* 0x000000ffff109224 */ /* 0x002fc400078e0017 */
[----:B------:R-:W4:Y:S04]  /*16af0*/  LDL.LU R23, [R1+0x16c] ;  /* 0x00016c0001177983 */ /* 0x000f280000300800 */
[----:B------:R-:W4:Y:S04]  /*16b00*/  LDL.LU R35, [R1+0x174] ;  /* 0x0001740001237983 */ /* 0x000f280000300800 */
[----:B------:R-:W4:Y:S01]  /*16b10*/  LDL.LU R34, [R1+0x17c] ;  /* 0x00017c0001227983 */ /* 0x000f220000300800 */
[----:B------:R-:W-:Y:S01]  /*16b20*/  PRMT R14, RZ, 0x7610, R14 ;  /* 0x00007610ff0e7816 */ /* 0x000fe2000000000e */
[----:B------:R-:W-:Y:S01]  /*16b30*/  @!P1 IMAD.MOV.U32 R17, RZ, RZ, R24 ;  /* 0x000000ffff119224 */ /* 0x000fe200078e0018 */
[----:B------:R-:W-:-:S04]  /*16b40*/  PRMT R15, RZ, 0x7610, R15 ;  /* 0x00007610ff0f7816 */ /* 0x000fc8000000000f */
[----:B------:R1:W4:Y:S02]  /*16b50*/  @!P1 LDG.E.U16 R14, desc[UR20][R16.64] ;  /* 0x00000014100e9981 */ /* 0x000324000c1e1500 */
[----:B-1----:R-:W-:Y:S02]  /*16b60*/  PRMT R16, RZ, 0x7610, R16 ;  /* 0x00007610ff107816 */ /* 0x002fe40000000010 */
[----:B------:R-:W-:Y:S02]  /*16b70*/  PRMT R17, RZ, 0x7610, R17 ;  /* 0x00007610ff117816 */ /* 0x000fe40000000011 */
[-C--:B---3--:R-:W-:Y:S02]  /*16b80*/  IADD3 R18, P5, PT, R18, R69.reuse, RZ ;  /* 0x0000004512127210 */ /* 0x088fe40007fbe0ff */
[----:B--2---:R-:W-:-:S03]  /*16b90*/  IADD3 R30, P4, PT, R30, R69, RZ ;  /* 0x000000451e1e7210 */ /* 0x004fc60007f9e0ff */
[----:B------:R1:W-:Y:S01]  /*16ba0*/  STL [R1+0x158], R18 ;  /* 0x0001581201007387 */ /* 0x0003e20000100800 */
[----:B------:R-:W-:-:S05]  /*16bb0*/  IADD3 R25, P3, PT, R25, R69, RZ ;  /* 0x0000004519197210 */ /* 0x000fca0007f7e0ff */
[----:B------:R-:W-:Y:S04]  /*16bc0*/  STL [R1+0x168], R25 ;  /* 0x0001681901007387 */ /* 0x000fe80000100800 */
[----:B------:R-:W-:Y:S01]  /*16bd0*/  STL [R1+0x160], R30 ;  /* 0x0001601e01007387 */ /* 0x000fe20000100800 */
[--C-:B------:R-:W-:Y:S02]  /*16be0*/  IMAD.X R19, R19, 0x1, R68.reuse, P5 ;  /* 0x0000000113137824 */ /* 0x100fe400028e0644 */
[----:B------:R-:W-:-:S03]  /*16bf0*/  IMAD.X R36, R36, 0x1, R68, P4 ;  /* 0x0000000124247824 */ /* 0x000fc600020e0644 */
[----:B------:R2:W-:Y:S04]  /*16c00*/  STL [R1+0x154], R19 ;  /* 0x0001541301007387 */ /* 0x0005e80000100800 */
[----:B------:R1:W3:Y:S01]  /*16c10*/  @!P1 LDG.E.U16 R15, desc[UR20][R18.64] ;  /* 0x00000014120f9981 */ /* 0x0002e2000c1e1500 */
[----:B----4-:R-:W-:-:S03]  /*16c20*/  IMAD.X R31, R31, 0x1, R68, P3 ;  /* 0x000000011f1f7824 */ /* 0x010fc600018e0644 */
[----:B------:R4:W-:Y:S04]  /*16c30*/  STL [R1+0x15c], R36 ;  /* 0x00015c2401007387 */ /* 0x0009e80000100800 */
[----:B0-----:R-:W3:Y:S01]  /*16c40*/  LDL.LU R24, [R1+0x188] ;  /* 0x0001880001187983 */ /* 0x001ee20000300800 */
[----:B-1----:R-:W-:Y:S02]  /*16c50*/  @!P1 IMAD.MOV.U32 R18, RZ, RZ, R30 ;  /* 0x000000ffff129224 */ /* 0x002fe400078e001e */
[----:B--2---:R-:W-:Y:S01]  /*16c60*/  @!P1 IMAD.MOV.U32 R19, RZ, RZ, R36 ;  /* 0x000000ffff139224 */ /* 0x004fe200078e0024 */
[----:B------:R0:W-:Y:S04]  /*16c70*/  STL [R1+0x164], R31 ;  /* 0x0001641f01007387 */ /* 0x0001e80000100800 */
[----:B------:R1:W2:Y:S04]  /*16c80*/  @!P1 LDG.E.U16 R16, desc[UR20][R18.64] ;  /* 0x0000001412109981 */ /* 0x0002a8000c1e1500 */
[----:B------:R-:W2:Y:S01]  /*16c90*/  LDL.LU R30, [R1+0x190] ;  /* 0x00019000011e7983 */ /* 0x000ea20000300800 */
[----:B-1----:R-:W-:-:S02]  /*16ca0*/  @!P1 IMAD.MOV.U32 R18, RZ, RZ, R25 ;  /* 0x000000ffff129224 */ /* 0x002fc400078e0019 */
[----:B------:R-:W-:Y:S01]  /*16cb0*/  @!P1 IMAD.MOV.U32 R19, RZ, RZ, R31 ;  /* 0x000000ffff139224 */ /* 0x000fe200078e001f */
[----:B------:R-:W2:Y:S04]  /*16cc0*/  LDL.LU R25, [R1+0x184] ;  /* 0x0001840001197983 */ /* 0x000ea80000300800 */
[----:B------:R-:W2:Y:S01]  /*16cd0*/  LDL.LU R37, [R1+0x18c] ;  /* 0x00018c0001257983 */ /* 0x000ea20000300800 */
[----:B------:R-:W-:-:S03]  /*16ce0*/  IADD3 R22, P5, PT, R22, R69, RZ ;  /* 0x0000004516167210 */ /* 0x000fc60007fbe0ff */
[----:B----4-:R-:W4:Y:S04]  /*16cf0*/  LDL.LU R36, [R1+0x194] ;  /* 0x0001940001247983 */ /* 0x010f280000300800 */
[----:B0-----:R-:W4:Y:S01]  /*16d00*/  LDL.LU R31, [R1+0x198] ;  /* 0x00019800011f7983 */ /* 0x001f220000300800 */
[----:B------:R-:W-:-:S03]  /*16d10*/  IADD3 R28, P4, PT, R28, R69, RZ ;  /* 0x000000451c1c7210 */ /* 0x000fc60007f9e0ff */
[----:B------:R0:W4:Y:S01]  /*16d20*/  @!P1 LDG.E.U16 R17, desc[UR20][R18.64] ;  /* 0x0000001412119981 */ /* 0x000122000c1e1500 */
[----:B------:R-:W-:-:S03]  /*16d30*/  IADD3 R29, P3, PT, R29, R69, RZ ;  /* 0x000000451d1d7210 */ /* 0x000fc60007f7e0ff */
[----:B------:R1:W-:Y:S01]  /*16d40*/  STL [R1+0x170], R22 ;  /* 0x0001701601007387 */ /* 0x0003e20000100800 */
[----:B0-----:R-:W-:-:S03]  /*16d50*/  PRMT R18, RZ, 0x7610, R18 ;  /* 0x00007610ff127816 */ /* 0x001fc60000000012 */
[----:B------:R-:W-:Y:S01]  /*16d60*/  STL [R1+0x180], R29 ;  /* 0x0001801d01007387 */ /* 0x000fe20000100800 */
[----:B------:R-:W-:-:S03]  /*16d70*/  PRMT R19, RZ, 0x7610, R19 ;  /* 0x00007610ff137816 */ /* 0x000fc60000000013 */
[----:B------:R-:W-:Y:S01]  /*16d80*/  STL [R1+0x178], R28 ;  /* 0x0001781c01007387 */ /* 0x000fe20000100800 */
[--C-:B------:R-:W-:Y:S02]  /*16d90*/  IMAD.X R23, R23, 0x1, R68.reuse, P5 ;  /* 0x0000000117177824 */ /* 0x100fe400028e0644 */
[----:B------:R-:W-:-:S03]  /*16da0*/  IMAD.X R35, R35, 0x1, R68, P4 ;  /* 0x0000000123237824 */ /* 0x000fc600020e0644 */
[----:B------:R0:W-:Y:S01]  /*16db0*/  STL [R1+0x16c], R23 ;  /* 0x00016c1701007387 */ /* 0x0001e20000100800 */
[----:B------:R-:W-:-:S03]  /*16dc0*/  IMAD.X R34, R34, 0x1, R68, P3 ;  /* 0x0000000122227824 */ /* 0x000fc600018e0644 */
[----:B------:R1:W4:Y:S04]  /*16dd0*/  @!P1 LDG.E.U16 R18, desc[UR20][R22.64] ;  /* 0x0000001416129981 */ /* 0x000328000c1e1500 */
[----:B------:R-:W-:Y:S01]  /*16de0*/  STL [R1+0x174], R35 ;  /* 0x0001742301007387 */ /* 0x000fe20000100800 */
[----:B-1----:R-:W-:Y:S02]  /*16df0*/  @!P1 IMAD.MOV.U32 R22, RZ, RZ, R28 ;  /* 0x000000ffff169224 */ /* 0x002fe400078e001c */
[----:B0-----:R-:W-:Y:S01]  /*16e00*/  @!P1 IMAD.MOV.U32 R23, RZ, RZ, R35 ;  /* 0x000000ffff179224 */ /* 0x001fe200078e0023 */
[----:B------:R0:W-:Y:S04]  /*16e10*/  STL [R1+0x17c], R34 ;  /* 0x00017c2201007387 */ /* 0x0001e80000100800 */
[----:B------:R1:W4:Y:S04]  /*16e20*/  @!P1 LDG.E.U16 R19, desc[UR20][R22.64] ;  /* 0x0000001416139981 */ /* 0x000328000c1e1500 */
[----:B------:R-:W4:Y:S01]  /*16e30*/  LDL.LU R28, [R1+0x1a0] ;  /* 0x0001a000011c7983 */ /* 0x000f220000300800 */
[----:B-1----:R-:W-:-:S03]  /*16e40*/  @!P1 IMAD.MOV.U32 R22, RZ, RZ, R29 ;  /* 0x000000ffff169224 */ /* 0x002fc600078e001d */
[----:B------:R-:W4:Y:S01]  /*16e50*/  LDL.LU R29, [R1+0x19c] ;  /* 0x00019c00011d7983 */ /* 0x000f220000300800 */
[----:B------:R-:W-:-:S03]  /*16e60*/  @!P1 IMAD.MOV.U32 R23, RZ, RZ, R34 ;  /* 0x000000ffff179224 */ /* 0x000fc600078e0022 */
[----:B------:R-:W4:Y:S04]  /*16e70*/  LDL.LU R41, [R1+0x1a4] ;  /* 0x0001a40001297983 */ /* 0x000f280000300800 */
[----:B0-----:R-:W4:Y:S04]  /*16e80*/  LDL.LU R34, [R1+0x1a8] ;  /* 0x0001a80001227983 */ /* 0x001f280000300800 */
[----:B------:R-:W4:Y:S04]  /*16e90*/  LDL.LU R40, [R1+0x1ac] ;  /* 0x0001ac0001287983 */ /* 0x000f280000300800 */
[----:B------:R-:W4:Y:S01]  /*16ea0*/  LDL.LU R35, [R1+0x1b0] ;  /* 0x0001b00001237983 */ /* 0x000f220000300800 */
[----:B------:R-:W-:-:S02]  /*16eb0*/  PRMT R20, RZ, 0x7610, R20 ;  /* 0x00007610ff147816 */ /* 0x000fc40000000014 */
[----:B------:R-:W-:-:S04]  /*16ec0*/  PRMT R21, RZ, 0x7610, R21 ;  /* 0x00007610ff157816 */ /* 0x000fc80000000015 */
[----:B------:R0:W4:Y:S02]  /*16ed0*/  @!P1 LDG.E.U16 R20, desc[UR20][R22.64] ;  /* 0x0000001416149981 */ /* 0x000124000c1e1500 */
[----:B0-----:R-:W-:Y:S02]  /*16ee0*/  PRMT R22, RZ, 0x7610, R22 ;  /* 0x00007610ff167816 */ /* 0x001fe40000000016 */
[----:B------:R-:W-:Y:S02]  /*16ef0*/  PRMT R23, RZ, 0x7610, R23 ;  /* 0x00007610ff177816 */ /* 0x000fe40000000017 */
[----:B---3--:R-:W-:-:S05]  /*16f00*/  IADD3 R24, P5, PT, R24, R69, RZ ;  /* 0x0000004518187210 */ /* 0x008fca0007fbe0ff */
[----:B------:R0:W-:Y:S01]  /*16f10*/  STL [R1+0x188], R24 ;  /* 0x0001881801007387 */ /* 0x0001e20000100800 */
[----:B--2---:R-:W-:Y:S01]  /*16f20*/  IADD3 R30, P4, PT, R30, R69, RZ ;  /* 0x000000451e1e7210 */ /* 0x004fe20007f9e0ff */
[----:B------:R-:W-:-:S04]  /*16f30*/  IMAD.X R25, R25, 0x1, R68, P5 ;  /* 0x0000000119197824 */ /* 0x000fc800028e0644 */
[----:B------:R-:W-:Y:S01]  /*16f40*/  IMAD.X R37, R37, 0x1, R68, P4 ;  /* 0x0000000125257824 */ /* 0x000fe200020e0644 */
[----:B------:R0:W2:Y:S01]  /*16f50*/  @!P1 LDG.E.U16 R21, desc[UR20][R24.64] ;  /* 0x0000001418159981 */ /* 0x0000a2000c1e1500 */
[----:B----4-:R-:W-:-:S05]  /*16f60*/  IADD3 R31, P3, PT, R31, R69, RZ ;  /* 0x000000451f1f7210 */ /* 0x010fca0007f7e0ff */
[----:B------:R-:W-:Y:S01]  /*16f70*/  STL [R1+0x198], R31 ;  /* 0x0001981f01007387 */ /* 0x000fe20000100800 */
[----:B0-----:R-:W-:-:S03]  /*16f80*/  @!P1 IMAD.MOV.U32 R24, RZ, RZ, R30 ;  /* 0x000000ffff189224 */ /* 0x001fc600078e001e */
[----:B------:R-:W-:Y:S01]  /*16f90*/  STL [R1+0x190], R30 ;  /* 0x0001901e01007387 */ /* 0x000fe20000100800 */
[----:B------:R-:W-:-:S03]  /*16fa0*/  IMAD.X R36, R36, 0x1, R68, P3 ;  /* 0x0000000124247824 */ /* 0x000fc600018e0644 */
[----:B------:R0:W-:Y:S02]  /*16fb0*/  STL [R1+0x184], R25 ;  /* 0x0001841901007387 */ /* 0x0001e40000100800 */
[----:B0-----:R-:W-:Y:S02]  /*16fc0*/  @!P1 IMAD.MOV.U32 R25, RZ, RZ, R37 ;  /* 0x000000ffff199224 */ /* 0x001fe400078e0025 */
[----:B------:R0:W-:Y:S04]  /*16fd0*/  STL [R1+0x18c], R37 ;  /* 0x00018c2501007387 */ /* 0x0001e80000100800 */
[----:B------:R1:W3:Y:S04]  /*16fe0*/  @!P1 LDG.E.U16 R22, desc[UR20][R24.64] ;  /* 0x0000001418169981 */ /* 0x0002e8000c1e1500 */
[----:B------:R4:W-:Y:S04]  /*16ff0*/  STL [R1+0x194], R36 ;  /* 0x0001942401007387 */ /* 0x0009e80000100800 */
[----:B------:R-:W2:Y:S01]  /*17000*/  LDL.LU R30, [R1+0x1b8] ;  /* 0x0001b800011e7983 */ /* 0x000ea20000300800 */
[----:B-1----:R-:W-:-:S02]  /*17010*/  @!P1 IMAD.MOV.U32 R24, RZ, RZ, R31 ;  /* 0x000000ffff189224 */ /* 0x002fc400078e001f */
[----:B------:R-:W-:Y:S01]  /*17020*/  @!P1 IMAD.MOV.U32 R25, RZ, RZ, R36 ;  /* 0x000000ffff199224 */ /* 0x000fe200078e0024 */
[----:B------:R-:W3:Y:S04]  /*17030*/  LDL.LU R31, [R1+0x1b4] ;  /* 0x0001b400011f7983 */ /* 0x000ee80000300800 */
[----:B------:R-:W3:Y:S04]  /*17040*/  LDL.LU R43, [R1+0x1bc] ;  /* 0x0001bc00012b7983 */ /* 0x000ee80000300800 */
[----:B------:R1:W3:Y:S04]  /*17050*/  @!P1 LDG.E.U16 R23, desc[UR20][R24.64] ;  /* 0x0000001418179981 */ /* 0x0002e8000c1e1500 */
[----:B------:R-:W3:Y:S01]  /*17060*/  LDL.LU R42, [R1+0x1c0] ;  /* 0x0001c000012a7983 */ /* 0x000ee20000300800 */
[----:B------:R-:W-:-:S03]  /*17070*/  IADD3 R28, P5, PT, R28, R69, RZ ;  /* 0x000000451c1c7210 */ /* 0x000fc60007fbe0ff */
[----:B0-----:R-:W3:Y:S01]  /*17080*/  LDL.LU R37, [R1+0x1c4] ;  /* 0x0001c40001257983 */ /* 0x001ee20000300800 */
[----:B-1----:R-:W-:-:S03]  /*17090*/  PRMT R24, RZ, 0x7610, R24 ;  /* 0x00007610ff187816 */ /* 0x002fc60000000018 */
[----:B----4-:R-:W4:Y:S01]  /*170a0*/  LDL.LU R36, [R1+0x1c8] ;  /* 0x0001c80001247983 */ /* 0x010f220000300800 */
[----:B------:R-:W-:-:S03]  /*170b0*/  IMAD.X R29, R29, 0x1, R68, P5 ;  /* 0x000000011d1d7824 */ /* 0x000fc600028e0644 */
[----:B------:R0:W-:Y:S01]  /*170c0*/  STL [R1+0x1a0], R28 ;  /* 0x0001a01c01007387 */ /* 0x0001e20000100800 */
[----:B------:R-:W-:-:S03]  /*170d0*/  IADD3 R34, P4, PT, R34, R69, RZ ;  /* 0x0000004522227210 */ /* 0x000fc60007f9e0ff */
[----:B------:R0:W4:Y:S01]  /*170e0*/  @!P1 LDG.E.U16 R24, desc[UR20][R28.64] ;  /* 0x000000141c189981 */ /* 0x000122000c1e1500 */
[----:B------:R-:W-:Y:S01]  /*170f0*/  IADD3 R35, P3, PT, R35, R69, RZ ;  /* 0x0000004523237210 */ /* 0x000fe20007f7e0ff */
[----:B------:R-:W-:Y:S01]  /*17100*/  IMAD.X R41, R41, 0x1, R68, P4 ;  /* 0x0000000129297824 */ /* 0x000fe200020e0644 */
[----:B------:R-:W-:-:S03]  /*17110*/  PRMT R25, RZ, 0x7610, R25 ;  /* 0x00007610ff197816 */ /* 0x000fc60000000019 */
[----:B------:R-:W-:Y:S01]  /*17120*/  STL [R1+0x1b0], R35 ;  /* 0x0001b02301007387 */ /* 0x000fe20000100800 */
[----:B------:R-:W-:-:S03]  /*17130*/  IMAD.X R40, R40, 0x1, R68, P3 ;  /* 0x0000000128287824 */ /* 0x000fc600018e0644 */
[----:B------:R-:W-:Y:S01]  /*17140*/  STL [R1+0x1a8], R34 ;  /* 0x0001a82201007387 */ /* 0x000fe20000100800 */
[----:B0-----:R-:W-:-:S03]  /*17150*/  @!P1 IMAD.MOV.U32 R28, RZ, RZ, R34 ;  /* 0x000000ffff1c9224 */ /* 0x001fc600078e0022 */
[----:B------:R0:W-:Y:S04]  /*17160*/  STL [R1+0x19c], R29 ;  /* 0x00019c1d01007387 */ /* 0x0001e80000100800 */
[----:B------:R-:W-:Y:S01]  /*17170*/  STL [R1+0x1a4], R41 ;  /* 0x0001a42901007387 */ /* 0x000fe20000100800 */
[----:B0-----:R-:W-:-:S03]  /*17180*/  @!P1 IMAD.MOV.U32 R29, RZ, RZ, R41 ;  /* 0x000000ffff1d9224 */ /* 0x001fc600078e0029 */
[----:B------:R0:W-:Y:S04]  /*17190*/  STL [R1+0x1ac], R40 ;  /* 0x0001ac2801007387 */ /* 0x0001e80000100800 */
[----:B------:R1:W4:Y:S04]  /*171a0*/  @!P1 LDG.E.U16 R25, desc[UR20][R28.64] ;  /* 0x000000141c199981 */ /* 0x000328000c1e1500 */
[----:B------:R-:W4:Y:S01]  /*171b0*/  LDL.LU R34, [R1+0x1d0] ;  /* 0x0001d00001227983 */ /* 0x000f220000300800 */
[----:B-1----:R-:W-:-:S03]  /*171c0*/  @!P1 IMAD.MOV.U32 R28, RZ, RZ, R35 ;  /* 0x000000ffff1c9224 */ /* 0x002fc600078e0023 */
[----:B------:R-:W4:Y:S01]  /*171d0*/  LDL.LU R35, [R1+0x1cc] ;  /* 0x0001cc0001237983 */ /* 0x000f220000300800 */
[----:B------:R-:W-:-:S03]  /*171e0*/  @!P1 IMAD.MOV.U32 R29, RZ, RZ, R40 ;  /* 0x000000ffff1d9224 */ /* 0x000fc600078e0028 */
[----:B------:R-:W4:Y:S04]  /*171f0*/  LDL.LU R76, [R1+0x1d4] ;  /* 0x0001d400014c7983 */ /* 0x000f280000300800 */
[----:B------:R-:W4:Y:S04]  /*17200*/  LDL.LU R74, [R1+0x1d8] ;  /* 0x0001d800014a7983 */ /* 0x000f280000300800 */
[----:B0-----:R-:W4:Y:S01]  /*17210*/  LDL.LU R40, [R1+0x1e0] ;  /* 0x0001e00001287983 */ /* 0x001f220000300800 */
[----:B------:R-:W-:Y:S02]  /*17220*/  PRMT R26, RZ, 0x7610, R26 ;  /* 0x00007610ff1a7816 */ /* 0x000fe4000000001a */
[----:B------:R-:W-:-:S04]  /*17230*/  PRMT R27, RZ, 0x7610, R27 ;  /* 0x00007610ff1b7816 */ /* 0x000fc8000000001b */
[----:B------:R0:W4:Y:S02]  /*17240*/  @!P1 LDG.E.U16 R26, desc[UR20][R28.64] ;  /* 0x000000141c1a9981 */ /* 0x000124000c1e1500 */
[----:B0-----:R-:W-:Y:S02]  /*17250*/  PRMT R28, RZ, 0x7610, R28 ;  /* 0x00007610ff1c7816 */ /* 0x001fe4000000001c */
[----:B--2---:R-:W-:-:S05]  /*17260*/  IADD3 R30, P5, PT, R30, R69, RZ ;  /* 0x000000451e1e7210 */ /* 0x004fca0007fbe0ff */
[----:B---3--:R-:W-:Y:S01]  /*17270*/  IMAD.X R31, R31, 0x1, R68, P5 ;  /* 0x000000011f1f7824 */ /* 0x008fe200028e0644 */
[----:B------:R0:W-:Y:S04]  /*17280*/  STL [R1+0x1b8], R30 ;  /* 0x0001b81e01007387 */ /* 0x0001e80000100800 */
[----:B------:R0:W2:Y:S01]  /*17290*/  @!P1 LDG.E.U16 R27, desc[UR20][R30.64] ;  /* 0x000000141e1b9981 */ /* 0x0000a2000c1e1500 */
[-C--:B------:R-:W-:Y:S02]  /*172a0*/  IADD3 R42, P4, PT, R42, R69.reuse, RZ ;  /* 0x000000452a2a7210 */ /* 0x080fe40007f9e0ff */
[----:B----4-:R-:W-:-:S03]  /*172b0*/  IADD3 R36, P3, PT, R36, R69, RZ ;  /* 0x0000004524247210 */ /* 0x010fc60007f7e0ff */
[----:B------:R-:W-:Y:S02]  /*172c0*/  IMAD.X R43, R43, 0x1, R68, P4 ;  /* 0x000000012b2b7824 */ /* 0x000fe400020e0644 */
[----:B------:R-:W-:Y:S01]  /*172d0*/  STL [R1+0x1c8], R36 ;  /* 0x0001c82401007387 */ /* 0x000fe20000100800 */
[----:B0-----:R-:W-:-:S03]  /*172e0*/  @!P1 IMAD.MOV.U32 R30, RZ, RZ, R42 ;  /* 0x000000ffff1e9224 */ /* 0x001fc600078e002a */
[----:B------:R-:W-:Y:S01]  /*172f0*/  STL [R1+0x1c0], R42 ;  /* 0x0001c02a01007387 */ /* 0x000fe20000100800 */
[----:B------:R-:W-:-:S03]  /*17300*/  IMAD.X R37, R37, 0x1, R68, P3 ;  /* 0x0000000125257824 */ /* 0x000fc600018e0644 */
[----:B------:R0:W-:Y:S04]  /*17310*/  STL [R1+0x1b4], R31 ;  /* 0x0001b41f01007387 */ /* 0x0001e80000100800 */
[----:B------:R-:W-:Y:S04]  /*17320*/  STL [R1+0x1bc], R43 ;  /* 0x0001bc2b01007387 */ /* 0x000fe80000100800 */
[----:B------:R-:W3:Y:S01]  /*17330*/  LDL.LU R41, [R1+0x1dc] ;  /* 0x0001dc0001297983 */ /* 0x000ee20000300800 */
[----:B0-----:R-:W-:-:S03]  /*17340*/  @!P1 IMAD.MOV.U32 R31, RZ, RZ, R43 ;  /* 0x000000ffff1f9224 */ /* 0x001fc600078e002b */
[----:B------:R0:W-:Y:S04]  /*17350*/  STL [R1+0x1c4], R37 ;  /* 0x0001c42501007387 */ /* 0x0001e80000100800 */
[----:B------:R1:W4:Y:S02]  /*17360*/  @!P1 LDG.E.U16 R28, desc[UR20][R30.64] ;  /* 0x000000141e1c9981 */ /* 0x000324000c1e1500 */
[----:B-1----:R-:W-:Y:S02]  /*17370*/  @!P1 IMAD.MOV.U32 R31, RZ, RZ, R37 ;  /* 0x000000ffff1f9224 */ /* 0x002fe400078e0025 */
[----:B------:R-:W-:Y:S01]  /*17380*/  @!P1 IMAD.MOV.U32 R30, RZ, RZ, R36 ;  /* 0x000000ffff1e9224 */ /* 0x000fe200078e0024 */
[----:B0-----:R-:W2:Y:S04]  /*17390*/  LDL.LU R37, [R1+0x1e4] ;  /* 0x0001e40001257983 */ /* 0x001ea80000300800 */
[----:B------:R-:W2:Y:S01]  /*173a0*/  LDL.LU R36, [R1+0x1e8] ;  /* 0x0001e80001247983 */ /* 0x000ea20000300800 */
[----:B------:R-:W-:-:S03]  /*173b0*/  IADD3 R34, P5, PT, R34, R69, RZ ;  /* 0x0000004522227210 */ /* 0x000fc60007fbe0ff */
[----:B------:R-:W4:Y:S04]  /*173c0*/  LDL.LU R75, [R1+0x1f0] ;  /* 0x0001f000014b7983 */ /* 0x000f280000300800 */
[----:B------:R-:W4:Y:S01]  /*173d0*/  LDL.LU R42, [R1+0x1f8] ;  /* 0x0001f800012a7983 */ /* 0x000f220000300800 */
[----:B------:R-:W-:-:S03]  /*173e0*/  IMAD.X R35, R35, 0x1, R68, P5 ;  /* 0x0000000123237824 */ /* 0x000fc600028e0644 */
[----:B------:R0:W-:Y:S01]  /*173f0*/  STL [R1+0x1d0], R34 ;  /* 0x0001d02201007387 */ /* 0x0001e20000100800 */
[-C--:B------:R-:W-:Y:S02]  /*17400*/  IADD3 R74, P4, PT, R74, R69.reuse, RZ ;  /* 0x000000454a4a7210 */ /* 0x080fe40007f9e0ff */
[----:B------:R-:W-:-:S03]  /*17410*/  IADD3 R40, P3, PT, R40, R69, RZ ;  /* 0x0000004528287210 */ /* 0x000fc60007f7e0ff */
[----:B------:R-:W-:Y:S02]  /*17420*/  IMAD.X R76, R76, 0x1, R68, P4 ;  /* 0x000000014c4c7824 */ /* 0x000fe400020e0644 */
[----:B------:R-:W-:Y:S04]  /*17430*/  STL [R1+0x1e0], R40 ;  /* 0x0001e02801007387 */ /* 0x000fe80000100800 */
[----:B------:R-:W-:Y:S04]  /*17440*/  STL [R1+0x1d8], R74 ;  /* 0x0001d84a01007387 */ /* 0x000fe80000100800 */
[----:B------:R1:W-:Y:S04]  /*17450*/  STL [R1+0x1cc], R35 ;  /* 0x0001cc2301007387 */ /* 0x0003e80000100800 */
[----:B------:R-:W-:Y:S04]  /*17460*/  STL [R1+0x1d4], R76 ;  /* 0x0001d44c01007387 */ /* 0x000fe80000100800 */
[----:B------:R-:W4:Y:S04]  /*17470*/  LDL.LU R77, [R1+0x1ec] ;  /* 0x0001ec00014d7983 */ /* 0x000f280000300800 */
[----:B------:R-:W4:Y:S01]  /*17480*/  LDL.LU R43, [R1+0x1f4] ;  /* 0x0001f400012b7983 */ /* 0x000f220000300800 */
[----:B------:R-:W-:-:S06]  /*17490*/  PRMT R29, RZ, 0x7610, R29 ;  /* 0x00007610ff1d7816 */ /* 0x000fcc000000001d */
[----:B------:R0:W4:Y:S02]  /*174a0*/  @!P1 LDG.E.U16 R29, desc[UR20][R30.64] ;  /* 0x000000141e1d9981 */ /* 0x000124000c1e1500 */
[----:B0-----:R-:W-:Y:S02]  /*174b0*/  PRMT R30, RZ, 0x7610, R30 ;  /* 0x00007610ff1e7816 */ /* 0x001fe4000000001e */
[----:B------:R-:W-:-:S04]  /*174c0*/  PRMT R31, RZ, 0x7610, R31 ;  /* 0x00007610ff1f7816 */ /* 0x000fc8000000001f */
[----:B------:R0:W4:Y:S02]  /*174d0*/  @!P1 LDG.E.U16 R30, desc[UR20][R34.64] ;  /* 0x00000014221e9981 */ /* 0x000124000c1e1500 */
[----:B0-----:R-:W-:Y:S02]  /*174e0*/  @!P1 IMAD.MOV.U32 R34, RZ, RZ, R74 ;  /* 0x000000ffff229224 */ /* 0x001fe400078e004a */
[----:B-1----:R-:W-:-:S05]  /*174f0*/  @!P1 IMAD.MOV.U32 R35, RZ, RZ, R76 ;  /* 0x000000ffff239224 */ /* 0x002fca00078e004c */
[----:B------:R0:W4:Y:S01]  /*17500*/  @!P1 LDG.E.U16 R31, desc[UR20][R34.64] ;  /* 0x00000014221f9981 */ /* 0x000122000c1e1500 */
[----:B------:R-:W-:Y:S01]  /*17510*/  PRMT R33, RZ, 0x7610, R33 ;  /* 0x00007610ff217816 */ /* 0x000fe20000000021 */
[----:B0-----:R-:W-:Y:S02]  /*17520*/  @!P1 IMAD.MOV.U32 R34, RZ, RZ, R40 ;  /* 0x000000ffff229224 */ /* 0x001fe400078e0028 */
[----:B---3--:R-:W-:-:S04]  /*17530*/  IMAD.X R41, R41, 0x1, R68, P3 ;  /* 0x0000000129297824 */ /* 0x008fc800018e0644 */
[----:B------:R-:W-:Y:S01]  /*17540*/  @!P1 IMAD.MOV.U32 R35, RZ, RZ, R41 ;  /* 0x000000ffff239224 */ /* 0x000fe200078e0029 */
[----:B------:R0:W-:Y:S04]  /*17550*/  STL [R1+0x1dc], R41 ;  /* 0x0001dc2901007387 */ /* 0x0001e80000100800 */
[----:B0-----:R-:W3:Y:S04]  /*17560*/  LDL.LU R41, [R1+0x1fc] ;  /* 0x0001fc0001297983 */ /* 0x001ee80000300800 */
[----:B------:R-:W3:Y:S04]  /*17570*/  LDL.LU R40, [R1+0x200] ;  /* 0x0002000001287983 */ /* 0x000ee80000300800 */
[----:B------:R-:W3:Y:S01]  /*17580*/  LDL.LU R76, [R1+0x208] ;  /* 0x00020800014c7983 */ /* 0x000ee20000300800 */
[----:B--2---:R-:W-:-:S03]  /*17590*/  IADD3 R36, P5, PT, R36, R69, RZ ;  /* 0x0000004524247210 */ /* 0x004fc60007fbe0ff */
[----:B------:R-:W2:Y:S01]  /*175a0*/  LDL.LU R74, [R1+0x210] ;  /* 0x00021000014a7983 */ /* 0x000ea20000300800 */
[-C--:B----4-:R-:W-:Y:S01]  /*175b0*/  IADD3 R75, P4, PT, R75, R69.reuse, RZ ;  /* 0x000000454b4b7210 */ /* 0x090fe20007f9e0ff */
[--C-:B------:R-:W-:Y:S01]  /*175c0*/  IMAD.X R37, R37, 0x1, R68.reuse, P5 ;  /* 0x0000000125257824 */ /* 0x100fe200028e0644 */
[----:B------:R-:W-:Y:S01]  /*175d0*/  IADD3 R42, P3, PT, R42, R69, RZ ;  /* 0x000000452a2a7210 */ /* 0x000fe20007f7e0ff */
[----:B------:R-:W-:Y:S04]  /*175e0*/  STL [R1+0x1e8], R36 ;  /* 0x0001e82401007387 */ /* 0x000fe80000100800 */
[----:B------:R-:W-:Y:S04]  /*175f0*/  STL [R1+0x1f8], R42 ;  /* 0x0001f82a01007387 */ /* 0x000fe80000100800 */
[----:B------:R-:W-:Y:S04]  /*17600*/  STL [R1+0x1f0], R75 ;  /* 0x0001f04b01007387 */ /* 0x000fe80000100800 */
[----:B------:R0:W-:Y:S04]  /*17610*/  STL [R1+0x1e4], R37 ;  /* 0x0001e42501007387 */ /* 0x0001e80000100800 */
[----:B------:R0:W4:Y:S01]  /*17620*/  @!P1 LDG.E.U16 R33, desc[UR20][R36.64] ;  /* 0x0000001424219981 */ /* 0x000122000c1e1500 */
[----:B------:R-:W-:-:S02]  /*17630*/  IMAD.X R77, R77, 0x1, R68, P4 ;  /* 0x000000014d4d7824 */ /* 0x000fc400020e0644 */
[----:B------:R-:W-:-:S03]  /*17640*/  IMAD.X R43, R43, 0x1, R68, P3 ;  /* 0x000000012b2b7824 */ /* 0x000fc600018e0644 */
[----:B------:R1:W-:Y:S01]  /*17650*/  STL [R1+0x1ec], R77 ;  /* 0x0001ec4d01007387 */ /* 0x0003e20000100800 */
[----:B0-----:R-:W-:-:S03]  /*17660*/  @!P1 IMAD.MOV.U32 R37, RZ, RZ, R77 ;  /* 0x000000ffff259224 */ /* 0x001fc600078e004d */
[----:B------:R-:W4:Y:S04]  /*17670*/  LDL.LU R79, [R1+0x204] ;  /* 0x00020400014f7983 */ /* 0x000f280000300800 */
[----:B------:R0:W-:Y:S04]  /*17680*/  STL [R1+0x1f4], R43 ;  /* 0x0001f42b01007387 */ /* 0x0001e80000100800 */
[----:B-1----:R-:W4:Y:S01]  /*17690*/  LDL.LU R77, [R1+0x20c] ;  /* 0x00020c00014d7983 */ /* 0x002f220000300800 */
[----:B------:R-:W-:Y:S01]  /*176a0*/  PRMT R32, RZ, 0x7610, R32 ;  /* 0x00007610ff207816 */ /* 0x000fe20000000020 */
[----:B------:R-:W-:-:S05]  /*176b0*/  @!P1 IMAD.MOV.U32 R36, RZ, RZ, R75 ;  /* 0x000000ffff249224 */ /* 0x000fca00078e004b */
[----:B------:R1:W4:Y:S02]  /*176c0*/  @!P1 LDG.E.U16 R32, desc[UR20][R34.64] ;  /* 0x0000001422209981 */ /* 0x000324000c1e1500 */
[----:B-1----:R-:W-:Y:S02]  /*176d0*/  PRMT R34, RZ, 0x7610, R34 ;  /* 0x00007610ff227816 */ /* 0x002fe40000000022 */
[----:B------:R-:W-:-:S04]  /*176e0*/  PRMT R35, RZ, 0x7610, R35 ;  /* 0x00007610ff237816 */ /* 0x000fc80000000023 */
[----:B------:R1:W4:Y:S02]  /*176f0*/  @!P1 LDG.E.U16 R34, desc[UR20][R36.64] ;  /* 0x0000001424229981 */ /* 0x000324000c1e1500 */
[----:B-1----:R-:W-:Y:S02]  /*17700*/  @!P1 IMAD.MOV.U32 R36, RZ, RZ, R42 ;  /* 0x000000ffff249224 */ /* 0x002fe400078e002a */
[----:B------:R-:W-:Y:S02]  /*17710*/  @!P1 IMAD.MOV.U32 R37, RZ, RZ, R43 ;  /* 0x000000ffff259224 */ /* 0x000fe400078e002b */
[----:B0-----:R-:W4:Y:S04]  /*17720*/  LDL.LU R43, [R1+0x214] ;  /* 0x00021400012b7983 */ /* 0x001f280000300800 */
[----:B------:R-:W4:Y:S04]  /*17730*/  LDL.LU R42, [R1+0x218] ;  /* 0x00021800012a7983 */ /* 0x000f280000300800 */
[----:B------:R-:W4:Y:S04]  /*17740*/  LDL.LU R78, [R1+0x220] ;  /* 0x00022000014e7983 */ /* 0x000f280000300800 */
[----:B------:R-:W4:Y:S04]  /*17750*/  LDL.LU R75, [R1+0x228] ;  /* 0x00022800014b7983 */ /* 0x000f280000300800 */
[----:B------:R0:W4:Y:S02]  /*17760*/  @!P1 LDG.E.U16 R35, desc[UR20][R36.64] ;  /* 0x0000001424239981 */ /* 0x000124000c1e1500 */
[----:B0-----:R-:W-:-:S02]  /*17770*/  PRMT R36, RZ, 0x7610, R36 ;  /* 0x00007610ff247816 */ /* 0x001fc40000000024 */
[-C--:B---3--:R-:W-:Y:S02]  /*17780*/  IADD3 R40, P5, PT, R40, R69.reuse, RZ ;  /* 0x0000004528287210 */ /* 0x088fe40007fbe0ff */
[----:B------:R-:W-:-:S03]  /*17790*/  IADD3 R76, P4, PT, R76, R69, RZ ;  /* 0x000000454c4c7210 */ /* 0x000fc60007f9e0ff */
[----:B------:R-:W-:Y:S01]  /*177a0*/  IMAD.X R41, R41, 0x1, R68, P5 ;  /* 0x0000000129297824 */ /* 0x000fe200028e0644 */
[----:B--2---:R-:W-:Y:S01]  /*177b0*/  IADD3 R74, P3, PT, R74, R69, RZ ;  /* 0x000000454a4a7210 */ /* 0x004fe20007f7e0ff */
[----:B------:R0:W-:Y:S04]  /*177c0*/  STL [R1+0x200], R40 ;  /* 0x0002002801007387 */ /* 0x0001e80000100800 */
[----:B------:R-:W-:Y:S04]  /*177d0*/  STL [R1+0x210], R74 ;  /* 0x0002104a01007387 */ /* 0x000fe80000100800 */
[----:B------:R1:W-:Y:S04]  /*177e0*/  STL [R1+0x208], R76 ;  /* 0x0002084c01007387 */ /* 0x0003e80000100800 */
[----:B------:R2:W-:Y:S04]  /*177f0*/  STL [R1+0x1fc], R41 ;  /* 0x0001fc2901007387 */ /* 0x0005e80000100800 */
[----:B------:R0:W3:Y:S02]  /*17800*/  @!P1 LDG.E.U16 R36, desc[UR20][R40.64] ;  /* 0x0000001428249981 */ /* 0x0000e4000c1e1500 */
[----:B0-----:R-:W-:-:S02]  /*17810*/  @!P1 IMAD.MOV.U32 R40, RZ, RZ, R76 ;  /* 0x000000ffff289224 */ /* 0x001fc400078e004c */
[--C-:B----4-:R-:W-:Y:S02]  /*17820*/  IMAD.X R79, R79, 0x1, R68.reuse, P4 ;  /* 0x000000014f4f7824 */ /* 0x110fe400020e0644 */
[----:B------:R-:W-:-:S03]  /*17830*/  IMAD.X R77, R77, 0x1, R68, P3 ;  /* 0x000000014d4d7824 */ /* 0x000fc600018e0644 */
[----:B------:R-:W-:Y:S04]  /*17840*/  STL [R1+0x204], R79 ;  /* 0x0002044f01007387 */ /* 0x000fe80000100800 */
[----:B------:R0:W-:Y:S04]  /*17850*/  STL [R1+0x20c], R77 ;  /* 0x00020c4d01007387 */ /* 0x0001e80000100800 */
[----:B------:R-:W4:Y:S04]  /*17860*/  LDL.LU R81, [R1+0x21c] ;  /* 0x00021c0001517983 */ /* 0x000f280000300800 */
[----:B-1----:R-:W3:Y:S01]  /*17870*/  LDL.LU R76, [R1+0x224] ;  /* 0x00022400014c7983 */ /* 0x002ee20000300800 */
[----:B------:R-:W-:Y:S01]  /*17880*/  PRMT R37, RZ, 0x7610, R37 ;  /* 0x00007610ff257816 */ /* 0x000fe20000000025 */
[----:B--2---:R-:W-:-:S02]  /*17890*/  @!P1 IMAD.MOV.U32 R41, RZ, RZ, R79 ;  /* 0x000000ffff299224 */ /* 0x004fc400078e004f */
[----:B------:R-:W2:Y:S04]  /*178a0*/  LDL.LU R80, [R1+0x230] ;  /* 0x0002300001507983 */ /* 0x000ea80000300800 */
[----:B------:R1:W2:Y:S01]  /*178b0*/  @!P1 LDG.E.U16 R37, desc[UR20][R40.64] ;  /* 0x0000001428259981 */ /* 0x0002a2000c1e1500 */
[----:B------:R-:W-:Y:S01]  /*178c0*/  PRMT R39, RZ, 0x7610, R39 ;  /* 0x00007610ff277816 */ /* 0x000fe20000000027 */
[----:B-1----:R-:W-:Y:S02]  /*178d0*/  @!P1 IMAD.MOV.U32 R41, RZ, RZ, R77 ;  /* 0x000000ffff299224 */ /* 0x002fe400078e004d */
[----:B------:R-:W-:Y:S01]  /*178e0*/  @!P1 IMAD.MOV.U32 R40, RZ, RZ, R74 ;  /* 0x000000ffff289224 */ /* 0x000fe200078e004a */
[----:B0-----:R-:W2:Y:S04]  /*178f0*/  LDL.LU R77, [R1+0x238] ;  /* 0x00023800014d7983 */ /* 0x001ea80000300800 */
[----:B------:R-:W2:Y:S01]  /*17900*/  LDL.LU R74, [R1+0x240] ;  /* 0x00024000014a7983 */ /* 0x000ea20000300800 */
[----:B------:R-:W-:-:S02]  /*17910*/  IADD3 R42, P5, PT, R42, R69, RZ ;  /* 0x000000452a2a7210 */ /* 0x000fc40007fbe0ff */
[----:B------:R-:W-:-:S03]  /*17920*/  IADD3 R78, P4, PT, R78, R69, RZ ;  /* 0x000000454e4e7210 */ /* 0x000fc60007f9e0ff */
[----:B------:R-:W-:Y:S01]  /*17930*/  IMAD.X R43, R43, 0x1, R68, P5 ;  /* 0x000000012b2b7824 */ /* 0x000fe200028e0644 */
[----:B------:R-:W-:Y:S01]  /*17940*/  IADD3 R75, P3, PT, R75, R69, RZ ;  /* 0x000000454b4b7210 */ /* 0x000fe20007f7e0ff */
[----:B------:R0:W-:Y:S04]  /*17950*/  STL [R1+0x218], R42 ;  /* 0x0002182a01007387 */ /* 0x0001e80000100800 */
[----:B------:R-:W-:Y:S04]  /*17960*/  STL [R1+0x228], R75 ;  /* 0x0002284b01007387 */ /* 0x000fe80000100800 */
[----:B------:R1:W-:Y:S04]  /*17970*/  STL [R1+0x220], R78 ;  /* 0x0002204e01007387 */ /* 0x0003e80000100800 */
[----:B------:R0:W-:Y:S04]  /*17980*/  STL [R1+0x214], R43 ;  /* 0x0002142b01007387 */ /* 0x0001e80000100800 */
[----:B------:R0:W2:Y:S02]  /*17990*/  @!P1 LDG.E.U16 R39, desc[UR20][R42.64] ;  /* 0x000000142a279981 */ /* 0x0000a4000c1e1500 */
[----:B0-----:R-:W-:-:S02]  /*179a0*/  @!P1 IMAD.MOV.U32 R42, RZ, RZ, R78 ;  /* 0x000000ffff2a9224 */ /* 0x001fc400078e004e */
[--C-:B----4-:R-:W-:Y:S02]  /*179b0*/  IMAD.X R81, R81, 0x1, R68.reuse, P4 ;  /* 0x0000000151517824 */ /* 0x110fe400020e0644 */
[----:B---3--:R-:W-:-:S03]  /*179c0*/  IMAD.X R76, R76, 0x1, R68, P3 ;  /* 0x000000014c4c7824 */ /* 0x008fc600018e0644 */
[----:B------:R0:W-:Y:S04]  /*179d0*/  STL [R1+0x21c], R81 ;  /* 0x00021c5101007387 */ /* 0x0001e80000100800 */
[----:B------:R-:W3:Y:S04]  /*179e0*/  LDL.LU R82, [R1+0x22c] ;  /* 0x00022c0001527983 */ /* 0x000ee80000300800 */
[----:B------:R-:W4:Y:S04]  /*179f0*/  LDL.LU R79, [R1+0x234] ;  /* 0x00023400014f7983 */ /* 0x000f280000300800 */
[----:B------:R2:W-:Y:S04]  /*17a00*/  STL [R1+0x224], R76 ;  /* 0x0002244c01007387 */ /* 0x0005e80000100800 */
[----:B-1----:R-:W4:Y:S01]  /*17a10*/  LDL.LU R78, [R1+0x23c] ;  /* 0x00023c00014e7983 */ /* 0x002f220000300800 */
[----:B------:R-:W-:Y:S01]  /*17a20*/  PRMT R38, RZ, 0x7610, R38 ;  /* 0x00007610ff267816 */ /* 0x000fe20000000026 */
[----:B------:R-:W-:Y:S01]  /*17a30*/  @!P1 IMAD.MOV.U32 R43, RZ, RZ, R81 ;  /* 0x000000ffff2b9224 */ /* 0x000fe200078e0051 */
[-C--:B--2---:R-:W-:Y:S01]  /*17a40*/  IADD3 R80, P5, PT, R80, R69.reuse, RZ ;  /* 0x0000004550507210 */ /* 0x084fe20007fbe0ff */
[----:B0-----:R-:W2:Y:S04]  /*17a50*/  LDL.LU R81, [R1+0x248] ;  /* 0x0002480001517983 */ /* 0x001ea80000300800 */
[----:B------:R0:W2:Y:S01]  /*17a60*/  @!P1 LDG.E.U16 R38, desc[UR20][R40.64] ;  /* 0x0000001428269981 */ /* 0x0000a2000c1e1500 */
[----:B------:R-:W-:-:S02]  /*17a70*/  IADD3 R77, P4, PT, R77, R69, RZ ;  /* 0x000000454d4d7210 */ /* 0x000fc40007f9e0ff */
[----:B------:R-:W-:Y:S02]  /*17a80*/  IADD3 R74, P3, PT, R74, R69, RZ ;  /* 0x000000454a4a7210 */ /* 0x000fe40007f7e0ff */
[----:B0-----:R-:W-:Y:S02]  /*17a90*/  PRMT R40, RZ, 0x7610, R40 ;  /* 0x00007610ff287816 */ /* 0x001fe40000000028 */
[----:B------:R-:W-:-:S04]  /*17aa0*/  PRMT R41, RZ, 0x7610, R41 ;  /* 0x00007610ff297816 */ /* 0x000fc80000000029 */
[----:B------:R0:W2:Y:S01]  /*17ab0*/  @!P1 LDG.E.U16 R40, desc[UR20][R42.64] ;  /* 0x000000142a289981 */ /* 0x0000a2000c1e1500 */
[----:B------:R-:W-:Y:S01]  /*17ac0*/  PRMT R47, RZ, 0x7610, R47 ;  /* 0x00007610ff2f7816 */ /* 0x000fe2000000002f */
[----:B0-----:R-:W-:Y:S02]  /*17ad0*/  @!P1 IMAD.MOV.U32 R42, RZ, RZ, R75 ;  /* 0x000000ffff2a9224 */ /* 0x001fe400078e004b */
[----:B------:R-:W-:Y:S02]  /*17ae0*/  @!P1 IMAD.MOV.U32 R43, RZ, RZ, R76 ;  /* 0x000000ffff2b9224 */ /* 0x000fe400078e004c */
[----:B------:R-:W2:Y:S04]  /*17af0*/  LDL.LU R76, [R1+0x258] ;  /* 0x00025800014c7983 */ /* 0x000ea80000300800 */
[----:B------:R-:W2:Y:S04]  /*17b00*/  LDL.LU R75, [R1+0x260] ;  /* 0x00026000014b7983 */ /* 0x000ea80000300800 */
[----:B------:R-:W-:Y:S04]  /*17b10*/  STL [R1+0x230], R80 ;  /* 0x0002305001007387 */ /* 0x000fe80000100800 */
[----:B------:R-:W-:Y:S04]  /*17b20*/  STL [R1+0x240], R74 ;  /* 0x0002404a01007387 */ /* 0x000fe80000100800 */
[----:B------:R0:W2:Y:S04]  /*17b30*/  @!P1 LDG.E.U16 R41, desc[UR20][R42.64] ;  /* 0x000000142a299981 */ /* 0x0000a8000c1e1500 */
[----:B------:R-:W-:Y:S01]  /*17b40*/  STL [R1+0x238], R77 ;  /* 0x0002384d01007387 */ /* 0x000fe20000100800 */
[----:B0-----:R-:W-:-:S02]  /*17b50*/  @!P1 IMAD.MOV.U32 R42, RZ, RZ, R80 ;  /* 0x000000ffff2a9224 */ /* 0x001fc400078e0050 */
[--C-:B---3--:R-:W-:Y:S02]  /*17b60*/  IMAD.X R82, R82, 0x1, R68.reuse, P5 ;  /* 0x0000000152527824 */ /* 0x108fe400028e0644 */
[----:B----4-:R-:W-:-:S03]  /*17b70*/  IMAD.X R79, R79, 0x1, R68, P4 ;  /* 0x000000014f4f7824 */ /* 0x010fc600020e0644 */
[----:B------:R0:W-:Y:S01]  /*17b80*/  STL [R1+0x22c], R82 ;  /* 0x00022c5201007387 */ /* 0x0001e20000100800 */
[----:B------:R-:W-:-:S03]  /*17b90*/  @!P1 IMAD.MOV.U32 R43, RZ, RZ, R82 ;  /* 0x000000ffff2b9224 */ /* 0x000fc600078e0052 */
[----:B------:R1:W-:Y:S01]  /*17ba0*/  STL [R1+0x234], R79 ;  /* 0x0002344f01007387 */ /* 0x0003e20000100800 */
[----:B------:R-:W-:-:S03]  /*17bb0*/  IMAD.X R78, R78, 0x1, R68, P3 ;  /* 0x000000014e4e7824 */ /* 0x000fc600018e0644 */
[----:B------:R3:W4:Y:S04]  /*17bc0*/  @!P1 LDG.E.U16 R47, desc[UR20][R42.64] ;  /* 0x000000142a2f9981 */ /* 0x000728000c1e1500 */
[----:B0-----:R-:W4:Y:S04]  /*17bd0*/  LDL.LU R82, [R1+0x244] ;  /* 0x0002440001527983 */ /* 0x001f280000300800 */
[----:B------:R0:W-:Y:S01]  /*17be0*/  STL [R1+0x23c], R78 ;  /* 0x00023c4e01007387 */ /* 0x0001e20000100800 */
[----:B---3--:R-:W-:-:S03]  /*17bf0*/  @!P1 IMAD.MOV.U32 R42, RZ, RZ, R77 ;  /* 0x000000ffff2a9224 */ /* 0x008fc600078e004d */
[----:B------:R-:W3:Y:S04]  /*17c00*/  LDL.LU R80, [R1+0x254] ;  /* 0x0002540001507983 */ /* 0x000ee80000300800 */
[----:B------:R-:W3:Y:S01]  /*17c10*/  LDL.LU R77, [R1+0x25c] ;  /* 0x00025c00014d7983 */ /* 0x000ee20000300800 */
[----:B------:R-:W-:Y:S01]  /*17c20*/  PRMT R48, RZ, 0x7610, R48 ;  /* 0x00007610ff307816 */ /* 0x000fe20000000030 */
[----:B------:R-:W-:Y:S01]  /*17c30*/  @!P1 IMAD.MOV.U32 R43, RZ, RZ, R79 ;  /* 0x000000ffff2b9224 */ /* 0x000fe200078e004f */
[----:B--2---:R-:W-:Y:S01]  /*17c40*/  IADD3 R81, P5, PT, R81, R69, RZ ;  /* 0x0000004551517210 */ /* 0x004fe20007fbe0ff */
[----:B-1----:R-:W2:Y:S01]  /*17c50*/  LDL.LU R79, [R1+0x268] ;  /* 0x00026800014f7983 */ /* 0x002ea20000300800 */
[----:B------:R-:W-:-:S03]  /*17c60*/  PRMT R49, RZ, 0x7610, R49 ;  /* 0x00007610ff317816 */ /* 0x000fc60000000031 */
[----:B------:R1:W2:Y:S01]  /*17c70*/  @!P1 LDG.E.U16 R48, desc[UR20][R42.64] ;  /* 0x000000142a309981 */ /* 0x0002a2000c1e1500 */
[----:B------:R-:W-:Y:S01]  /*17c80*/  PRMT R51, RZ, 0x7610, R51 ;  /* 0x00007610ff337816 */ /* 0x000fe20000000033 */
[----:B-1----:R-:W-:Y:S02]  /*17c90*/  @!P1 IMAD.MOV.U32 R42, RZ, RZ, R74 ;  /* 0x000000ffff2a9224 */ /* 0x002fe400078e004a */
[----:B------:R-:W-:Y:S01]  /*17ca0*/  @!P1 IMAD.MOV.U32 R43, RZ, RZ, R78 ;  /* 0x000000ffff2b9224 */ /* 0x000fe200078e004e */
[-C--:B------:R-:W-:Y:S01]  /*17cb0*/  IADD3 R76, P4, PT, R76, R69.reuse, RZ ;  /* 0x000000454c4c7210 */ /* 0x080fe20007f9e0ff */
[----:B0-----:R-:W2:Y:S01]  /*17cc0*/  LDL.LU R78, [R1+0x270] ;  /* 0x00027000014e7983 */ /* 0x001ea20000300800 */
[----:B------:R-:W-:-:S03]  /*17cd0*/  IADD3 R75, P3, PT, R75, R69, RZ ;  /* 0x000000454b4b7210 */ /* 0x000fc60007f7e0ff */
[----:B------:R-:W2:Y:S04]  /*17ce0*/  LDL.LU R74, [R1+0x298] ;  /* 0x00029800014a7983 */ /* 0x000ea80000300800 */
[----:B------:R0:W2:Y:S04]  /*17cf0*/  @!P1 LDG.E.U16 R49, desc[UR20][R42.64] ;  /* 0x000000142a319981 */ /* 0x0000a8000c1e1500 */
[----:B------:R-:W-:Y:S04]  /*17d00*/  STL [R1+0x248], R81 ;  /* 0x0002485101007387 */ /* 0x000fe80000100800 */
[----:B------:R-:W-:Y:S01]  /*17d10*/  STL [R1+0x260], R75 ;  /* 0x0002604b01007387 */ /* 0x000fe20000100800 */
[----:B0-----:R-:W-:-:S03]  /*17d20*/  @!P1 IMAD.MOV.U32 R42, RZ, RZ, R81 ;  /* 0x000000ffff2a9224 */ /* 0x001fc600078e0051 */
[----:B------:R-:W-:Y:S01]  /*17d30*/  STL [R1+0x258], R76 ;  /* 0x0002584c01007387 */ /* 0x000fe20000100800 */
[----:B----4-:R-:W-:-:S04]  /*17d40*/  IMAD.X R82, R82, 0x1, R68, P5 ;  /* 0x0000000152527824 */ /* 0x010fc800028e0644 */
[----:B------:R-:W-:Y:S02]  /*17d50*/  @!P1 IMAD.MOV.U32 R43, RZ, RZ, R82 ;  /* 0x000000ffff2b9224 */ /* 0x000fe400078e0052 */
[--C-:B---3--:R-:W-:Y:S01]  /*17d60*/  IMAD.X R80, R80, 0x1, R68.reuse, P4 ;  /* 0x0000000150507824 */ /* 0x108fe200020e0644 */
[----:B------:R0:W-:Y:S01]  /*17d70*/  STL [R1+0x244], R82 ;  /* 0x0002445201007387 */ /* 0x0001e20000100800 */
[----:B------:R-:W-:-:S03]  /*17d80*/  IMAD.X R77, R77, 0x1, R68, P3 ;  /* 0x000000014d4d7824 */ /* 0x000fc600018e0644 */
[----:B------:R-:W-:Y:S04]  /*17d90*/  STL [R1+0x254], R80 ;  /* 0x0002545001007387 */ /* 0x000fe80000100800 */
[----:B------:R1:W3:Y:S04]  /*17da0*/  @!P1 LDG.E.U16 R51, desc[UR20][R42.64] ;  /* 0x000000142a339981 */ /* 0x0002e8000c1e1500 */
[----:B0-----:R-:W4:Y:S04]  /*17db0*/  LDL.LU R82, [R1+0x264] ;  /* 0x0002640001527983 */ /* 0x001f280000300800 */
[----:B------:R-:W3:Y:S01]  /*17dc0*/  LDL.LU R81, [R1+0x26c] ;  /* 0x00026c0001517983 */ /* 0x000ee20000300800 */
[----:B-1----:R-:W-:-:S03]  /*17dd0*/  @!P1 IMAD.MOV.U32 R42, RZ, RZ, R76 ;  /* 0x000000ffff2a9224 */ /* 0x002fc600078e004c */
[----:B------:R0:W-:Y:S04]  /*17de0*/  STL [R1+0x25c], R77 ;  /* 0x00025c4d01007387 */ /* 0x0001e80000100800 */
[----:B------:R-:W3:Y:S01]  /*17df0*/  LDL.LU R76, [R1+0x294] ;  /* 0x00029400014c7983 */ /* 0x000ee20000300800 */
[----:B------:R-:W-:Y:S01]  /*17e00*/  PRMT R52, RZ, 0x7610, R52 ;  /* 0x00007610ff347816 */ /* 0x000fe20000000034 */
[----:B------:R-:W-:Y:S01]  /*17e10*/  @!P1 IMAD.MOV.U32 R43, RZ, RZ, R80 ;  /* 0x000000ffff2b9224 */ /* 0x000fe200078e0050 */
[-C--:B--2---:R-:W-:Y:S02]  /*17e20*/  IADD3 R79, P5, PT, R79, R69.reuse, RZ ;  /* 0x000000454f4f7210 */ /* 0x084fe40007fbe0ff */
[-C--:B------:R-:W-:Y:S02]  /*17e30*/  IADD3 R78, P4, PT, R78, R69.reuse, RZ ;  /* 0x000000454e4e7210 */ /* 0x080fe40007f9e0ff */
[----:B------:R1:W2:Y:S01]  /*17e40*/  @!P1 LDG.E.U16 R52, desc[UR20][R42.64] ;  /* 0x000000142a349981 */ /* 0x0002a2000c1e1500 */
[----:B------:R-:W-:-:S02]  /*17e50*/  IADD3 R74, P3, PT, R74, R69, RZ ;  /* 0x000000454a4a7210 */ /* 0x000fc40007f7e0ff */
[----:B------:R-:W-:Y:S01]  /*17e60*/  PRMT R53, RZ, 0x7610, R53 ;  /* 0x00007610ff357816 */ /* 0x000fe20000000035 */
[----:B-1----:R-:W-:Y:S02]  /*17e70*/  @!P1 IMAD.MOV.U32 R43, RZ, RZ, R77 ;  /* 0x000000ffff2b9224 */ /* 0x002fe400078e004d */
[----:B------:R-:W-:Y:S01]  /*17e80*/  @!P1 IMAD.MOV.U32 R42, RZ, RZ, R75 ;  /* 0x000000ffff2a9224 */ /* 0x000fe200078e004b */
[----:B0-----:R-:W2:Y:S04]  /*17e90*/  LDL.LU R77, [R1+0x2a0] ;  /* 0x0002a000014d7983 */ /* 0x001ea80000300800 */
[----:B------:R-:W2:Y:S04]  /*17ea0*/  LDL.LU R75, [R1+0x278] ;  /* 0x00027800014b7983 */ /* 0x000ea80000300800 */
[----:B------:R-:W2:Y:S04]  /*17eb0*/  LDL.LU R80, [R1+0x2a8] ;  /* 0x0002a80001507983 */ /* 0x000ea80000300800 */
[----:B------:R0:W-:Y:S04]  /*17ec0*/  STL [R1+0x268], R79 ;  /* 0x0002684f01007387 */ /* 0x0001e80000100800 */
[----:B------:R-:W-:Y:S04]  /*17ed0*/  STL [R1+0x298], R74 ;  /* 0x0002984a01007387 */ /* 0x000fe80000100800 */
[----:B------:R-:W-:Y:S01]  /*17ee0*/  STL [R1+0x270], R78 ;  /* 0x0002704e01007387 */ /* 0x000fe20000100800 */
[----:B------:R-:W-:-:S03]  /*17ef0*/  PRMT R54, RZ, 0x7610, R54 ;  /* 0x00007610ff367816 */ /* 0x000fc60000000036 */
[----:B------:R1:W2:Y:S02]  /*17f00*/  @!P1 LDG.E.U16 R53, desc[UR20][R42.64] ;  /* 0x000000142a359981 */ /* 0x0002a4000c1e1500 */
[----:B-1----:R-:W-:Y:S02]  /*17f10*/  @!P1 IMAD.MOV.U32 R42, RZ, RZ, R79 ;  /* 0x000000ffff2a9224 */ /* 0x002fe400078e004f */
[--C-:B----4-:R-:W-:Y:S02]  /*17f20*/  IMAD.X R82, R82, 0x1, R68.reuse, P5 ;  /* 0x0000000152527824 */ /* 0x110fe400028e0644 */
[----:B---3--:R-:W-:-:S03]  /*17f30*/  IMAD.X R81, R81, 0x1, R68, P4 ;  /* 0x0000000151517824 */ /* 0x008fc600020e0644 */
[----:B------:R1:W-:Y:S01]  /*17f40*/  STL [R1+0x264], R82 ;  /* 0x0002645201007387 */ /* 0x0003e20000100800 */
[----:B------:R-:W-:-:S03]  /*17f50*/  @!P1 IMAD.MOV.U32 R43, RZ, RZ, R82 ;  /* 0x000000ffff2b9224 */ /* 0x000fc600078e0052 */
[----:B------:R3:W-:Y:S01]  /*17f60*/  STL [R1+0x26c], R81 ;  /* 0x00026c5101007387 */ /* 0x0007e20000100800 */
[----:B------:R-:W-:-:S03]  /*17f70*/  IMAD.X R76, R76, 0x1, R68, P3 ;  /* 0x000000014c4c7824 */ /* 0x000fc600018e0644 */
[----:B0-----:R-:W4:Y:S04]  /*17f80*/  LDL.LU R79, [R1+0x29c] ;  /* 0x00029c00014f7983 */ /* 0x001f280000300800 */
[----:B------:R0:W-:Y:S04]  /*17f90*/  STL [R1+0x294], R76 ;  /* 0x0002944c01007387 */ /* 0x0001e80000100800 */
[----:B-1----:R-:W4:Y:S04]  /*17fa0*/  LDL.LU R82, [R1+0x274] ;  /* 0x0002740001527983 */ /* 0x002f280000300800 */
[----:B------:R1:W4:Y:S02]  /*17fb0*/  @!P1 LDG.E.U16 R54, desc[UR20][R42.64] ;  /* 0x000000142a369981 */ /* 0x000324000c1e1500 */
[----:B-1----:R-:W-:-:S02]  /*17fc0*/  @!P1 IMAD.MOV.U32 R43, RZ, RZ, R81 ;  /* 0x000000ffff2b9224 */ /* 0x002fc400078e0051 */
[----:B---3--:R-:W3:Y:S01]  /*17fd0*/  LDL.LU R81, [R1+0x2a4] ;  /* 0x0002a40001517983 */ /* 0x008ee20000300800 */
[----:B------:R-:W-:Y:S01]  /*17fe0*/  PRMT R55, RZ, 0x7610, R55 ;  /* 0x00007610ff377816 */ /* 0x000fe20000000037 */
[----:B------:R-:W-:Y:S01]  /*17ff0*/  @!P1 IMAD.MOV.U32 R42, RZ, RZ, R78 ;  /* 0x000000ffff2a9224 */ /* 0x000fe200078e004e */
[-C--:B--2---:R-:W-:Y:S01]  /*18000*/  IADD3 R77, P4, PT, R77, R69.reuse, RZ ;  /* 0x000000454d4d7210 */ /* 0x084fe20007f9e0ff */
[----:B------:R-:W2:Y:S01]  /*18010*/  LDL.LU R78, [R1+0x280] ;  /* 0x00028000014e7983 */ /* 0x000ea20000300800 */
[-C--:B------:R-:W-:Y:S02]  /*18020*/  IADD3 R75, P5, PT, R75, R69.reuse, RZ ;  /* 0x000000454b4b7210 */ /* 0x080fe40007fbe0ff */
[----:B------:R-:W-:Y:S01]  /*18030*/  IADD3 R80, P3, PT, R80, R69, RZ ;  /* 0x0000004550507210 */ /* 0x000fe20007f7e0ff */
[----:B------:R1:W2:Y:S01]  /*18040*/  @!P1 LDG.E.U16 R55, desc[UR20][R42.64] ;  /* 0x000000142a379981 */ /* 0x0002a2000c1e1500 */
[----:B------:R-:W-:Y:S02]  /*18050*/  PRMT R56, RZ, 0x7610, R56 ;  /* 0x00007610ff387816 */ /* 0x000fe40000000038 */
[----:B------:R-:W-:Y:S01]  /*18060*/  PRMT R58, RZ, 0x7610, R58 ;  /* 0x00007610ff3a7816 */ /* 0x000fe2000000003a */
[----:B-1----:R-:W-:-:S02]  /*18070*/  @!P1 IMAD.MOV.U32 R43, RZ, RZ, R76 ;  /* 0x000000ffff2b9224 */ /* 0x002fc400078e004c */
[----:B------:R-:W-:Y:S01]  /*18080*/  @!P1 IMAD.MOV.U32 R42, RZ, RZ, R74 ;  /* 0x000000ffff2a9224 */ /* 0x000fe200078e004a */
[----:B0-----:R-:W2:Y:S04]  /*18090*/  LDL.LU R76, [R1+0x2ac] ;  /* 0x0002ac00014c7983 */ /* 0x001ea80000300800 */
[----:B------:R-:W2:Y:S04]  /*180a0*/  LDL.LU R74, [R1+0x2b0] ;  /* 0x0002b000014a7983 */ /* 0x000ea80000300800 */
[----:B------:R-:W-:Y:S04]  /*180b0*/  STL [R1+0x2a0], R77 ;  /* 0x0002a04d01007387 */ /* 0x000fe80000100800 */
[----:B------:R-:W-:Y:S04]  /*180c0*/  STL [R1+0x2a8], R80 ;  /* 0x0002a85001007387 */ /* 0x000fe80000100800 */
[----:B------:R-:W-:Y:S04]  /*180d0*/  STL [R1+0x278], R75 ;  /* 0x0002784b01007387 */ /* 0x000fe80000100800 */
[----:B------:R0:W2:Y:S02]  /*180e0*/  @!P1 LDG.E.U16 R56, desc[UR20][R42.64] ;  /* 0x000000142a389981 */ /* 0x0000a4000c1e1500 */
[----:B0-----:R-:W-:-:S02]  /*180f0*/  @!P1 IMAD.MOV.U32 R42, RZ, RZ, R77 ;  /* 0x000000ffff2a9224 */ /* 0x001fc400078e004d */
[--C-:B----4-:R-:W-:Y:S02]  /*18100*/  IMAD.X R79, R79, 0x1, R68.reuse, P4 ;  /* 0x000000014f4f7824 */ /* 0x110fe400020e0644 */
[----:B------:R-:W-:-:S03]  /*18110*/  IMAD.X R82, R82, 0x1, R68, P5 ;  /* 0x0000000152527824 */ /* 0x000fc600028e0644 */
[----:B------:R0:W-:Y:S01]  /*18120*/  STL [R1+0x29c], R79 ;  /* 0x00029c4f01007387 */ /* 0x0001e20000100800 */
[----:B------:R-:W-:-:S03]  /*18130*/  @!P1 IMAD.MOV.U32 R43, RZ, RZ, R79 ;  /* 0x000000ffff2b9224 */ /* 0x000fc600078e004f */
[----:B------:R1:W-:Y:S04]  /*18140*/  STL [R1+0x274], R82 ;  /* 0x0002745201007387 */ /* 0x0003e80000100800 */
[----:B------:R4:W2:Y:S04]  /*18150*/  @!P1 LDG.E.U16 R58, desc[UR20][R42.64] ;  /* 0x000000142a3a9981 */ /* 0x0008a8000c1e1500 */
[----:B0-----:R-:W2:Y:S01]  /*18160*/  LDL.LU R79, [R1+0x27c] ;  /* 0x00027c00014f7983 */ /* 0x001ea20000300800 */
[----:B---3--:R-:W-:-:S03]  /*18170*/  IMAD.X R81, R81, 0x1, R68, P3 ;  /* 0x0000000151517824 */ /* 0x008fc600018e0644 */
[----:B------:R-:W3:Y:S01]  /*18180*/  LDL.LU R77, [R1+0x114] ;  /* 0x00011400014d7983 */ /* 0x000ee20000300800 */
[----:B----4-:R-:W-:-:S03]  /*18190*/  @!P1 IMAD.MOV.U32 R42, RZ, RZ, R75 ;  /* 0x000000ffff2a9224 */ /* 0x010fc600078e004b */
[----:B------:R0:W-:Y:S04]  /*181a0*/  STL [R1+0x2a4], R81 ;  /* 0x0002a45101007387 */ /* 0x0001e80000100800 */
[----:B------:R-:W4:Y:S01]  /*181b0*/  LDL.LU R75, [R1+0x11c] ;  /* 0x00011c00014b7983 */ /* 0x000f220000300800 */
[----:B------:R-:W-:Y:S01]  /*181c0*/  PRMT R57, RZ, 0x7610, R57 ;  /* 0x00007610ff397816 */ /* 0x000fe20000000039 */
[----:B------:R-:W-:Y:S01]  /*181d0*/  @!P1 IMAD.MOV.U32 R43, RZ, RZ, R82 ;  /* 0x000000ffff2b9224 */ /* 0x000fe200078e0052 */
[-C--:B--2---:R-:W-:Y:S01]  /*181e0*/  IADD3 R78, P5, PT, R78, R69.reuse, RZ ;  /* 0x000000454e4e7210 */ /* 0x084fe20007fbe0ff */
[----:B------:R-:W2:Y:S04]  /*181f0*/  LDL.LU R84, [R1+0x288] ;  /* 0x0002880001547983 */ /* 0x000ea80000300800 */
[----:B------:R0:W2:Y:S01]  /*18200*/  @!P1 LDG.E.U16 R57, desc[UR20][R42.64] ;  /* 0x000000142a399981 */ /* 0x0000a2000c1e1500 */
[----:B------:R-:W-:-:S03]  /*18210*/  IADD3 R76, P4, PT, R76, R69, RZ ;  /* 0x000000454c4c7210 */ /* 0x000fc60007f9e0ff */
[----:B-1----:R-:W2:Y:S01]  /*18220*/  LDL.LU R82, [R1+0x2b4] ;  /* 0x0002b40001527983 */ /* 0x002ea20000300800 */
[----:B------:R-:W-:Y:S01]  /*18230*/  IADD3 R74, P3, PT, R74, R69, RZ ;  /* 0x000000454a4a7210 */ /* 0x000fe20007f7e0ff */
[----:B0-----:R-:W-:Y:S02]  /*18240*/  @!P1 IMAD.MOV.U32 R42, RZ, RZ, R80 ;  /* 0x000000ffff2a9224 */ /* 0x001fe400078e0050 */
[----:B------:R-:W2:Y:S04]  /*18250*/  LDL.LU R80, [R1+0x2b8] ;  /* 0x0002b80001507983 */ /* 0x000ea80000300800 */
[----:B------:R-:W-:Y:S04]  /*18260*/  STL [R1+0x280], R78 ;  /* 0x0002804e01007387 */ /* 0x000fe80000100800 */
[----:B------:R-:W-:Y:S04]  /*18270*/  STL [R1+0x2b0], R74 ;  /* 0x0002b04a01007387 */ /* 0x000fe80000100800 */
[----:B------:R-:W-:Y:S01]  /*18280*/  STL [R1+0x2ac], R76 ;  /* 0x0002ac4c01007387 */ /* 0x000fe20000100800 */
[----:B------:R-:W-:Y:S01]  /*18290*/  PRMT R59, RZ, 0x7610, R59 ;  /* 0x00007610ff3b7816 */ /* 0x000fe2000000003b */
[----:B------:R-:W-:Y:S01]  /*182a0*/  @!P1 IMAD.MOV.U32 R43, RZ, RZ, R81 ;  /* 0x000000ffff2b9224 */ /* 0x000fe200078e0051 */
[----:B------:R-:W-:-:S04]  /*182b0*/  PRMT R60, RZ, 0x7610, R60 ;  /* 0x00007610ff3c7816 */ /* 0x000fc8000000003c */
[----:B------:R0:W2:Y:S01]  /*182c0*/  @!P1 LDG.E.U16 R59, desc[UR20][R42.64] ;  /* 0x000000142a3b9981 */ /* 0x0000a2000c1e1500 */
[----:B------:R-:W-:Y:S01]  /*182d0*/  PRMT R61, RZ, 0x7610, R61 ;  /* 0x00007610ff3d7816 */ /* 0x000fe2000000003d */
[----:B0-----:R-:W-:Y:S02]  /*182e0*/  @!P1 IMAD.MOV.U32 R42, RZ, RZ, R78 ;  /* 0x000000ffff2a9224 */ /* 0x001fe400078e004e */
[--C-:B------:R-:W-:Y:S02]  /*182f0*/  IMAD.X R79, R79, 0x1, R68.reuse, P5 ;  /* 0x000000014f4f7824 */ /* 0x100fe400028e0644 */
[----:B---3--:R-:W-:-:S03]  /*18300*/  IMAD.X R77, R77, 0x1, R68, P4 ;  /* 0x000000014d4d7824 */ /* 0x008fc600020e0644 */
[----:B------:R0:W-:Y:S04]  /*18310*/  STL [R1+0x27c], R79 ;  /* 0x00027c4f01007387 */ /* 0x0001e80000100800 */
[----:B------:R1:W-:Y:S01]  /*18320*/  STL [R1+0x114], R77 ;  /* 0x0001144d01007387 */ /* 0x0003e20000100800 */
[----:B----4-:R-:W-:-:S03]  /*18330*/  IMAD.X R75, R75, 0x1, R68, P3 ;  /* 0x000000014b4b7824 */ /* 0x010fc600018e0644 */
[----:B------:R-:W3:Y:S04]  /*18340*/  LDL.LU R85, [R1+0x284] ;  /* 0x0002840001557983 */ /* 0x000ee80000300800 */
[----:B------:R4:W-:Y:S04]  /*18350*/  STL [R1+0x11c], R75 ;  /* 0x00011c4b01007387 */ /* 0x0009e80000100800 */
[----:B------:R-:W3:Y:S01]  /*18360*/  LDL.LU R83, [R1+0x120] ;  /* 0x0001200001537983 */ /* 0x000ee20000300800 */
[----:B------:R-:W-:-:S03]  /*18370*/  @!P1 IMAD.MOV.U32 R43, RZ, RZ, R79 ;  /* 0x000000ffff2b9224 */ /* 0x000fc600078e004f */
[----:B------:R-:W3:Y:S04]  /*18380*/  LDL.LU R81, [R1+0x124] ;  /* 0x0001240001517983 */ /* 0x000ee80000300800 */
[----:B0-----:R-:W3:Y:S04]  /*18390*/  LDL.LU R79, [R1+0x24c] ;  /* 0x00024c00014f7983 */ /* 0x001ee80000300800 */
[----:B------:R-:W3:Y:S04]  /*183a0*/  LDL.LU R78, [R1+0x250] ;  /* 0x00025000014e7983 */ /* 0x000ee80000300800 */
[----:B------:R0:W3:Y:S02]  /*183b0*/  @!P1 LDG.E.U16 R60, desc[UR20][R42.64] ;  /* 0x000000142a3c9981 */ /* 0x0000e4000c1e1500 */
[----:B0-----:R-:W-:-:S02]  /*183c0*/  @!P1 IMAD.MOV.U32 R42, RZ, RZ, R76 ;  /* 0x000000ffff2a9224 */ /* 0x001fc400078e004c */
[----:B------:R-:W-:Y:S02]  /*183d0*/  @!P1 IMAD.MOV.U32 R43, RZ, RZ, R77 ;  /* 0x000000ffff2b9224 */ /* 0x000fe400078e004d */
[----:B-1----:R-:W3:Y:S04]  /*183e0*/  LDL.LU R77, [R1+0x28c] ;  /* 0x00028c00014d7983 */ /* 0x002ee80000300800 */
[----:B------:R-:W3:Y:S04]  /*183f0*/  LDL.LU R76, [R1+0x290] ;  /* 0x00029000014c7983 */ /* 0x000ee80000300800 */
[----:B------:R0:W3:Y:S02]  /*18400*/  @!P1 LDG.E.U16 R61, desc[UR20][R42.64] ;  /* 0x000000142a3d9981 */ /* 0x0000e4000c1e1500 */
[----:B0-----:R-:W-:-:S02]  /*18410*/  @!P1 IMAD.MOV.U32 R43, RZ, RZ, R75 ;  /* 0x000000ffff2b9224 */ /* 0x001fc400078e004b */
[----:B------:R-:W-:Y:S01]  /*18420*/  @!P1 IMAD.MOV.U32 R42, RZ, RZ, R74 ;  /* 0x000000ffff2a9224 */ /* 0x000fe200078e004a */
[----:B----4-:R-:W4:Y:S04]  /*18430*/  LDL.LU R75, [R1+0x118] ;  /* 0x00011800014b7983 */ /* 0x010f280000300800 */
[----:B------:R-:W4:Y:S01]  /*18440*/  LDL.LU R74, [R1+0x128] ;  /* 0x00012800014a7983 */ /* 0x000f220000300800 */
[-C--:B--2---:R-:W-:Y:S02]  /*18450*/  IADD3 R84, P5, PT, R84, R69.reuse, RZ ;  /* 0x0000004554547210 */ /* 0x084fe40007fbe0ff */
[----:B------:R-:W-:Y:S02]  /*18460*/  PRMT R62, RZ, 0x7610, R62 ;  /* 0x00007610ff3e7816 */ /* 0x000fe4000000003e */
[----:B------:R-:W-:-:S02]  /*18470*/  IADD3 R82, P4, PT, R82, R69, RZ ;  /* 0x0000004552527210 */ /* 0x000fc40007f9e0ff */
[----:B------:R-:W-:Y:S02]  /*18480*/  PRMT R63, RZ, 0x7610, R63 ;  /* 0x00007610ff3f7816 */ /* 0x000fe4000000003f */
[----:B------:R0:W2:Y:S01]  /*18490*/  @!P1 LDG.E.U16 R62, desc[UR20][R42.64] ;  /* 0x000000142a3e9981 */ /* 0x0000a2000c1e1500 */
[----:B------:R-:W-:Y:S02]  /*184a0*/  IADD3 R80, P3, PT, R80, R69, RZ ;  /* 0x0000004550507210 */ /* 0x000fe40007f7e0ff */
[----:B------:R-:W-:Y:S01]  /*184b0*/  PRMT R64, RZ, 0x7610, R64 ;  /* 0x00007610ff407816 */ /* 0x000fe20000000040 */
[----:B0-----:R-:W-:Y:S01]  /*184c0*/  @!P1 IMAD.MOV.U32 R42, RZ, RZ, R84 ;  /* 0x000000ffff2a9224 */ /* 0x001fe200078e0054 */
[----:B------:R-:W-:Y:S02]  /*184d0*/  PRMT R65, RZ, 0x7610, R65 ;  /* 0x00007610ff417816 */ /* 0x000fe40000000041 */
[----:B------:R-:W-:Y:S02]  /*184e0*/  PRMT R66, RZ, 0x7610, R66 ;  /* 0x00007610ff427816 */ /* 0x000fe40000000042 */
[----:B------:R-:W-:-:S02]  /*184f0*/  PRMT R67, RZ, 0x7610, R67 ;  /* 0x00007610ff437816 */ /* 0x000fc40000000043 */
[----:B------:R-:W-:Y:S01]  /*18500*/  PRMT R73, RZ, 0x7610, R73 ;  /* 0x00007610ff497816 */ /* 0x000fe20000000049 */
[----:B---3--:R-:W-:-:S04]  /*18510*/  IMAD.X R85, R85, 0x1, R68, P5 ;  /* 0x0000000155557824 */ /* 0x008fc800028e0644 */
[----:B------:R-:W-:Y:S02]  /*18520*/  @!P1 IMAD.MOV.U32 R43, RZ, RZ, R85 ;  /* 0x000000ffff2b9224 */ /* 0x000fe400078e0055 */
[----:B------:R-:W-:-:S03]  /*18530*/  IMAD.X R83, R83, 0x1, R68, P4 ;  /* 0x0000000153537824 */ /* 0x000fc600020e0644 */
[----:B------:R0:W3:Y:S01]  /*18540*/  @!P1 LDG.E.U16 R63, desc[UR20][R42.64] ;  /* 0x000000142a3f9981 */ /* 0x0000e2000c1e1500 */
[----:B------:R-:W-:Y:S02]  /*18550*/  IMAD.X R81, R81, 0x1, R68, P3 ;  /* 0x0000000151517824 */ /* 0x000fe400018e0644 */
[----:B0-----:R-:W-:Y:S02]  /*18560*/  @!P1 IMAD.MOV.U32 R42, RZ, RZ, R82 ;  /* 0x000000ffff2a9224 */ /* 0x001fe400078e0052 */
[----:B------:R-:W-:Y:S01]  /*18570*/  @!P1 IMAD.MOV.U32 R43, RZ, RZ, R83 ;  /* 0x000000ffff2b9224 */ /* 0x000fe200078e0053 */
[----:B------:R-:W-:-:S04]  /*18580*/  IADD3 R78, P5, PT, R78, R69, RZ ;  /* 0x000000454e4e7210 */ /* 0x000fc80007fbe0ff */
        /* <DEDUP_REMOVED lines=8> */
[----:B------:R-:W-:-:S05]  /*18610*/  @!P1 IMAD.MOV.U32 R43, RZ, RZ, R79 ;  /* 0x000000ffff2b9224 */ /* 0x000fca00078e004f */
[----:B------:R0:W3:Y:S01]  /*18620*/  @!P1 LDG.E.U16 R66, desc[UR20][R42.64] ;  /* 0x000000142a429981 */ /* 0x0000e2000c1e1500 */
[----:B----4-:R-:W-:-:S05]  /*18630*/  IADD3 R74, P3, PT, R74, R69, RZ ;  /* 0x000000454a4a7210 */ /* 0x010fca0007f7e0ff */
[----:B------:R-:W-:Y:S02]  /*18640*/  IMAD.X R75, R75, 0x1, R68, P3 ;  /* 0x000000014b4b7824 */ /* 0x000fe400018e0644 */
[----:B0-----:R-:W-:Y:S02]  /*18650*/  @!P1 IMAD.MOV.U32 R42, RZ, RZ, R76 ;  /* 0x000000ffff2a9224 */ /* 0x001fe400078e004c */
[----:B------:R-:W-:-:S05]  /*18660*/  @!P1 IMAD.MOV.U32 R43, RZ, RZ, R77 ;  /* 0x000000ffff2b9224 */ /* 0x000fca00078e004d */
[----:B------:R0:W4:Y:S02]  /*18670*/  @!P1 LDG.E.U16 R67, desc[UR20][R42.64] ;  /* 0x000000142a439981 */ /* 0x000124000c1e1500 */
[----:B0-----:R-:W-:Y:S02]  /*18680*/  @!P1 IMAD.MOV.U32 R42, RZ, RZ, R74 ;  /* 0x000000ffff2a9224 */ /* 0x001fe400078e004a */
[----:B------:R-:W-:-:S05]  /*18690*/  @!P1 IMAD.MOV.U32 R43, RZ, RZ, R75 ;  /* 0x000000ffff2b9224 */ /* 0x000fca00078e004b */
[----:B------:R-:W4:Y:S01]  /*186a0*/  @!P1 LDG.E.U16 R73, desc[UR20][R42.64] ;  /* 0x000000142a499981 */ /* 0x000f22000c1e1500 */
[----:B------:R-:W-:Y:S06]  /*186b0*/  BAR.SYNC.DEFER_BLOCKING 0x0 ;  /* 0x0000000000007b1d */ /* 0x000fec0000010000 */
        /* <DEDUP_REMOVED lines=8> */
[----:B------:R-:W-:Y:S01]  /*18740*/  STL [R1+0x290], R76 ;  /* 0x0002904c01007387 */ /* 0x000fe20000100800 */
[----:B0-----:R-:W-:-:S03]  /*18750*/  LOP3.LUT R74, R3, 0x10, RZ, 0x3c, !PT ;  /* 0x00000010034a7812 */ /* 0x001fc600078e3cff */
[----:B------:R-:W-:Y:S04]  /*18760*/  STS.U16 [R3+UR9+0x4000], R72 ;  /* 0x0040004803007988 */ /* 0x000fe80008000409 */
[----:B------:R-:W-:Y:S04]  /*18770*/  STS.U16 [R3+UR9+0x4400], R7 ;  /* 0x0044000703007988 */ /* 0x000fe80008000409 */
[----:B------:R-:W-:Y:S04]  /*18780*/  STS.U16 [R3+UR9+0x4800], R15 ;  /* 0x0048000f03007988 */ /* 0x000fe80008000409 */
[----:B------:R-:W-:Y:S04]  /*18790*/  STS.U16 [R3+UR9+0x4c00], R23 ;  /* 0x004c001703007988 */ /* 0x000fe80008000409 */
[----:B------:R-:W-:Y:S04]  /*187a0*/  STS.U16 [R3+UR9+0x5000], R31 ;  /* 0x0050001f03007988 */ /* 0x000fe80008000409 */
[----:B------:R-:W-:Y:S04]  /*187b0*/  STS.U16 [R3+UR9+0x5400], R39 ;  /* 0x0054002703007988 */ /* 0x000fe80008000409 */
[----:B------:R-:W-:Y:S04]  /*187c0*/  STS.U16 [R3+UR9+0x5800], R52 ;  /* 0x0058003403007988 */ /* 0x000fe80008000409 */
[----:B------:R-:W-:Y:S04]  /*187d0*/  STS.U16 [R3+UR9+0x5c00], R56 ;  /* 0x005c003803007988 */ /* 0x000fe80008000409 */
[----:B------:R-:W-:Y:S04]  /*187e0*/  STL [R1+0x24c], R79 ;  /* 0x00024c4f01007387 */ /* 0x000fe80000100800 */
[----:B------:R-:W-:Y:S04]  /*187f0*/  STS.U16 [R74+UR9+0x4080], R50 ;  /* 0x004080324a007988 */ /* 0x000fe80008000409 */
[----:B------:R-:W-:Y:S04]  /*18800*/  STL [R1+0x28c], R77 ;  /* 0x00028c4d01007387 */ /* 0x000fe80000100800 */
[----:B------:R-:W-:Y:S04]  /*18810*/  STS.U16 [R74+UR9+0x4480], R8 ;  /* 0x004480084a007988 */ /* 0x000fe80008000409 */
[----:B------:R0:W-:Y:S04]  /*18820*/  STL [R1+0x118], R75 ;  /* 0x0001184b01007387 */ /* 0x0001e80000100800 */
[----:B------:R-:W-:Y:S04]  /*18830*/  STS.U16 [R74+UR9+0x4880], R16 ;  /* 0x004880104a007988 */ /* 0x000fe80008000409 */
[----:B------:R-:W-:Y:S01]  /*18840*/  STS.U16 [R74+UR9+0x4c80], R24 ;  /* 0x004c80184a007988 */ /* 0x000fe20008000409 */
[----:B0-----:R-:W-:-:S03]  /*18850*/  LOP3.LUT R75, R3, 0x20, RZ, 0x3c, !PT ;  /* 0x00000020034b7812 */ /* 0x001fc600078e3cff */
[----:B------:R-:W-:Y:S04]  /*18860*/  STS.U16 [R74+UR9+0x5080], R32 ;  /* 0x005080204a007988 */ /* 0x000fe80008000409 */
[----:B------:R-:W-:Y:S04]  /*18870*/  STS.U16 [R74+UR9+0x5480], R40 ;  /* 0x005480284a007988 */ /* 0x000fe80008000409 */
[----:B------:R-:W-:Y:S04]  /*18880*/  STS.U16 [R74+UR9+0x5880], R53 ;  /* 0x005880354a007988 */ /* 0x000fe80008000409 */
[----:B------:R0:W-:Y:S04]  /*18890*/  STS.U16 [R74+UR9+0x5c80], R58 ;  /* 0x005c803a4a007988 */ /* 0x0001e80008000409 */
[----:B------:R-:W-:Y:S04]  /*188a0*/  STS.U16 [R75+UR9+0x4100], R46 ;  /* 0x0041002e4b007988 */ /* 0x000fe80008000409 */
[----:B------:R-:W-:Y:S01]  /*188b0*/  STS.U16 [R75+UR9+0x4500], R9 ;  /* 0x004500094b007988 */ /* 0x000fe20008000409 */
[----:B0-----:R-:W-:-:S03]  /*188c0*/  LOP3.LUT R74, R3, 0x30, RZ, 0x3c, !PT ;  /* 0x00000030034a7812 */ /* 0x001fc600078e3cff */
[----:B------:R-:W-:Y:S04]  /*188d0*/  STS.U16 [R75+UR9+0x4900], R17 ;  /* 0x004900114b007988 */ /* 0x000fe80008000409 */
[----:B------:R-:W-:Y:S04]  /*188e0*/  STS.U16 [R75+UR9+0x4d00], R25 ;  /* 0x004d00194b007988 */ /* 0x000fe80008000409 */
        /* <DEDUP_REMOVED lines=13> */
[----:B------:R1:W-:Y:S04]  /*189c0*/  STS.U16 [R75+UR9+0x4200], R44 ;  /* 0x0042002c4b007988 */ /* 0x0003e80008000409 */
[----:B------:R1:W-:Y:S01]  /*189d0*/  STS.U16 [R75+UR9+0x4600], R11 ;  /* 0x0046000b4b007988 */ /* 0x0003e20008000409 */
[----:B0-----:R-:W-:-:S03]  /*189e0*/  LOP3.LUT R74, R3, 0x50, RZ, 0x3c, !PT ;  /* 0x00000050034a7812 */ /* 0x001fc600078e3cff */
[----:B------:R1:W-:Y:S04]  /*189f0*/  STS.U16 [R75+UR9+0x4a00], R19 ;  /* 0x004a00134b007988 */ /* 0x0003e80008000409 */
[----:B------:R1:W-:Y:S04]  /*18a00*/  STS.U16 [R75+UR9+0x4e00], R27 ;  /* 0x004e001b4b007988 */ /* 0x0003e80008000409 */
[----:B------:R1:W-:Y:S04]  /*18a10*/  STS.U16 [R75+UR9+0x5200], R35 ;  /* 0x005200234b007988 */ /* 0x0003e80008000409 */
[----:B------:R1:W-:Y:S04]  /*18a20*/  STS.U16 [R75+UR9+0x5600], R48 ;  /* 0x005600304b007988 */ /* 0x0003e80008000409 */
[----:B------:R1:W-:Y:S04]  /*18a30*/  STS.U16 [R75+UR9+0x5a00], R57 ;  /* 0x005a00394b007988 */ /* 0x0003e80008000409 */
[----:B--2---:R1:W-:Y:S01]  /*18a40*/  STS.U16 [R75+UR9+0x5e00], R62 ;  /* 0x005e003e4b007988 */ /* 0x0043e20008000409 */
[----:B------:R-:W-:-:S03]  /*18a50*/  LOP3.LUT R8, R3, 0x60, RZ, 0x3c, !PT ;  /* 0x0000006003087812 */ /* 0x000fc600078e3cff */
[----:B------:R1:W-:Y:S04]  /*18a60*/  STS.U16 [R74+UR9+0x4280], R4 ;  /* 0x004280044a007988 */ /* 0x0003e80008000409 */
[----:B------:R1:W-:Y:S04]  /*18a70*/  STS.U16 [R74+UR9+0x4680], R12 ;  /* 0x0046800c4a007988 */ /* 0x0003e80008000409 */
[----:B------:R1:W-:Y:S04]  /*18a80*/  STS.U16 [R74+UR9+0x4a80], R20 ;  /* 0x004a80144a007988 */ /* 0x0003e80008000409 */
[----:B------:R1:W-:Y:S04]  /*18a90*/  STS.U16 [R74+UR9+0x4e80], R28 ;  /* 0x004e801c4a007988 */ /* 0x0003e80008000409 */
[----:B------:R1:W-:Y:S04]  /*18aa0*/  STS.U16 [R74+UR9+0x5280], R36 ;  /* 0x005280244a007988 */ /* 0x0003e80008000409 */
[----:B------:R1:W-:Y:S04]  /*18ab0*/  STS.U16 [R74+UR9+0x5680], R49 ;  /* 0x005680314a007988 */ /* 0x0003e80008000409 */
[----:B------:R1:W-:Y:S04]  /*18ac0*/  STS.U16 [R74+UR9+0x5a80], R60 ;  /* 0x005a803c4a007988 */ /* 0x0003e80008000409 */
[----:B---3--:R1:W-:Y:S01]  /*18ad0*/  STS.U16 [R74+UR9+0x5e80], R64 ;  /* 0x005e80404a007988 */ /* 0x0083e20008000409 */
        /* <DEDUP_REMOVED lines=15> */
[----:B----4-:R1:W-:Y:S04]  /*18bd0*/  STS.U16 [R7+UR9+0x5b80], R67 ;  /* 0x005b804307007988 */ /* 0x0103e80008000409 */
[----:B------:R1:W-:Y:S01]  /*18be0*/  STS.U16 [R7+UR9+0x5f80], R73 ;  /* 0x005f804907007988 */ /* 0x0003e20008000409 */
[----:B------:R0:W-:Y:S06]  /*18bf0*/  MEMBAR.ALL.CTA ;  /* 0x0000000000007992 */ /* 0x0001ec0000008000 */
[----:B0-----:R-:W0:Y:S01]  /*18c00*/  FENCE.VIEW.ASYNC.S ;  /* 0x00000000000073c6 */ /* 0x001e220000000000 */
[----:B------:R-:W-:-:S04]  /*18c10*/  ULEA UR6, UR18, UR9, 0x3 ;  /* 0x0000000912067291 */ /* 0x000fc8000f8e18ff */
[----:B------:R-:W-:Y:S01]  /*18c20*/  UIADD3 UR6, UPT, UPT, UR6, 0x8000, URZ ;  /* 0x0000800006067890 */ /* 0x000fe2000fffe0ff */
[----:B0-----:R-:W-:Y:S06]  /*18c30*/  BAR.SYNC.DEFER_BLOCKING 0x0 ;  /* 0x0000000000007b1d */ /* 0x001fec0000010000 */
[----:B-1----:R-:W-:Y:S05]  /*18c40*/  @P0 BRA `(.L_x_10) ;  /* 0x0000000000900947 */ /* 0x002fea0003800000 */
[----:B------:R-:W-:Y:S02]  /*18c50*/  UIADD3 UR19, UPT, UPT, UR8, 0x48, URZ ;  /* 0x0000004808137890 */ /* 0x000fe4000fffe0ff */
[----:B------:R-:W-:Y:S02]  /*18c60*/  UIADD3 UR36, UPT, UPT, UR8, 0x50, URZ ;  /* 0x0000005008247890 */ /* 0x000fe4000fffe0ff */
[----:B------:R-:W-:Y:S02]  /*18c70*/  UIADD3 UR37, UPT, UPT, UR8, 0x58, URZ ;  /* 0x0000005808257890 */ /* 0x000fe4000fffe0ff */
[----:B------:R-:W-:Y:S02]  /*18c80*/  UIADD3 UR42, UPT, UPT, UR8, 0x60, URZ ;  /* 0x00000060082a7890 */ /* 0x000fe4000fffe0ff */
[----:B------:R-:W-:Y:S02]  /*18c90*/  UIADD3 UR43, UPT, UPT, UR8, 0x68, URZ ;  /* 0x00000068082b7890 */ /* 0x000fe4000fffe0ff */
[----:B------:R-:W-:Y:S01]  /*18ca0*/  UIADD3 UR48, UPT, UPT, UR8, 0x70, URZ ;  /* 0x0000007008307890 */ /* 0x000fe2000fffe0ff */
[----:B------:R-:W-:Y:S01]  /*18cb0*/  UMOV UR16, 0x0 ;  /* 0x0000000000107882 */ /* 0x000fe20000000000 */
[----:B------:R-:W-:Y:S01]  /*18cc0*/  UMOV UR17, 0x8100490 ;  /* 0x0810049000117882 */ /* 0x000fe20000000000 */
[----:B------:R-:W-:Y:S01]  /*18cd0*/  UMOV UR13, 0x40004040 ;  /* 0x40004040000d7882 */ /* 0x000fe20000000000 */
[----:B------:R-:W-:-:S02]  /*18ce0*/  UIADD3 UR49, UPT, UPT, UR8, 0x78, URZ ;  /* 0x0000007808317890 */ /* 0x000fc4000fffe0ff */
[----:B------:R0:W-:Y:S01]  /*18cf0*/  UTCHMMA tmem[UR11], gdesc[UR12], tmem[UR8], tmem[UR16], idesc[UR17], UPT ;  /* 0x00ff100c0b0079ea */ /* 0x0001e2000b800008 */
[----:B------:R-:W-:Y:S01]  /*18d00*/  UMOV UR34, 0x0 ;  /* 0x0000000000227882 */ /* 0x000fe20000000000 */
[----:B------:R-:W-:Y:S01]  /*18d10*/  UMOV UR35, 0x8100490 ;  /* 0x0810049000237882 */ /* 0x000fe20000000000 */
[----:B------:R-:W-:Y:S01]  /*18d20*/  UMOV UR38, 0x0 ;  /* 0x0000000000267882 */ /* 0x000fe20000000000 */
[----:B------:R-:W-:Y:S01]  /*18d30*/  UMOV UR39, 0x8100490 ;  /* 0x0810049000277882 */ /* 0x000fe20000000000 */
        /* <DEDUP_REMOVED lines=21> */
.L_x_10:
[----:B------:R-:W2:Y:S04]  /*18e90*/  LDL R5, [R1+0x6b4] ;  /* 0x0006b40001057983 */ /* 0x000ea80000100800 */
[----:B------:R-:W2:Y:S01]  /*18ea0*/  LDL R4, [R1+0xb4] ;  /* 0x0000b40001047983 */ /* 0x000ea20000100800 */
[----:B------:R-:W-:-:S04]  /*18eb0*/  UIADD3 UR18, UPT, UPT, UR18, 0x1, URZ ;  /* 0x0000000112127890 */ /* 0x000fc8000fffe0ff */
[----:B------:R-:W-:-:S04]  /*18ec0*/  UISETP.GT.AND UP1, UPT, UR18, 0x1, UPT ;  /* 0x000000011200788c */ /* 0x000fc8000bf24270 */
[----:B0-----:R-:W-:Y:S02]  /*18ed0*/  USEL UR4, URZ, 0x1, !UP1 ;  /* 0x00000001ff047887 */ /* 0x001fe4000c800000 */
[----:B------:R-:W-:Y:S02]  /*18ee0*/  USEL UR18, UR18, URZ, !UP1 ;  /* 0x000000ff12127287 */ /* 0x000fe4000c800000 */
[----:B------:R-:W-:-:S03]  /*18ef0*/  ULOP3.LUT UR7, UR5, UR4, URZ, 0x3c, !UPT ;  /* 0x0000000405077292 */ /* 0x000fc6000f8e3cff */
[----:B------:R-:W-:-:S04]  /*18f00*/  UMOV UR4, UR5 ;  /* 0x0000000500047c82 */ /* 0x000fc80008000000 */
[----:B------:R-:W-:Y:S01]  /*18f10*/  UMOV UR5, UR7 ;  /* 0x0000000700057c82 */ /* 0x000fe20008000000 */
[----:B--2---:R-:W-:-:S13]  /*18f20*/  ISETP.NE.U32.AND P1, PT, R4, R5, PT ;  /* 0x000000050400720c */ /* 0x004fda0003f25070 */
[----:B------:R-:W-:Y:S05]  /*18f30*/  @P1 BRA `(.L_x_11) ;  /* 0xffffff6000581947 */ /* 0x000fea000383ffff */
.L_x_8:
[----:B------:R-:W2:Y:S01]  /*18f40*/  LDL.LU R8, [R1+0x6d4] ;  /* 0x0006d40001087983 */ /* 0x000ea20000300800 */
[----:B------:R-:W0:Y:S01]  /*18f50*/  LDC R9, c[0x0][0x3a0] ;  /* 0x0000e800ff097b82 */ /* 0x000e220000000800 */
[----:B------:R-:W2:Y:S02]  /*18f60*/  LDCU UR5, c[0x0][0x3b4] ;  /* 0x00007680ff0577ac */ /* 0x000ea40008000800 */
[----:B------:R-:W3:Y:S01]  /*18f70*/  LDL R7, [R1+0xb8] ;  /* 0x0000b80001077983 */ /* 0x000ee20000100800 */
[----:B------:R-:W3:Y:S03]  /*18f80*/  LDCU UR7, c[0x0][0x3b8] ;  /* 0x00007700ff0777ac */ /* 0x000ee60008000800 */
[----:B------:R-:W4:Y:S01]  /*18f90*/  LDL.LU R6, [R1+0x6e0] ;  /* 0x0006e00001067983 */ /* 0x000f220000300800 */
[----:B------:R-:W1:Y:S03]  /*18fa0*/  LDCU.128 UR12, c[0x0][0x390] ;  /* 0x00007200ff0c77ac */ /* 0x000e660008000c00 */
[----:B------:R-:W4:Y:S04]  /*18fb0*/  LDL.LU R5, [R1+0x6dc] ;  /* 0x0006dc0001057983 */ /* 0x000f280000300800 */
[----:B------:R-:W4:Y:S01]  /*18fc0*/  LDL.LU R4, [R1+0x6d8] ;  /* 0x0006d80001047983 */ /* 0x000f220000300800 */
[----:B0-----:R-:W-:-:S05]  /*18fd0*/  VIADD R9, R9, 0x7f ;  /* 0x0000007f09097836 */ /* 0x001fca0000000000 */
[----:B------:R-:W-:Y:S01]  /*18fe0*/  ISETP.GE.AND P5, PT, R9, 0x80, PT ;  /* 0x000000800900780c */ /* 0x000fe20003fa6270 */
[C---:B--2--5:R-:W-:Y:S01]  /*18ff0*/  IMAD R0, R8.reuse, UR5, RZ ;  /* 0x0000000508007c24 */ /* 0x064fe2000f8e02ff */
[----:B-1----:R-:W-:Y:S01]  /*19000*/  ISETP.GE.AND P0, PT, R8, UR14, PT ;  /* 0x0000000e08007c0c */ /* 0x002fe2000bf06270 */
[----:B---3--:R-:W-:-:S03]  /*19010*/  IMAD R3, R7, UR7, RZ ;  /* 0x0000000707037c24 */ /* 0x008fc6000f8e02ff */
[----:B------:R-:W-:Y:S01]  /*19020*/  LEA R84, P1, R0, UR12, 0x1 ;  /* 0x0000000c00547c11 */ /* 0x000fe2000f8208ff */
[----:B------:R-:W-:Y:S01]  /*19030*/  VIADD R69, R3, UR7 ;  /* 0x0000000703457c36 */ /* 0x000fe20008000000 */
[----:B----4-:R-:W-:Y:S02]  /*19040*/  ISETP.LT.AND P4, PT, R6, UR15, !P0 ;  /* 0x0000000f06007c0c */ /* 0x010fe4000c781270 */
[----:B------:R-:W-:Y:S01]  /*19050*/  LEA.HI.X.SX32 R0, R0, UR13, 0x1, P1 ;  /* 0x0000000d00007c11 */ /* 0x000fe200088f0eff */
[----:B------:R-:W-:Y:S01]  /*19060*/  VIADD R71, R69, UR7 ;  /* 0x0000000745477c36 */ /* 0x000fe20008000000 */
[----:B------:R-:W-:Y:S02]  /*19070*/  ISETP.LT.AND P6, PT, R5, UR15, !P0 ;  /* 0x0000000f05007c0c */ /* 0x000fe4000c7c1270 */
[----:B------:R-:W-:Y:S01]  /*19080*/  ISETP.LT.AND P3, PT, R4, UR15, !P0 ;  /* 0x0000000f04007c0c */ /* 0x000fe2000c761270 */
[----:B------:R-:W-:-:S12]  /*19090*/  @!P5 BRA `(.L_x_12) ;  /* 0x000000000010d947 */ /* 0x000fd80003800000 */
[----:B------:R-:W-:-:S06]  /*190a0*/  USHF.L.U32 UR4, UR4, 0x1f, URZ ;  /* 0x0000001f04047899 */ /* 0x000fcc00080006ff */
[----:B------:R-:W-:-:S04]  /*190b0*/  IMAD.U32 R2, RZ, RZ, UR4 ;  /* 0x00000004ff027e24 */ /* 0x000fc8000f8e00ff */
[----:B------:R-:W0:Y:S02]  /*190c0*/  SYNCS.PHASECHK.TRANS64.TRYWAIT P1, [UR6], R2 ;  /* 0x00000002ff0075a7 */ /* 0x000e240008021106 */
[----:B0-----:R-:W-:Y:S05]  /*190d0*/  @!P1 BRA `(.L_x_13) ;  /* 0x0000001c00b09947 */ /* 0x001fea0003800000 */
.L_x_12:
[----:B------:R-:W2:Y:S04]  /*190e0*/  LDL.LU R68, [R1+0xb8] ;  /* 0x0000b80001447983 */ /* 0x000ea80000300800 */
[----:B------:R-:W3:Y:S04]  /*190f0*/  LDL.LU R88, [R1+0x70c] ;  /* 0x00070c0001587983 */ /* 0x000ee80000300800 */
[----:B------:R-:W4:Y:S01]  /*19100*/  LDL.LU R87, [R1+0x708] ;  /* 0x0007080001577983 */ /* 0x000f220000300800 */
[----:B------:R-:W-:Y:S01]  /*19110*/  VIADD R73, R71, UR7 ;  /* 0x0000000747497c36 */ /* 0x000fe20008000000 */
[----:B------:R-:W-:Y:S03]  /*19120*/  BAR.SYNC.DEFER_BLOCKING 0x0 ;  /* 0x0000000000007b1d */ /* 0x000fe60000010000 */
[----:B------:R-:W-:Y:S01]  /*19130*/  VIADD R75, R73, UR7 ;  /* 0x00000007494b7c36 */ /* 0x000fe20008000000 */
[----:B------:R-:W-:-:S02]  /*19140*/  LEA R2, P1, R3, R84, 0x1 ;  /* 0x0000005403027211 */ /* 0x000fc400078208ff */
[----:B------:R-:W5:Y:S04]  /*19150*/  LDL.LU R92, [R1+0x71c] ;  /* 0x00071c00015c7983 */ /* 0x000f680000300800 */
[----:B------:R-:W3:Y:S01]  /*19160*/  LDL.LU R86, [R1+0x728] ;  /* 0x0007280001567983 */ /* 0x000ee20000300800 */
[----:B------:R-:W0:Y:S02]  /*19170*/  @!P2 SYNCS.CCTL.IV [UR9+0x8000] ;  /* 0x00800000ff00a9b1 */ /* 0x000e240008000009 */
[----:B0-----:R-:W-:Y:S06]  /*19180*/  BAR.SYNC.DEFER_BLOCKING 0x0 ;  /* 0x0000000000007b1d */ /* 0x001fec0000010000 */
[----:B------:R-:W0:Y:S01]  /*19190*/  LDTM.x64 R4, tmem[UR10] ;  /* 0x0000000a000479ee */ /* 0x000e220008340000 */
[----:B------:R-:W-:Y:S01]  /*191a0*/  VIADD R77, R75, UR7 ;  /* 0x000000074b4d7c36 */ /* 0x000fe20008000000 */
[----:B------:R-:W-:Y:S01]  /*191b0*/  LEA.HI.X.SX32 R3, R3, R0, 0x1, P1 ;  /* 0x0000000003037211 */ /* 0x000fe200008f0eff */
[----:B------:R-:W5:Y:S01]  /*191c0*/  LDL.LU R91, [R1+0x740] ;  /* 0x00074000015b7983 */ /* 0x000f620000300800 */
[----:B------:R-:W-:Y:S01]  /*191d0*/  LEA R70, P1, R71, R84, 0x1 ;  /* 0x0000005447467211 */ /* 0x000fe200078208ff */
[----:B------:R-:W-:-:S02]  /*191e0*/  VIADD R79, R77, UR7 ;  /* 0x000000074d4f7c36 */ /* 0x000fc40008000000 */
[----:B------:R-:W5:Y:S01]  /*191f0*/  LDL.LU R90, [R1+0x73c] ;  /* 0x00073c00015a7983 */ /* 0x000f620000300800 */
[----:B------:R-:W-:Y:S01]  /*19200*/  LEA.HI.X.SX32 R71, R71, R0, 0x1, P1 ;  /* 0x0000000047477211 */ /* 0x000fe200008f0eff */
[----:B------:R-:W1:Y:S01]  /*19210*/  @!P2 SYNCS.CCTL.IV [UR9+0x8008] ;  /* 0x00800800ff00a9b1 */ /* 0x000e620008000009 */
[----:B------:R-:W-:Y:S01]  /*19220*/  LEA R74, P1, R75, R84, 0x1 ;  /* 0x000000544b4a7211 */ /* 0x000fe200078208ff */
[----:B------:R-:W-:Y:S01]  /*19230*/  VIADD R81, R79, UR7 ;  /* 0x000000074f517c36 */ /* 0x000fe20008000000 */
[----:B------:R-:W5:Y:S01]  /*19240*/  LDL.LU R89, [R1+0x738] ;  /* 0x0007380001597983 */ /* 0x000f620000300800 */
[----:B------:R-:W-:Y:S01]  /*19250*/  NOP ;  /* 0x0000000000007918 */ /* 0x000fe20000000000 */
[----:B------:R-:W-:Y:S01]  /*19260*/  LEA.HI.X.SX32 R75, R75, R0, 0x1, P1 ;  /* 0x000000004b4b7211 */ /* 0x000fe200008f0eff */
[----:B------:R-:W-:Y:S01]  /*19270*/  VIADD R85, R81, UR7 ;  /* 0x0000000751557c36 */ /* 0x000fe20008000000 */
[----:B------:R-:W-:Y:S02]  /*19280*/  LEA R78, P1, R79, R84, 0x1 ;  /* 0x000000544f4e7211 */ /* 0x000fe400078208ff */
[----:B0-----:R-:W-:-:S02]  /*19290*/  F2FP.BF16.F32.PACK_AB R4, R5, R4 ;  /* 0x000000040504723e */ /* 0x001fc400000010ff */
[----:B------:R-:W-:Y:S02]  /*192a0*/  LEA.HI.X.SX32 R79, R79, R0, 0x1, P1 ;  /* 0x000000004f4f7211 */ /* 0x000fe400008f0eff */
[C---:B------:R-:W-:Y:S02]  /*192b0*/  LEA R82, P1, R85.reuse, R84, 0x1 ;  /* 0x0000005455527211 */ /* 0x040fe400078208ff */
[----:B------:R-:W-:Y:S02]  /*192c0*/  PRMT R5, R4, 0x7632, R5 ;  /* 0x0000763204057816 */ /* 0x000fe40000000005 */
[----:B------:R-:W-:Y:S02]  /*192d0*/  LEA.HI.X.SX32 R83, R85, R0, 0x1, P1 ;  /* 0x0000000055537211 */ /* 0x000fe400008f0eff */
[----:B------:R-:W-:Y:S02]  /*192e0*/  F2FP.BF16.F32.PACK_AB R8, R9, R8 ;  /* 0x000000080908723e */ /* 0x000fe400000010ff */
[----:B------:R-:W-:-:S02]  /*192f0*/  F2FP.BF16.F32.PACK_AB R10, R11, R10 ;  /* 0x0000000a0b0a723e */ /* 0x000fc400000010ff */
[----:B------:R-:W-:Y:S02]  /*19300*/  F2FP.BF16.F32.PACK_AB R12, R13, R12 ;  /* 0x0000000c0d0c723e */ /* 0x000fe400000010ff */
[----:B--2---:R-:W-:Y:S02]  /*19310*/  ISETP.LT.AND P5, PT, R68, UR15, !P0 ;  /* 0x0000000f44007c0c */ /* 0x004fe4000c7a1270 */
[----:B------:R-:W-:-:S04]  /*19320*/  LEA R68, P2, R69, R84, 0x1 ;  /* 0x0000005445447211 */ /* 0x000fc800078408ff */
[----:B------:R-:W-:Y:S02]  /*19330*/  LEA.HI.X.SX32 R69, R69, R0, 0x1, P2 ;  /* 0x0000000045457211 */ /* 0x000fe400010f0eff */
[----:B------:R-:W-:-:S04]  /*19340*/  LEA R72, P2, R73, R84, 0x1 ;  /* 0x0000005449487211 */ /* 0x000fc800078408ff */
[----:B------:R-:W-:Y:S02]  /*19350*/  LEA.HI.X.SX32 R73, R73, R0, 0x1, P2 ;  /* 0x0000000049497211 */ /* 0x000fe400010f0eff */
[----:B------:R-:W-:-:S04]  /*19360*/  LEA R76, P2, R77, R84, 0x1 ;  /* 0x000000544d4c7211 */ /* 0x000fc800078408ff */
[----:B------:R-:W-:Y:S02]  /*19370*/  LEA.HI.X.SX32 R77, R77, R0, 0x1, P2 ;  /* 0x000000004d4d7211 */ /* 0x000fe400010f0eff */
[----:B------:R-:W-:Y:S01]  /*19380*/  LEA R80, P2, R81, R84, 0x1 ;  /* 0x0000005451507211 */ /* 0x000fe200078408ff */
[----:B------:R-:W-:Y:S01]  /*19390*/  @P5 STG.E.U16 desc[UR20][R2.64], R4 ;  /* 0x0000000402005986 */ /* 0x000fe2000c101514 */
[----:B----4-:R-:W-:Y:S02]  /*193a0*/  ISETP.LT.AND P1, PT, R87, UR15, !P0 ;  /* 0x0000000f57007c0c */ /* 0x010fe4000c721270 */
[----:B------:R-:W-:Y:S01]  /*193b0*/  LEA.HI.X.SX32 R81, R81, R0, 0x1, P2 ;  /* 0x0000000051517211 */ /* 0x000fe200010f0eff */
[----:B------:R0:W-:Y:S01]  /*193c0*/  @P4 STG.E.U16 desc[UR20][R68.64], R5 ;  /* 0x0000000544004986 */ /* 0x0001e2000c101514 */
[----:B---3--:R-:W-:Y:S02]  /*193d0*/  ISETP.LT.AND P2, PT, R88, UR15, !P0 ;  /* 0x0000000f58007c0c */ /* 0x008fe4000c741270 */
[----:B------:R-:W-:Y:S01]  /*193e0*/  ISETP.LT.AND P4, PT, R86, UR15, !P0 ;  /* 0x0000000f56007c0c */ /* 0x000fe2000c781270 */
[----:B------:R-:W2:Y:S04]  /*193f0*/  LDL.LU R88, [R1+0x734] ;  /* 0x0007340001587983 */ /* 0x000ea80000300800 */
[----:B------:R-:W3:Y:S04]  /*19400*/  LDL.LU R87, [R1+0x730] ;  /* 0x0007300001577983 */ /* 0x000ee80000300800 */
[----:B------:R-:W4:Y:S04]  /*19410*/  LDL.LU R86, [R1+0x750] ;  /* 0x0007500001567983 */ /* 0x000f280000300800 */
[----:B0-----:R-:W4:Y:S04]  /*19420*/  LDL.LU R69, [R1+0x74c] ;  /* 0x00074c0001457983 */ /* 0x001f280000300800 */
[----:B------:R-:W4:Y:S04]  /*19430*/  LDL.LU R9, [R1+0x754] ;  /* 0x0007540001097983 */ /* 0x000f280000300800 */
[----:B------:R-:W4:Y:S04]  /*19440*/  LDL.LU R68, [R1+0x758] ;  /* 0x0007580001447983 */ /* 0x000f280000300800 */
[----:B------:R-:W4:Y:S04]  /*19450*/  LDL.LU R11, [R1+0x760] ;  /* 0x00076000010b7983 */ /* 0x000f280000300800 */
[----:B------:R-:W4:Y:S01]  /*19460*/  LDL.LU R13, [R1+0x764] ;  /* 0x00076400010d7983 */ /* 0x000f220000300800 */
[----:B------:R-:W-:-:S04]  /*19470*/  F2FP.BF16.F32.PACK_AB R6, R7, R6 ;  /* 0x000000060706723e */ /* 0x000fc800000010ff */
[----:B------:R-:W-:Y:S01]  /*19480*/  PRMT R2, R6, 0x7632, R2 ;  /* 0x0000763206027816 */ /* 0x000fe20000000002 */
[----:B------:R-:W-:Y:S01]  /*19490*/  @P6 STG.E.U16 desc[UR20][R70.64], R6 ;  /* 0x0000000646006986 */ /* 0x000fe2000c101514 */
[----:B-----5:R-:W-:Y:S02]  /*194a0*/  ISETP.LT.AND P5, PT, R92, UR15, !P0 ;  /* 0x0000000f5c007c0c */ /* 0x020fe4000c7a1270 */
[----:B------:R-:W-:Y:S01]  /*194b0*/  ISETP.LT.AND P6, PT, R91, UR15, !P0 ;  /* 0x0000000f5b007c0c */ /* 0x000fe2000c7c1270 */
[----:B------:R0:W-:Y:S01]  /*194c0*/  @P3 STG.E.U16 desc[UR20][R72.64], R2 ;  /* 0x0000000248003986 */ /* 0x0001e2000c101514 */
[----:B------:R-:W-:-:S03]  /*194d0*/  VIADD R85, R85, UR7 ;  /* 0x0000000755557c36 */ /* 0x000fc60008000000 */
[----:B------:R-:W-:Y:S01]  /*194e0*/  @P2 STG.E.U16 desc[UR20][R74.64], R8 ;  /* 0x000000084a002986 */ /* 0x000fe2000c101514 */
[----:B0-----:R-:W-:Y:S01]  /*194f0*/  PRMT R2, R8, 0x7632, R2 ;  /* 0x0000763208027816 */ /* 0x001fe20000000002 */
[----:B------:R-:W-:Y:S01]  /*19500*/  VIADD R6, R85, UR7 ;  /* 0x0000000755067c36 */ /* 0x000fe20008000000 */
[----:B------:R-:W-:-:S03]  /*19510*/  ISETP.LT.AND P3, PT, R90, UR15, !P0 ;  /* 0x0000000f5a007c0c */ /* 0x000fc6000c761270 */
[----:B------:R0:W-:Y:S01]  /*19520*/  @P1 STG.E.U16 desc[UR20][R76.64], R2 ;  /* 0x000000024c001986 */ /* 0x0001e2000c101514 */
[----:B------:R-:W-:-:S03]  /*19530*/  ISETP.LT.AND P2, PT, R89, UR15, !P0 ;  /* 0x0000000f59007c0c */ /* 0x000fc6000c741270 */
[----:B------:R-:W-:Y:S01]  /*19540*/  @P5 STG.E.U16 desc[UR20][R78.64], R10 ;  /* 0x0000000a4e005986 */ /* 0x000fe2000c101514 */
[----:B0-----:R-:W-:-:S05]  /*19550*/  PRMT R2, R10, 0x7632, R2 ;  /* 0x000076320a027816 */ /* 0x001fca0000000002 */
[----:B------:R0:W-:Y:S04]  /*19560*/  @P4 STG.E.U16 desc[UR20][R80.64], R2 ;  /* 0x0000000250004986 */ /* 0x0001e8000c101514 */
[----:B------:R-:W-:Y:S01]  /*19570*/  @P6 STG.E.U16 desc[UR20][R82.64], R12 ;  /* 0x0000000c52006986 */ /* 0x000fe2000c101514 */
[-C--:B------:R-:W-:Y:S02]  /*19580*/  LEA R4, P6, R6, R84.reuse, 0x1 ;  /* 0x0000005406047211 */ /* 0x080fe400078c08ff */
[----:B------:R-:W-:Y:S02]  /*19590*/  PRMT R7, R12, 0x7632, R7 ;  /* 0x000076320c077816 */ /* 0x000fe40000000007 */
[----:B0-----:R-:W-:Y:S02]  /*195a0*/  LEA R2, P4, R85, R84, 0x1 ;  /* 0x0000005455027211 */ /* 0x001fe400078808ff */
[----:B------:R-:W-:-:S02]  /*195b0*/  F2FP.BF16.F32.PACK_AB R14, R15, R14 ;  /* 0x0000000e0f0e723e */ /* 0x000fc400000010ff */
[-C--:B------:R-:W-:Y:S02]  /*195c0*/  LEA.HI.X.SX32 R3, R85, R0.reuse, 0x1, P4 ;  /* 0x0000000055037211 */ /* 0x080fe400020f0eff */
[C---:B------:R-:W-:Y:S01]  /*195d0*/  LEA.HI.X.SX32 R5, R6.reuse, R0, 0x1, P6 ;  /* 0x0000000006057211 */ /* 0x040fe200030f0eff */
[----:B------:R-:W-:Y:S02]  /*195e0*/  VIADD R6, R6, UR7 ;  /* 0x0000000706067c36 */ /* 0x000fe40008000000 */
[----:B------:R0:W-:Y:S04]  /*195f0*/  @P3 STG.E.U16 desc[UR20][R2.64], R7 ;  /* 0x0000000702003986 */ /* 0x0001e8000c101514 */
[----:B------:R5:W-:Y:S01]  /*19600*/  @P2 STG.E.U16 desc[UR20][R4.64], R14 ;  /* 0x0000000e04002986 */ /* 0x000be2000c101514 */
[C---:B0-----:R-:W-:Y:S01]  /*19610*/  LEA R2, P6, R6.reuse, R84, 0x1 ;  /* 0x0000005406027211 */ /* 0x041fe200078c08ff */
[----:B-----5:R-:W-:-:S03]  /*19620*/  VIADD R5, R6, UR7 ;  /* 0x0000000706057c36 */ /* 0x020fc60008000000 */
[----:B------:R-:W-:Y:S02]  /*19630*/  LEA.HI.X.SX32 R3, R6, R0, 0x1, P6 ;  /* 0x0000000006037211 */ /* 0x000fe400030f0eff */
[----:B------:R-:W-:Y:S01]  /*19640*/  PRMT R7, R14, 0x7632, R7 ;  /* 0x000076320e077816 */ /* 0x000fe20000000007 */
[C---:B------:R-:W-:Y:S01]  /*19650*/  VIADD R6, R5.reuse, UR7 ;  /* 0x0000000705067c36 */ /* 0x040fe20008000000 */
[----:B------:R-:W-:Y:S02]  /*19660*/  LEA R4, P6, R5, R84, 0x1 ;  /* 0x0000005405047211 */ /* 0x000fe400078c08ff */
[----:B------:R-:W-:Y:S02]  /*19670*/  F2FP.BF16.F32.PACK_AB R16, R17, R16 ;  /* 0x000000101110723e */ /* 0x000fe400000010ff */
[----:B------:R-:W-:Y:S02]  /*19680*/  LEA.HI.X.SX32 R5, R5, R0, 0x1, P6 ;  /* 0x0000000005057211 */ /* 0x000fe400030f0eff */
[----:B--2---:R-:W-:-:S02]  /*19690*/  ISETP.LT.AND P1, PT, R88, UR15, !P0 ;  /* 0x0000000f58007c0c */ /* 0x004fc4000c721270 */
[----:B---3--:R-:W-:Y:S02]  /*196a0*/  ISETP.LT.AND P5, PT, R87, UR15, !P0 ;  /* 0x0000000f57007c0c */ /* 0x008fe4000c7a1270 */
[----:B----4-:R-:W-:Y:S02]  /*196b0*/  ISETP.LT.AND P2, PT, R9, UR15, !P0 ;  /* 0x0000000f09007c0c */ /* 0x010fe4000c741270 */
[----:B------:R-:W2:Y:S01]  /*196c0*/  LDL.LU R9, [R1+0x774] ;  /* 0x0007740001097983 */ /* 0x000ea20000300800 */
[----:B------:R-:W-:-:S06]  /*196d0*/  ISETP.LT.AND P4, PT, R86, UR15, !P0 ;  /* 0x0000000f56007c0c */ /* 0x000fcc000c781270 */
[----:B------:R0:W-:Y:S04]  /*196e0*/  @P1 STG.E.U16 desc[UR20][R2.64], R7 ;  /* 0x0000000702001986 */ /* 0x0001e8000c101514 */
[----:B------:R3:W-:Y:S04]  /*196f0*/  @P5 STG.E.U16 desc[UR20][R4.64], R16 ;  /* 0x0000001004005986 */ /* 0x0007e8000c101514 */
[----:B------:R-:W4:Y:S01]  /*19700*/  LDL.LU R15, [R1+0x770] ;  /* 0x00077000010f7983 */ /* 0x000f220000300800 */
[----:B0-----:R-:W-:-:S03]  /*19710*/  LEA R2, P6, R6, R84, 0x1 ;  /* 0x0000005406027211 */ /* 0x001fc600078c08ff */
[----:B------:R-:W5:Y:S01]  /*19720*/  LDL.LU R14, [R1+0x778] ;  /* 0x00077800010e7983 */ /* 0x000f620000300800 */
[C---:B---3--:R-:W-:Y:S01]  /*19730*/  VIADD R5, R6.reuse, UR7 ;  /* 0x0000000706057c36 */ /* 0x048fe20008000000 */
[----:B------:R-:W-:Y:S02]  /*19740*/  LEA.HI.X.SX32 R3, R6, R0, 0x1, P6 ;  /* 0x0000000006037211 */ /* 0x000fe400030f0eff */
[----:B------:R-:W-:Y:S02]  /*19750*/  PRMT R6, R16, 0x7632, R6 ;  /* 0x0000763210067816 */ /* 0x000fe40000000006 */
[----:B------:R-:W-:Y:S02]  /*19760*/  ISETP.LT.AND P5, PT, R11, UR15, !P0 ;  /* 0x0000000f0b007c0c */ /* 0x000fe4000c7a1270 */
[----:B------:R-:W3:Y:S04]  /*19770*/  LDL.LU R11, [R1+0x77c] ;  /* 0x00077c00010b7983 */ /* 0x000ee80000300800 */
[----:B------:R0:W-:Y:S01]  /*19780*/  @P4 STG.E.U16 desc[UR20][R2.64], R6 ;  /* 0x0000000602004986 */ /* 0x0001e2000c101514 */
[----:B------:R-:W-:-:S03]  /*19790*/  ISETP.LT.AND P4, PT, R13, UR15, !P0 ;  /* 0x0000000f0d007c0c */ /* 0x000fc6000c781270 */
[----:B------:R-:W5:Y:S01]  /*197a0*/  LDL.LU R13, [R1+0x784] ;  /* 0x00078400010d7983 */ /* 0x000f620000300800 */
[----:B------:R-:W-:Y:S02]  /*197b0*/  ISETP.LT.AND P3, PT, R69, UR15, !P0 ;  /* 0x0000000f45007c0c */ /* 0x000fe4000c761270 */
[----:B------:R-:W-:Y:S02]  /*197c0*/  LEA R4, P6, R5, R84, 0x1 ;  /* 0x0000005405047211 */ /* 0x000fe400078c08ff */
[----:B------:R-:W-:Y:S01]  /*197d0*/  F2FP.BF16.F32.PACK_AB R18, R19, R18 ;  /* 0x000000121312723e */ /* 0x000fe200000010ff */
[C---:B0-----:R-:W-:Y:S01]  /*197e0*/  VIADD R3, R5.reuse, UR7 ;  /* 0x0000000705037c36 */ /* 0x041fe20008000000 */
[----:B------:R-:W-:Y:S02]  /*197f0*/  LEA.HI.X.SX32 R5, R5, R0, 0x1, P6 ;  /* 0x0000000005057211 */ /* 0x000fe400030f0eff */
[----:B------:R-:W-:Y:S01]  /*19800*/  ISETP.LT.AND P1, PT, R68, UR15, !P0 ;  /* 0x0000000f44007c0c */ /* 0x000fe2000c721270 */
[C---:B------:R-:W-:Y:S01]  /*19810*/  VIADD R6, R3.reuse, UR7 ;  /* 0x0000000703067c36 */ /* 0x040fe20008000000 */
[----:B------:R-:W-:-:S03]  /*19820*/  LEA R2, P6, R3, R84, 0x1 ;  /* 0x0000005403027211 */ /* 0x000fc600078c08ff */
[----:B------:R0:W-:Y:S01]  /*19830*/  @P3 STG.E.U16 desc[UR20][R4.64], R18 ;  /* 0x0000001204003986 */ /* 0x0001e2000c101514 */
[----:B------:R-:W-:Y:S02]  /*19840*/  LEA.HI.X.SX32 R3, R3, R0, 0x1, P6 ;  /* 0x0000000003037211 */ /* 0x000fe400030f0eff */
[----:B------:R-:W-:Y:S02]  /*19850*/  PRMT R7, R18, 0x7632, R7 ;  /* 0x0000763212077816 */ /* 0x000fe40000000007 */
[----:B------:R-:W-:Y:S02]  /*19860*/  F2FP.BF16.F32.PACK_AB R20, R21, R20 ;  /* 0x000000141514723e */ /* 0x000fe400000010ff */
[----:B0-----:R-:W-:-:S04]  /*19870*/  LEA R4, P6, R6, R84, 0x1 ;  /* 0x0000005406047211 */ /* 0x001fc800078c08ff */
[C---:B------:R-:W-:Y:S01]  /*19880*/  LEA.HI.X.SX32 R5, R6.reuse, R0, 0x1, P6 ;  /* 0x0000000006057211 */ /* 0x040fe200030f0eff */
[----:B------:R-:W-:Y:S01]  /*19890*/  VIADD R6, R6, UR7 ;  /* 0x0000000706067c36 */ /* 0x000fe20008000000 */
[----:B------:R0:W-:Y:S04]  /*198a0*/  @P2 STG.E.U16 desc[UR20][R2.64], R7 ;  /* 0x0000000702002986 */ /* 0x0001e8000c101514 */
[----:B------:R1:W-:Y:S01]  /*198b0*/  @P1 STG.E.U16 desc[UR20][R4.64], R20 ;  /* 0x0000001404001986 */ /* 0x0003e2000c101514 */
[C---:B0-----:R-:W-:Y:S01]  /*198c0*/  LEA R2, P6, R6.reuse, R84, 0x1 ;  /* 0x0000005406027211 */ /* 0x041fe200078c08ff */
[----:B-1----:R-:W-:-:S03]  /*198d0*/  VIADD R5, R6, UR7 ;  /* 0x0000000706057c36 */ /* 0x002fc60008000000 */
[----:B------:R-:W-:Y:S02]  /*198e0*/  LEA.HI.X.SX32 R3, R6, R0, 0x1, P6 ;  /* 0x0000000006037211 */ /* 0x000fe400030f0eff */
[----:B------:R-:W-:Y:S02]  /*198f0*/  PRMT R7, R20, 0x7632, R7 ;  /* 0x0000763214077816 */ /* 0x000fe40000000007 */
[C---:B------:R-:W-:Y:S01]  /*19900*/  LEA R4, P6, R5.reuse, R84, 0x1 ;  /* 0x0000005405047211 */ /* 0x040fe200078c08ff */
[----:B------:R-:W-:Y:S01]  /*19910*/  VIADD R6, R5, UR7 ;  /* 0x0000000705067c36 */ /* 0x000fe20008000000 */
[----:B------:R-:W-:Y:S02]  /*19920*/  F2FP.BF16.F32.PACK_AB R22, R23, R22 ;  /* 0x000000161716723e */ /* 0x000fe400000010ff */
[----:B------:R-:W-:Y:S01]  /*19930*/  LEA.HI.X.SX32 R5, R5, R0, 0x1, P6 ;  /* 0x0000000005057211 */ /* 0x000fe200030f0eff */
[----:B------:R0:W-:Y:S04]  /*19940*/  @P5 STG.E.U16 desc[UR20][R2.64], R7 ;  /* 0x0000000702005986 */ /* 0x0001e8000c101514 */
[----:B------:R1:W-:Y:S01]  /*19950*/  @P4 STG.E.U16 desc[UR20][R4.64], R22 ;  /* 0x0000001604004986 */ /* 0x0003e2000c101514 */
[----:B--2---:R-:W-:-:S03]  /*19960*/  ISETP.LT.AND P3, PT, R9, UR15, !P0 ;  /* 0x0000000f09007c0c */ /* 0x004fc6000c761270 */
[----:B------:R-:W2:Y:S01]  /*19970*/  LDL.LU R9, [R1+0x788] ;  /* 0x0007880001097983 */ /* 0x000ea20000300800 */
[----:B----4-:R-:W-:-:S03]  /*19980*/  ISETP.LT.AND P2, PT, R15, UR15, !P0 ;  /* 0x0000000f0f007c0c */ /* 0x010fc6000c741270 */
[----:B------:R-:W4:Y:S04]  /*19990*/  LDL.LU R15, [R1+0x798] ;  /* 0x00079800010f7983 */ /* 0x000f280000300800 */
[----:B------:R-:W4:Y:S01]  /*199a0*/  LDL.LU R16, [R1+0x794] ;  /* 0x0007940001107983 */ /* 0x000f220000300800 */
[----:B---3--:R-:W-:-:S03]  /*199b0*/  ISETP.LT.AND P5, PT, R11, UR15, !P0 ;  /* 0x0000000f0b007c0c */ /* 0x008fc6000c7a1270 */
[----:B------:R-:W3:Y:S01]  /*199c0*/  LDL.LU R11, [R1+0x79c] ;  /* 0x00079c00010b7983 */ /* 0x000ee20000300800 */
[----:B-----5:R-:W-:-:S03]  /*199d0*/  ISETP.LT.AND P4, PT, R13, UR15, !P0 ;  /* 0x0000000f0d007c0c */ /* 0x020fc6000c781270 */
[----:B------:R-:W5:Y:S01]  /*199e0*/  LDL.LU R13, [R1+0x7a0] ;  /* 0x0007a000010d7983 */ /* 0x000f620000300800 */
[----:B------:R-:W-:-:S03]  /*199f0*/  ISETP.LT.AND P1, PT, R14, UR15, !P0 ;  /* 0x0000000f0e007c0c */ /* 0x000fc6000c721270 */
[----:B------:R-:W5:Y:S01]  /*19a00*/  LDL.LU R14, [R1+0x7a8] ;  /* 0x0007a800010e7983 */ /* 0x000f620000300800 */
[C---:B0-----:R-:W-:Y:S01]  /*19a10*/  LEA R2, P6, R6.reuse, R84, 0x1 ;  /* 0x0000005406027211 */ /* 0x041fe200078c08ff */
[----:B-1----:R-:W-:-:S03]  /*19a20*/  VIADD R5, R6, UR7 ;  /* 0x0000000706057c36 */ /* 0x002fc60008000000 */
[----:B------:R-:W-:Y:S02]  /*19a30*/  LEA.HI.X.SX32 R3, R6, R0, 0x1, P6 ;  /* 0x0000000006037211 */ /* 0x000fe400030f0eff */
[----:B------:R-:W-:Y:S01]  /*19a40*/  PRMT R6, R22, 0x7632, R6 ;  /* 0x0000763216067816 */ /* 0x000fe20000000006 */
[C---:B------:R-:W-:Y:S01]  /*19a50*/  VIADD R7, R5.reuse, UR7 ;  /* 0x0000000705077c36 */ /* 0x040fe20008000000 */
[----:B------:R-:W-:Y:S02]  /*19a60*/  LEA R4, P6, R5, R84, 0x1 ;  /* 0x0000005405047211 */ /* 0x000fe400078c08ff */
[----:B------:R-:W-:Y:S01]  /*19a70*/  F2FP.BF16.F32.PACK_AB R24, R25, R24 ;  /* 0x000000181918723e */ /* 0x000fe200000010ff */
[----:B------:R0:W-:Y:S01]  /*19a80*/  @P3 STG.E.U16 desc[UR20][R2.64], R6 ;  /* 0x0000000602003986 */ /* 0x0001e2000c101514 */
[----:B------:R-:W-:-:S05]  /*19a90*/  LEA.HI.X.SX32 R5, R5, R0, 0x1, P6 ;  /* 0x0000000005057211 */ /* 0x000fca00030f0eff */
[----:B------:R1:W-:Y:S01]  /*19aa0*/  @P2 STG.E.U16 desc[UR20][R4.64], R24 ;  /* 0x0000001804002986 */ /* 0x0003e2000c101514 */
[----:B0-----:R-:W-:-:S04]  /*19ab0*/  LEA R2, P6, R7, R84, 0x1 ;  /* 0x0000005407027211 */ /* 0x001fc800078c08ff */
[----:B------:R-:W-:Y:S02]  /*19ac0*/  LEA.HI.X.SX32 R3, R7, R0, 0x1, P6 ;  /* 0x0000000007037211 */ /* 0x000fe400030f0eff */
[----:B------:R-:W-:Y:S02]  /*19ad0*/  PRMT R6, R24, 0x7632, R6 ;  /* 0x0000763218067816 */ /* 0x000fe40000000006 */
[----:B------:R-:W-:-:S03]  /*19ae0*/  F2FP.BF16.F32.PACK_AB R26, R27, R26 ;  /* 0x0000001a1b1a723e */ /* 0x000fc600000010ff */
[----:B------:R0:W-:Y:S01]  /*19af0*/  @P1 STG.E.U16 desc[UR20][R2.64], R6 ;  /* 0x0000000602001986 */ /* 0x0001e2000c101514 */
[----:B------:R-:W-:Y:S02]  /*19b00*/  PRMT R8, R26, 0x7632, R8 ;  /* 0x000076321a087816 */ /* 0x000fe40000000008 */
[----:B------:R-:W-:Y:S02]  /*19b10*/  F2FP.BF16.F32.PACK_AB R28, R29, R28 ;  /* 0x0000001c1d1c723e */ /* 0x000fe400000010ff */
[----:B--2---:R-:W-:Y:S01]  /*19b20*/  ISETP.LT.AND P3, PT, R9, UR15, !P0 ;  /* 0x0000000f09007c0c */ /* 0x004fe2000c761270 */
[----:B------:R-:W-:-:S05]  /*19b30*/  VIADD R9, R7, UR7 ;  /* 0x0000000707097c36 */ /* 0x000fca0008000000 */
[----:B-1----:R-:W-:-:S04]  /*19b40*/  LEA R4, P6, R9, R84, 0x1 ;  /* 0x0000005409047211 */ /* 0x002fc800078c08ff */
[C---:B------:R-:W-:Y:S01]  /*19b50*/  LEA.HI.X.SX32 R5, R9.reuse, R0, 0x1, P6 ;  /* 0x0000000009057211 */ /* 0x040fe200030f0eff */
[----:B------:R-:W-:-:S05]  /*19b60*/  VIADD R9, R9, UR7 ;  /* 0x0000000709097c36 */ /* 0x000fca0008000000 */
[C---:B0-----:R-:W-:Y:S01]  /*19b70*/  LEA R2, P6, R9.reuse, R84, 0x1 ;  /* 0x0000005409027211 */ /* 0x041fe200078c08ff */
[----:B------:R0:W-:Y:S03]  /*19b80*/  @P5 STG.E.U16 desc[UR20][R4.64], R26 ;  /* 0x0000001a04005986 */ /* 0x0001e6000c101514 */
[----:B------:R-:W-:Y:S02]  /*19b90*/  LEA.HI.X.SX32 R3, R9, R0, 0x1, P6 ;  /* 0x0000000009037211 */ /* 0x000fe400030f0eff */
[----:B----4-:R-:W-:Y:S02]  /*19ba0*/  ISETP.LT.AND P2, PT, R15, UR15, !P0 ;  /* 0x0000000f0f007c0c */ /* 0x010fe4000c741270 */
[----:B------:R-:W2:Y:S01]  /*19bb0*/  LDL.LU R15, [R1+0x7ac] ;  /* 0x0007ac00010f7983 */ /* 0x000ea20000300800 */
[----:B------:R-:W-:Y:S02]  /*19bc0*/  ISETP.LT.AND P1, PT, R16, UR15, !P0 ;  /* 0x0000000f10007c0c */ /* 0x000fe4000c721270 */
[----:B---3--:R-:W-:Y:S01]  /*19bd0*/  ISETP.LT.AND P5, PT, R11, UR15, !P0 ;  /* 0x0000000f0b007c0c */ /* 0x008fe2000c7a1270 */
[----:B------:R1:W-:Y:S04]  /*19be0*/  @P4 STG.E.U16 desc[UR20][R2.64], R8 ;  /* 0x0000000802004986 */ /* 0x0003e8000c101514 */
[----:B------:R-:W3:Y:S01]  /*19bf0*/  LDL.LU R11, [R1+0x7bc] ;  /* 0x0007bc00010b7983 */ /* 0x000ee20000300800 */
[----:B-----5:R-:W-:-:S03]  /*19c00*/  ISETP.LT.AND P4, PT, R13, UR15, !P0 ;  /* 0x0000000f0d007c0c */ /* 0x020fc6000c781270 */
[----:B------:R-:W4:Y:S04]  /*19c10*/  LDL.LU R16, [R1+0x7b8] ;  /* 0x0007b80001107983 */ /* 0x000f280000300800 */
[----:B------:R-:W5:Y:S01]  /*19c20*/  LDL.LU R13, [R1+0x7c0] ;  /* 0x0007c000010d7983 */ /* 0x000f620000300800 */
[----:B------:R-:W-:-:S05]  /*19c30*/  VIADD R7, R9, UR7 ;  /* 0x0000000709077c36 */ /* 0x000fca0008000000 */
[----:B0-----:R-:W-:-:S04]  /*19c40*/  LEA R4, P6, R7, R84, 0x1 ;  /* 0x0000005407047211 */ /* 0x001fc800078c08ff */
[----:B------:R-:W-:-:S05]  /*19c50*/  LEA.HI.X.SX32 R5, R7, R0, 0x1, P6 ;  /* 0x0000000007057211 */ /* 0x000fca00030f0eff */
[----:B------:R0:W-:Y:S01]  /*19c60*/  @P3 STG.E.U16 desc[UR20][R4.64], R28 ;  /* 0x0000001c04003986 */ /* 0x0001e2000c101514 */
[----:B------:R-:W-:-:S03]  /*19c70*/  ISETP.LT.AND P3, PT, R14, UR15, !P0 ;  /* 0x0000000f0e007c0c */ /* 0x000fc6000c761270 */
[----:B------:R-:W4:Y:S01]  /*19c80*/  LDL.LU R14, [R1+0x7c4] ;  /* 0x0007c400010e7983 */ /* 0x000f220000300800 */
[----:B------:R-:W-:-:S04]  /*19c90*/  VIADD R9, R7, UR7 ;  /* 0x0000000707097c36 */ /* 0x000fc80008000000 */
[C---:B------:R-:W-:Y:S01]  /*19ca0*/  VIADD R7, R9.reuse, UR7 ;  /* 0x0000000709077c36 */ /* 0x040fe20008000000 */
[C---:B-1----:R-:W-:Y:S02]  /*19cb0*/  LEA R2, P6, R9.reuse, R84, 0x1 ;  /* 0x0000005409027211 */ /* 0x042fe400078c08ff */
[----:B0-----:R-:W-:Y:S02]  /*19cc0*/  PRMT R5, R28, 0x7632, R5 ;  /* 0x000076321c057816 */ /* 0x001fe40000000005 */
[----:B------:R-:W-:Y:S01]  /*19cd0*/  LEA.HI.X.SX32 R3, R9, R0, 0x1, P6 ;  /* 0x0000000009037211 */ /* 0x000fe200030f0eff */
[C---:B------:R-:W-:Y:S01]  /*19ce0*/  VIADD R9, R7.reuse, UR7 ;  /* 0x0000000707097c36 */ /* 0x040fe20008000000 */
[----:B------:R-:W-:Y:S02]  /*19cf0*/  LEA R4, P6, R7, R84, 0x1 ;  /* 0x0000005407047211 */ /* 0x000fe400078c08ff */
[----:B------:R-:W-:Y:S01]  /*19d00*/  F2FP.BF16.F32.PACK_AB R30, R31, R30 ;  /* 0x0000001e1f1e723e */ /* 0x000fe200000010ff */
[----:B------:R0:W-:Y:S01]  /*19d10*/  @P2 STG.E.U16 desc[UR20][R2.64], R5 ;  /* 0x0000000502002986 */ /* 0x0001e2000c101514 */
[----:B------:R-:W-:-:S02]  /*19d20*/  F2FP.BF16.F32.PACK_AB R32, R33, R32 ;  /* 0x000000202120723e */ /* 0x000fc400000010ff */
[----:B------:R-:W-:Y:S02]  /*19d30*/  PRMT R6, R30, 0x7632, R6 ;  /* 0x000076321e067816 */ /* 0x000fe40000000006 */
[----:B0-----:R-:W-:Y:S01]  /*19d40*/  LEA.HI.X.SX32 R5, R7, R0, 0x1, P6 ;  /* 0x0000000007057211 */ /* 0x001fe200030f0eff */
[C---:B------:R-:W-:Y:S01]  /*19d50*/  VIADD R7, R9.reuse, UR7 ;  /* 0x0000000709077c36 */ /* 0x040fe20008000000 */
[----:B------:R-:W-:-:S03]  /*19d60*/  LEA R2, P6, R9, R84, 0x1 ;  /* 0x0000005409027211 */ /* 0x000fc600078c08ff */
[----:B------:R0:W-:Y:S01]  /*19d70*/  @P1 STG.E.U16 desc[UR20][R4.64], R30 ;  /* 0x0000001e04001986 */ /* 0x0001e2000c101514 */
[----:B------:R-:W-:Y:S02]  /*19d80*/  LEA.HI.X.SX32 R3, R9, R0, 0x1, P6 ;  /* 0x0000000009037211 */ /* 0x000fe400030f0eff */
[----:B0-----:R-:W-:-:S04]  /*19d90*/  LEA R4, P6, R7, R84, 0x1 ;  /* 0x0000005407047211 */ /* 0x001fc800078c08ff */
[C---:B------:R-:W-:Y:S01]  /*19da0*/  LEA.HI.X.SX32 R5, R7.reuse, R0, 0x1, P6 ;  /* 0x0000000007057211 */ /* 0x040fe200030f0eff */
[----:B------:R0:W-:Y:S04]  /*19db0*/  @P5 STG.E.U16 desc[UR20][R2.64], R6 ;  /* 0x0000000602005986 */ /* 0x0001e8000c101514 */
[----:B------:R1:W-:Y:S01]  /*19dc0*/  @P4 STG.E.U16 desc[UR20][R4.64], R32 ;  /* 0x0000002004004986 */ /* 0x0003e2000c101514 */
[----:B------:R-:W-:Y:S01]  /*19dd0*/  VIADD R7, R7, UR7 ;  /* 0x0000000707077c36 */ /* 0x000fe20008000000 */
[----:B------:R-:W-:-:S04]  /*19de0*/  PRMT R8, R32, 0x7632, R8 ;  /* 0x0000763220087816 */ /* 0x000fc80000000008 */
[----:B0-----:R-:W-:-:S04]  /*19df0*/  LEA R2, P6, R7, R84, 0x1 ;  /* 0x0000005407027211 */ /* 0x001fc800078c08ff */
[----:B------:R-:W-:-:S05]  /*19e00*/  LEA.HI.X.SX32 R3, R7, R0, 0x1, P6 ;  /* 0x0000000007037211 */ /* 0x000fca00030f0eff */
[----:B------:R0:W-:Y:S01]  /*19e10*/  @P3 STG.E.U16 desc[UR20][R2.64], R8 ;  /* 0x0000000802003986 */ /* 0x0001e2000c101514 */
[----:B--2---:R-:W-:-:S03]  /*19e20*/  ISETP.LT.AND P2, PT, R15, UR15, !P0 ;  /* 0x0000000f0f007c0c */ /* 0x004fc6000c741270 */
[----:B------:R-:W2:Y:S01]  /*19e30*/  LDL.LU R15, [R1+0x7cc] ;  /* 0x0007cc00010f7983 */ /* 0x000ea20000300800 */
[----:B---3--:R-:W-:-:S03]  /*19e40*/  ISETP.LT.AND P1, PT, R11, UR15, !P0 ;  /* 0x0000000f0b007c0c */ /* 0x008fc6000c721270 */
[----:B------:R-:W3:Y:S01]  /*19e50*/  LDL.LU R11, [R1+0x7d0] ;  /* 0x0007d000010b7983 */ /* 0x000ee20000300800 */
[----:B-----5:R-:W-:-:S03]  /*19e60*/  ISETP.LT.AND P4, PT, R13, UR15, !P0 ;  /* 0x0000000f0d007c0c */ /* 0x020fc6000c781270 */
[----:B------:R-:W5:Y:S04]  /*19e70*/  LDL.LU R13, [R1+0x7c8] ;  /* 0x0007c800010d7983 */ /* 0x000f680000300800 */
[----:B------:R-:W5:Y:S01]  /*19e80*/  LDL.LU R17, [R1+0x7b4] ;  /* 0x0007b40001117983 */ /* 0x000f620000300800 */
[----:B----4-:R-:W-:-:S03]  /*19e90*/  ISETP.LT.AND P3, PT, R14, UR15, !P0 ;  /* 0x0000000f0e007c0c */ /* 0x010fc6000c761270 */
[----:B------:R-:W4:Y:S01]  /*19ea0*/  LDL.LU R14, [R1+0x7b0] ;  /* 0x0007b000010e7983 */ /* 0x000f220000300800 */
[----:B------:R-:W-:Y:S01]  /*19eb0*/  VIADD R9, R7, UR7 ;  /* 0x0000000707097c36 */ /* 0x000fe20008000000 */
[----:B------:R-:W-:-:S03]  /*19ec0*/  F2FP.BF16.F32.PACK_AB R34, R35, R34 ;  /* 0x000000222322723e */ /* 0x000fc600000010ff */
[C---:B------:R-:W-:Y:S01]  /*19ed0*/  VIADD R7, R9.reuse, UR7 ;  /* 0x0000000709077c36 */ /* 0x040fe20008000000 */
[----:B-1----:R-:W-:-:S04]  /*19ee0*/  LEA R4, P6, R9, R84, 0x1 ;  /* 0x0000005409047211 */ /* 0x002fc800078c08ff */
[----:B------:R-:W-:Y:S01]  /*19ef0*/  LEA.HI.X.SX32 R5, R9, R0, 0x1, P6 ;  /* 0x0000000009057211 */ /* 0x000fe200030f0eff */
[C---:B------:R-:W-:Y:S01]  /*19f00*/  VIADD R9, R7.reuse, UR7 ;  /* 0x0000000707097c36 */ /* 0x040fe20008000000 */
[C---:B0-----:R-:W-:Y:S02]  /*19f10*/  LEA R2, P6, R7.reuse, R84, 0x1 ;  /* 0x0000005407027211 */ /* 0x041fe400078c08ff */
[----:B------:R-:W-:Y:S01]  /*19f20*/  ISETP.LT.AND P5, PT, R16, UR15, !P0 ;  /* 0x0000000f10007c0c */ /* 0x000fe2000c7a1270 */
[----:B------:R0:W-:Y:S01]  /*19f30*/  @P2 STG.E.U16 desc[UR20][R4.64], R34 ;  /* 0x0000002204002986 */ /* 0x0001e2000c101514 */
[----:B------:R-:W-:Y:S02]  /*19f40*/  LEA.HI.X.SX32 R3, R7, R0, 0x1, P6 ;  /* 0x0000000007037211 */ /* 0x000fe400030f0eff */
[----:B------:R-:W-:Y:S01]  /*19f50*/  F2FP.BF16.F32.PACK_AB R36, R37, R36 ;  /* 0x000000242524723e */ /* 0x000fe200000010ff */
[----:B------:R-:W4:Y:S01]  /*19f60*/  LDL.LU R16, [R1+0x7a4] ;  /* 0x0007a40001107983 */ /* 0x000f220000300800 */
[----:B0-----:R-:W-:-:S02]  /*19f70*/  PRMT R5, R34, 0x7632, R5 ;  /* 0x0000763222057816 */ /* 0x001fc40000000005 */
[----:B------:R-:W-:-:S03]  /*19f80*/  LEA R4, P6, R9, R84, 0x1 ;  /* 0x0000005409047211 */ /* 0x000fc600078c08ff */
[----:B------:R0:W-:Y:S01]  /*19f90*/  @P1 STG.E.U16 desc[UR20][R2.64], R5 ;  /* 0x0000000502001986 */ /* 0x0001e2000c101514 */
[C---:B------:R-:W-:Y:S01]  /*19fa0*/  VIADD R7, R9.reuse, UR7 ;  /* 0x0000000709077c36 */ /* 0x040fe20008000000 */
[----:B0-----:R-:W-:-:S05]  /*19fb0*/  LEA.HI.X.SX32 R5, R9, R0, 0x1, P6 ;  /* 0x0000000009057211 */ /* 0x001fca00030f0eff */
[----:B------:R0:W-:Y:S01]  /*19fc0*/  @P5 STG.E.U16 desc[UR20][R4.64], R36 ;  /* 0x0000002404005986 */ /* 0x0001e2000c101514 */
[----:B------:R-:W-:Y:S02]  /*19fd0*/  LEA R6, P6, R7, R84, 0x1 ;  /* 0x0000005407067211 */ /* 0x000fe400078c08ff */
[----:B------:R-:W-:Y:S02]  /*19fe0*/  PRMT R3, R36, 0x7632, R3 ;  /* 0x0000763224037816 */ /* 0x000fe40000000003 */
[----:B------:R-:W-:Y:S02]  /*19ff0*/  F2FP.BF16.F32.PACK_AB R38, R39, R38 ;  /* 0x000000262726723e */ /* 0x000fe400000010ff */
[----:B--2---:R-:W-:Y:S02]  /*1a000*/  ISETP.LT.AND P2, PT, R15, UR15, !P0 ;  /* 0x0000000f0f007c0c */ /* 0x004fe4000c741270 */
[----:B------:R-:W2:Y:S01]  /*1a010*/  LDL.LU R15, [R1+0x790] ;  /* 0x00079000010f7983 */ /* 0x000ea20000300800 */
[----:B---3--:R-:W-:Y:S01]  /*1a020*/  ISETP.LT.AND P1, PT, R11, UR15, !P0 ;  /* 0x0000000f0b007c0c */ /* 0x008fe2000c721270 */
[----:B------:R-:W-:Y:S01]  /*1a030*/  VIADD R11, R7, UR7 ;  /* 0x00000007070b7c36 */ /* 0x000fe20008000000 */
[----:B-----5:R-:W-:-:S02]  /*1a040*/  ISETP.LT.AND P5, PT, R13, UR15, !P0 ;  /* 0x0000000f0d007c0c */ /* 0x020fc4000c7a1270 */
[----:B------:R-:W3:Y:S01]  /*1a050*/  LDL.LU R13, [R1+0x78c] ;  /* 0x00078c00010d7983 */ /* 0x000ee20000300800 */
[----:B------:R-:W-:Y:S02]  /*1a060*/  LEA.HI.X.SX32 R7, R7, R0, 0x1, P6 ;  /* 0x0000000007077211 */ /* 0x000fe400030f0eff */
[----:B------:R-:W-:-:S04]  /*1a070*/  LEA R8, P6, R11, R84, 0x1 ;  /* 0x000000540b087211 */ /* 0x000fc800078c08ff */
[----:B------:R-:W-:Y:S01]  /*1a080*/  LEA.HI.X.SX32 R9, R11, R0, 0x1, P6 ;  /* 0x000000000b097211 */ /* 0x000fe200030f0eff */
[----:B------:R1:W-:Y:S04]  /*1a090*/  @P4 STG.E.U16 desc[UR20][R6.64], R3 ;  /* 0x0000000306004986 */ /* 0x0003e8000c101514 */
[----:B------:R5:W-:Y:S01]  /*1a0a0*/  @P3 STG.E.U16 desc[UR20][R8.64], R38 ;  /* 0x0000002608003986 */ /* 0x000be2000c101514 */
[----:B----4-:R-:W-:-:S03]  /*1a0b0*/  ISETP.LT.AND P3, PT, R14, UR15, !P0 ;  /* 0x0000000f0e007c0c */ /* 0x010fc6000c761270 */
[----:B------:R-:W4:Y:S01]  /*1a0c0*/  LDL.LU R14, [R1+0x780] ;  /* 0x00078000010e7983 */ /* 0x000f220000300800 */
[----:B------:R-:W-:-:S04]  /*1a0d0*/  VIADD R11, R11, UR7 ;  /* 0x000000070b0b7c36 */ /* 0x000fc80008000000 */
[C---:B0-----:R-:W-:Y:S01]  /*1a0e0*/  VIADD R5, R11.reuse, UR7 ;  /* 0x000000070b057c36 */ /* 0x041fe20008000000 */
[----:B------:R-:W-:-:S04]  /*1a0f0*/  LEA R2, P6, R11, R84, 0x1 ;  /* 0x000000540b027211 */ /* 0x000fc800078c08ff */
[----:B-1----:R-:W-:Y:S01]  /*1a100*/  LEA.HI.X.SX32 R3, R11, R0, 0x1, P6 ;  /* 0x000000000b037211 */ /* 0x002fe200030f0eff */
[C---:B------:R-:W-:Y:S01]  /*1a110*/  VIADD R7, R5.reuse, UR7 ;  /* 0x0000000705077c36 */ /* 0x040fe20008000000 */
[----:B------:R-:W-:Y:S02]  /*1a120*/  LEA R4, P6, R5, R84, 0x1 ;  /* 0x0000005405047211 */ /* 0x000fe400078c08ff */
[----:B------:R-:W-:Y:S02]  /*1a130*/  PRMT R10, R38, 0x7632, R10 ;  /* 0x00007632260a7816 */ /* 0x000fe4000000000a */
[----:B------:R-:W-:Y:S02]  /*1a140*/  F2FP.BF16.F32.PACK_AB R40, R41, R40 ;  /* 0x000000282928723e */ /* 0x000fe400000010ff */
[----:B------:R-:W-:Y:S02]  /*1a150*/  LEA.HI.X.SX32 R5, R5, R0, 0x1, P6 ;  /* 0x0000000005057211 */ /* 0x000fe400030f0eff */
[C---:B------:R-:W-:Y:S01]  /*1a160*/  LEA R6, P6, R7.reuse, R84, 0x1 ;  /* 0x0000005407067211 */ /* 0x040fe200078c08ff */
[----:B------:R-:W-:Y:S01]  /*1a170*/  @P2 STG.E.U16 desc[UR20][R2.64], R10 ;  /* 0x0000000a02002986 */ /* 0x000fe2000c101514 */
[----:B-----5:R-:W-:-:S02]  /*1a180*/  VIADD R9, R7, UR7 ;  /* 0x0000000707097c36 */ /* 0x020fc40008000000 */
[----:B------:R-:W-:Y:S01]  /*1a190*/  LEA.HI.X.SX32 R7, R7, R0, 0x1, P6 ;  /* 0x0000000007077211 */ /* 0x000fe200030f0eff */
[----:B------:R0:W-:Y:S01]  /*1a1a0*/  @P1 STG.E.U16 desc[UR20][R4.64], R40 ;  /* 0x0000002804001986 */ /* 0x0001e2000c101514 */
[----:B------:R-:W-:Y:S02]  /*1a1b0*/  ISETP.LT.AND P4, PT, R17, UR15, !P0 ;  /* 0x0000000f11007c0c */ /* 0x000fe4000c781270 */
[----:B------:R-:W-:Y:S01]  /*1a1c0*/  ISETP.LT.AND P2, PT, R16, UR15, !P0 ;  /* 0x0000000f10007c0c */ /* 0x000fe2000c741270 */
[----:B------:R-:W5:Y:S04]  /*1a1d0*/  LDL.LU R17, [R1+0x76c] ;  /* 0x00076c0001117983 */ /* 0x000f680000300800 */
[----:B------:R-:W5:Y:S01]  /*1a1e0*/  LDL.LU R16, [R1+0x768] ;  /* 0x0007680001107983 */ /* 0x000f620000300800 */
[----:B0-----:R-:W-:-:S05]  /*1a1f0*/  PRMT R5, R40, 0x7632, R5 ;  /* 0x0000763228057816 */ /* 0x001fca0000000005 */
[----:B------:R0:W-:Y:S01]  /*1a200*/  @P5 STG.E.U16 desc[UR20][R6.64], R5 ;  /* 0x0000000506005986 */ /* 0x0001e2000c101514 */
[C---:B------:R-:W-:Y:S01]  /*1a210*/  LEA R8, P6, R9.reuse, R84, 0x1 ;  /* 0x0000005409087211 */ /* 0x040fe200078c08ff */
[----:B------:R-:W-:Y:S01]  /*1a220*/  VIADD R3, R9, UR7 ;  /* 0x0000000709037c36 */ /* 0x000fe20008000000 */
[----:B------:R-:W-:Y:S02]  /*1a230*/  F2FP.BF16.F32.PACK_AB R42, R43, R42 ;  /* 0x0000002a2b2a723e */ /* 0x000fe400000010ff */
[----:B------:R-:W-:-:S05]  /*1a240*/  LEA.HI.X.SX32 R9, R9, R0, 0x1, P6 ;  /* 0x0000000009097211 */ /* 0x000fca00030f0eff */
[----:B------:R1:W-:Y:S01]  /*1a250*/  @P4 STG.E.U16 desc[UR20][R8.64], R42 ;  /* 0x0000002a08004986 */ /* 0x0003e2000c101514 */
[----:B--2---:R-:W-:-:S03]  /*1a260*/  ISETP.LT.AND P1, PT, R15, UR15, !P0 ;  /* 0x0000000f0f007c0c */ /* 0x004fc6000c721270 */
[----:B------:R-:W2:Y:S01]  /*1a270*/  LDL.LU R15, [R1+0x75c] ;  /* 0x00075c00010f7983 */ /* 0x000ea20000300800 */
[----:B---3--:R-:W-:-:S03]  /*1a280*/  ISETP.LT.AND P5, PT, R13, UR15, !P0 ;  /* 0x0000000f0d007c0c */ /* 0x008fc6000c7a1270 */
[----:B------:R-:W3:Y:S01]  /*1a290*/  LDL.LU R13, [R1+0x748] ;  /* 0x00074800010d7983 */ /* 0x000ee20000300800 */
[----:B----4-:R-:W-:-:S03]  /*1a2a0*/  ISETP.LT.AND P4, PT, R14, UR15, !P0 ;  /* 0x0000000f0e007c0c */ /* 0x010fc6000c781270 */
[----:B------:R-:W4:Y:S01]  /*1a2b0*/  LDL.LU R14, [R1+0x744] ;  /* 0x00074400010e7983 */ /* 0x000f220000300800 */
[C---:B------:R-:W-:Y:S01]  /*1a2c0*/  VIADD R11, R3.reuse, UR7 ;  /* 0x00000007030b7c36 */ /* 0x040fe20008000000 */
[----:B------:R-:W-:-:S04]  /*1a2d0*/  LEA R2, P6, R3, R84, 0x1 ;  /* 0x0000005403027211 */ /* 0x000fc800078c08ff */
[----:B------:R-:W-:Y:S02]  /*1a2e0*/  LEA.HI.X.SX32 R3, R3, R0, 0x1, P6 ;  /* 0x0000000003037211 */ /* 0x000fe400030f0eff */
[----:B------:R-:W-:-:S04]  /*1a2f0*/  LEA R4, P6, R11, R84, 0x1 ;  /* 0x000000540b047211 */ /* 0x000fc800078c08ff */
[C---:B0-----:R-:W-:Y:S01]  /*1a300*/  LEA.HI.X.SX32 R5, R11.reuse, R0, 0x1, P6 ;  /* 0x000000000b057211 */ /* 0x041fe200030f0eff */
[----:B------:R-:W-:Y:S01]  /*1a310*/  VIADD R11, R11, UR7 ;  /* 0x000000070b0b7c36 */ /* 0x000fe20008000000 */
[----:B------:R-:W-:-:S03]  /*1a320*/  PRMT R7, R42, 0x7632, R7 ;  /* 0x000076322a077816 */ /* 0x000fc60000000007 */
[C---:B-1----:R-:W-:Y:S01]  /*1a330*/  VIADD R9, R11.reuse, UR7 ;  /* 0x000000070b097c36 */ /* 0x042fe20008000000 */
[----:B------:R-:W-:Y:S01]  /*1a340*/  LEA R6, P6, R11, R84, 0x1 ;  /* 0x000000540b067211 */ /* 0x000fe200078c08ff */
[----:B------:R0:W-:Y:S01]  /*1a350*/  @P3 STG.E.U16 desc[UR20][R2.64], R7 ;  /* 0x0000000702003986 */ /* 0x0001e2000c101514 */
[----:B------:R-:W-:Y:S02]  /*1a360*/  F2FP.BF16.F32.PACK_AB R44, R45, R44 ;  /* 0x0000002c2d2c723e */ /* 0x000fe400000010ff */
[----:B------:R-:W-:Y:S02]  /*1a370*/  F2FP.BF16.F32.PACK_AB R46, R47, R46 ;  /* 0x0000002e2f2e723e */ /* 0x000fe400000010ff */
[----:B------:R-:W-:Y:S02]  /*1a380*/  PRMT R10, R44, 0x7632, R10 ;  /* 0x000076322c0a7816 */ /* 0x000fe4000000000a */
[----:B0-----:R-:W-:Y:S02]  /*1a390*/  LEA.HI.X.SX32 R7, R11, R0, 0x1, P6 ;  /* 0x000000000b077211 */ /* 0x001fe400030f0eff */
[C---:B------:R-:W-:Y:S01]  /*1a3a0*/  LEA R8, P6, R9.reuse, R84, 0x1 ;  /* 0x0000005409087211 */ /* 0x040fe200078c08ff */
[----:B------:R-:W-:Y:S01]  /*1a3b0*/  VIADD R3, R9, UR7 ;  /* 0x0000000709037c36 */ /* 0x000fe20008000000 */
[----:B-----5:R-:W-:-:S02]  /*1a3c0*/  ISETP.LT.AND P3, PT, R17, UR15, !P0 ;  /* 0x0000000f11007c0c */ /* 0x020fc4000c761270 */
[----:B------:R-:W-:Y:S01]  /*1a3d0*/  LEA.HI.X.SX32 R9, R9, R0, 0x1, P6 ;  /* 0x0000000009097211 */ /* 0x000fe200030f0eff */
[----:B------:R0:W-:Y:S01]  /*1a3e0*/  @P2 STG.E.U16 desc[UR20][R4.64], R44 ;  /* 0x0000002c04002986 */ /* 0x0001e2000c101514 */
[----:B------:R-:W-:-:S03]  /*1a3f0*/  ISETP.LT.AND P2, PT, R16, UR15, !P0 ;  /* 0x0000000f10007c0c */ /* 0x000fc6000c741270 */
[----:B------:R-:W5:Y:S04]  /*1a400*/  LDL.LU R17, [R1+0x72c] ;  /* 0x00072c0001117983 */ /* 0x000f680000300800 */
[----:B------:R-:W-:Y:S04]  /*1a410*/  @P1 STG.E.U16 desc[UR20][R6.64], R10 ;  /* 0x0000000a06001986 */ /* 0x000fe8000c101514 */
[----:B------:R-:W5:Y:S04]  /*1a420*/  LDL.LU R16, [R1+0x724] ;  /* 0x0007240001107983 */ /* 0x000f680000300800 */
[----:B------:R1:W-:Y:S01]  /*1a430*/  @P5 STG.E.U16 desc[UR20][R8.64], R46 ;  /* 0x0000002e08005986 */ /* 0x0003e2000c101514 */
[C---:B------:R-:W-:Y:S01]  /*1a440*/  LEA R2, P6, R3.reuse, R84, 0x1 ;  /* 0x0000005403027211 */ /* 0x040fe200078c08ff */
[----:B0-----:R-:W-:-:S03]  /*1a450*/  VIADD R5, R3, UR7 ;  /* 0x0000000703057c36 */ /* 0x001fc60008000000 */
[----:B------:R-:W-:Y:S02]  /*1a460*/  LEA.HI.X.SX32 R3, R3, R0, 0x1, P6 ;  /* 0x0000000003037211 */ /* 0x000fe400030f0eff */
[----:B-1----:R-:W-:-:S05]  /*1a470*/  PRMT R9, R46, 0x7632, R9 ;  /* 0x000076322e097816 */ /* 0x002fca0000000009 */
[----:B------:R0:W-:Y:S01]  /*1a480*/  @P4 STG.E.U16 desc[UR20][R2.64], R9 ;  /* 0x0000000902004986 */ /* 0x0001e2000c101514 */
[----:B--2---:R-:W-:-:S03]  /*1a490*/  ISETP.LT.AND P1, PT, R15, UR15, !P0 ;  /* 0x0000000f0f007c0c */ /* 0x004fc6000c721270 */
[----:B------:R-:W2:Y:S01]  /*1a4a0*/  LDL.LU R15, [R1+0x720] ;  /* 0x00072000010f7983 */ /* 0x000ea20000300800 */
[----:B---3--:R-:W-:-:S03]  /*1a4b0*/  ISETP.LT.AND P5, PT, R13, UR15, !P0 ;  /* 0x0000000f0d007c0c */ /* 0x008fc6000c7a1270 */
[----:B------:R-:W3:Y:S01]  /*1a4c0*/  LDL.LU R13, [R1+0x718] ;  /* 0x00071800010d7983 */ /* 0x000ee20000300800 */
[----:B----4-:R-:W-:-:S03]  /*1a4d0*/  ISETP.LT.AND P4, PT, R14, UR15, !P0 ;  /* 0x0000000f0e007c0c */ /* 0x010fc6000c781270 */
[----:B------:R-:W4:Y:S01]  /*1a4e0*/  LDL.LU R14, [R1+0x714] ;  /* 0x00071400010e7983 */ /* 0x000f220000300800 */
[C---:B------:R-:W-:Y:S01]  /*1a4f0*/  LEA R4, P6, R5.reuse, R84, 0x1 ;  /* 0x0000005405047211 */ /* 0x040fe200078c08ff */
[----:B------:R-:W-:-:S03]  /*1a500*/  VIADD R7, R5, UR7 ;  /* 0x0000000705077c36 */ /* 0x000fc60008000000 */
[----:B------:R-:W-:Y:S01]  /*1a510*/  LEA.HI.X.SX32 R5, R5, R0, 0x1, P6 ;  /* 0x0000000005057211 */ /* 0x000fe200030f0eff */
[C---:B------:R-:W-:Y:S01]  /*1a520*/  VIADD R11, R7.reuse, UR7 ;  /* 0x00000007070b7c36 */ /* 0x040fe20008000000 */
[----:B------:R-:W-:-:S04]  /*1a530*/  LEA R6, P6, R7, R84, 0x1 ;  /* 0x0000005407067211 */ /* 0x000fc800078c08ff */
[----:B------:R-:W-:Y:S02]  /*1a540*/  LEA.HI.X.SX32 R7, R7, R0, 0x1, P6 ;  /* 0x0000000007077211 */ /* 0x000fe400030f0eff */
[----:B------:R-:W-:Y:S02]  /*1a550*/  LEA R8, P6, R11, R84, 0x1 ;  /* 0x000000540b087211 */ /* 0x000fe400078c08ff */
[----:B------:R-:W-:Y:S02]  /*1a560*/  F2FP.BF16.F32.PACK_AB R48, R49, R48 ;  /* 0x000000303130723e */ /* 0x000fe400000010ff */
[C---:B0-----:R-:W-:Y:S01]  /*1a570*/  LEA.HI.X.SX32 R9, R11.reuse, R0, 0x1, P6 ;  /* 0x000000000b097211 */ /* 0x041fe200030f0eff */
[----:B------:R-:W-:Y:S01]  /*1a580*/  VIADD R11, R11, UR7 ;  /* 0x000000070b0b7c36 */ /* 0x000fe20008000000 */
[----:B------:R-:W-:Y:S02]  /*1a590*/  PRMT R3, R48, 0x7632, R3 ;  /* 0x0000763230037816 */ /* 0x000fe40000000003 */
[----:B------:R-:W-:-:S02]  /*1a5a0*/  F2FP.BF16.F32.PACK_AB R50, R51, R50 ;  /* 0x000000323332723e */ /* 0x000fc400000010ff */
[----:B------:R-:W-:Y:S01]  /*1a5b0*/  LEA R2, P6, R11, R84, 0x1 ;  /* 0x000000540b027211 */ /* 0x000fe200078c08ff */
[----:B------:R-:W-:Y:S01]  /*1a5c0*/  @P3 STG.E.U16 desc[UR20][R4.64], R48 ;  /* 0x0000003004003986 */ /* 0x000fe2000c101514 */
[----:B------:R-:W-:-:S03]  /*1a5d0*/  PRMT R10, R50, 0x7632, R10 ;  /* 0x00007632320a7816 */ /* 0x000fc6000000000a */
[----:B------:R0:W-:Y:S04]  /*1a5e0*/  @P2 STG.E.U16 desc[UR20][R6.64], R3 ;  /* 0x0000000306002986 */ /* 0x0001e8000c101514 */
[----:B------:R1:W-:Y:S01]  /*1a5f0*/  @P1 STG.E.U16 desc[UR20][R8.64], R50 ;  /* 0x0000003208001986 */ /* 0x0003e2000c101514 */
[----:B0-----:R-:W-:Y:S02]  /*1a600*/  LEA.HI.X.SX32 R3, R11, R0, 0x1, P6 ;  /* 0x000000000b037211 */ /* 0x001fe400030f0eff */
[----:B-----5:R-:W-:Y:S02]  /*1a610*/  ISETP.LT.AND P3, PT, R17, UR15, !P0 ;  /* 0x0000000f11007c0c */ /* 0x020fe4000c761270 */
[----:B------:R-:W5:Y:S01]  /*1a620*/  LDL.LU R17, [R1+0x710] ;  /* 0x0007100001117983 */ /* 0x000f620000300800 */
[----:B------:R-:W-:-:S03]  /*1a630*/  ISETP.LT.AND P2, PT, R16, UR15, !P0 ;  /* 0x0000000f10007c0c */ /* 0x000fc6000c741270 */
[----:B------:R0:W-:Y:S01]  /*1a640*/  @P5 STG.E.U16 desc[UR20][R2.64], R10 ;  /* 0x0000000a02005986 */ /* 0x0001e2000c101514 */
[----:B------:R-:W-:Y:S01]  /*1a650*/  VIADD R5, R11, UR7 ;  /* 0x000000070b057c36 */ /* 0x000fe20008000000 */
[----:B------:R-:W-:-:S04]  /*1a660*/  F2FP.BF16.F32.PACK_AB R52, R53, R52 ;  /* 0x000000343534723e */ /* 0x000fc800000010ff */
[C---:B------:R-:W-:Y:S01]  /*1a670*/  LEA R4, P6, R5.reuse, R84, 0x1 ;  /* 0x0000005405047211 */ /* 0x040fe200078c08ff */
[----:B------:R-:W-:-:S03]  /*1a680*/  VIADD R7, R5, UR7 ;  /* 0x0000000705077c36 */ /* 0x000fc60008000000 */
[----:B------:R-:W-:-:S05]  /*1a690*/  LEA.HI.X.SX32 R5, R5, R0, 0x1, P6 ;  /* 0x0000000005057211 */ /* 0x000fca00030f0eff */
[----:B------:R0:W-:Y:S01]  /*1a6a0*/  @P4 STG.E.U16 desc[UR20][R4.64], R52 ;  /* 0x0000003404004986 */ /* 0x0001e2000c101514 */
[----:B--2---:R-:W-:-:S03]  /*1a6b0*/  ISETP.LT.AND P1, PT, R15, UR15, !P0 ;  /* 0x0000000f0f007c0c */ /* 0x004fc6000c721270 */
[----:B------:R-:W2:Y:S04]  /*1a6c0*/  LDL.LU R15, [R1+0x704] ;  /* 0x00070400010f7983 */ /* 0x000ea80000300800 */
[----:B------:R-:W2:Y:S01]  /*1a6d0*/  LDL.LU R16, [R1+0x700] ;  /* 0x0007000001107983 */ /* 0x000ea20000300800 */
[----:B---3--:R-:W-:-:S03]  /*1a6e0*/  ISETP.LT.AND P5, PT, R13, UR15, !P0 ;  /* 0x0000000f0d007c0c */ /* 0x008fc6000c7a1270 */
[----:B------:R-:W3:Y:S01]  /*1a6f0*/  LDL.LU R13, [R1+0x6fc] ;  /* 0x0006fc00010d7983 */ /* 0x000ee20000300800 */
[----:B----4-:R-:W-:-:S03]  /*1a700*/  ISETP.LT.AND P4, PT, R14, UR15, !P0 ;  /* 0x0000000f0e007c0c */ /* 0x010fc6000c781270 */
[----:B------:R-:W4:Y:S01]  /*1a710*/  LDL.LU R14, [R1+0x6f8] ;  /* 0x0006f800010e7983 */ /* 0x000f220000300800 */
[C---:B------:R-:W-:Y:S01]  /*1a720*/  LEA R6, P6, R7.reuse, R84, 0x1 ;  /* 0x0000005407067211 */ /* 0x040fe200078c08ff */
[----:B-1----:R-:W-:-:S03]  /*1a730*/  VIADD R9, R7, UR7 ;  /* 0x0000000707097c36 */ /* 0x002fc60008000000 */
[----:B------:R-:W-:Y:S01]  /*1a740*/  LEA.HI.X.SX32 R7, R7, R0, 0x1, P6 ;  /* 0x0000000007077211 */ /* 0x000fe200030f0eff */
[C---:B0-----:R-:W-:Y:S01]  /*1a750*/  VIADD R3, R9.reuse, UR7 ;  /* 0x0000000709037c36 */ /* 0x041fe20008000000 */
[----:B------:R-:W-:-:S03]  /*1a760*/  LEA R8, P6, R9, R84, 0x1 ;  /* 0x0000005409087211 */ /* 0x000fc600078c08ff */
[----:B------:R-:W-:Y:S01]  /*1a770*/  VIADD R11, R3, UR7 ;  /* 0x00000007030b7c36 */ /* 0x000fe20008000000 */
[----:B------:R-:W-:Y:S02]  /*1a780*/  LEA.HI.X.SX32 R9, R9, R0, 0x1, P6 ;  /* 0x0000000009097211 */ /* 0x000fe400030f0eff */
[----:B------:R-:W-:Y:S02]  /*1a790*/  LEA R2, P6, R3, R84, 0x1 ;  /* 0x0000005403027211 */ /* 0x000fe400078c08ff */
[----:B------:R-:W-:Y:S02]  /*1a7a0*/  PRMT R5, R52, 0x7632, R5 ;  /* 0x0000763234057816 */ /* 0x000fe40000000005 */
[----:B------:R-:W-:Y:S02]  /*1a7b0*/  F2FP.BF16.F32.PACK_AB R54, R55, R54 ;  /* 0x000000363736723e */ /* 0x000fe400000010ff */
[----:B------:R-:W-:Y:S02]  /*1a7c0*/  LEA.HI.X.SX32 R3, R3, R0, 0x1, P6 ;  /* 0x0000000003037211 */ /* 0x000fe400030f0eff */
[----:B------:R-:W-:Y:S01]  /*1a7d0*/  LEA R4, P6, R11, R84, 0x1 ;  /* 0x000000540b047211 */ /* 0x000fe200078c08ff */
[----:B------:R0:W-:Y:S04]  /*1a7e0*/  @P3 STG.E.U16 desc[UR20][R6.64], R5 ;  /* 0x0000000506003986 */ /* 0x0001e8000c101514 */
[----:B------:R1:W-:Y:S01]  /*1a7f0*/  @P2 STG.E.U16 desc[UR20][R8.64], R54 ;  /* 0x0000003608002986 */ /* 0x0003e2000c101514 */
[----:B------:R-:W-:-:S02]  /*1a800*/  F2FP.BF16.F32.PACK_AB R56, R57, R56 ;  /* 0x000000383938723e */ /* 0x000fc400000010ff */
[----:B0-----:R-:W-:Y:S02]  /*1a810*/  LEA.HI.X.SX32 R5, R11, R0, 0x1, P6 ;  /* 0x000000000b057211 */ /* 0x001fe400030f0eff */
[----:B------:R-:W-:Y:S02]  /*1a820*/  PRMT R7, R54, 0x7632, R7 ;  /* 0x0000763236077816 */ /* 0x000fe40000000007 */
[----:B-----5:R-:W-:Y:S02]  /*1a830*/  ISETP.LT.AND P3, PT, R17, UR15, !P0 ;  /* 0x0000000f11007c0c */ /* 0x020fe4000c761270 */
[----:B------:R-:W5:Y:S01]  /*1a840*/  LDL.LU R17, [R1+0x6f4] ;  /* 0x0006f40001117983 */ /* 0x000f620000300800 */
[----:B------:R-:W-:-:S03]  /*1a850*/  VIADD R11, R11, UR7 ;  /* 0x000000070b0b7c36 */ /* 0x000fc60008000000 */
[----:B------:R0:W-:Y:S01]  /*1a860*/  @P1 STG.E.U16 desc[UR20][R2.64], R7 ;  /* 0x0000000702001986 */ /* 0x0001e2000c101514 */
[----:B-1----:R-:W-:-:S03]  /*1a870*/  VIADD R9, R11, UR7 ;  /* 0x000000070b097c36 */ /* 0x002fc60008000000 */
[----:B------:R1:W-:Y:S01]  /*1a880*/  @P5 STG.E.U16 desc[UR20][R4.64], R56 ;  /* 0x0000003804005986 */ /* 0x0003e2000c101514 */
[----:B------:R-:W-:-:S04]  /*1a890*/  LEA R6, P5, R11, R84, 0x1 ;  /* 0x000000540b067211 */ /* 0x000fc800078a08ff */
[----:B0-----:R-:W-:Y:S02]  /*1a8a0*/  LEA.HI.X.SX32 R7, R11, R0, 0x1, P5 ;  /* 0x000000000b077211 */ /* 0x001fe400028f0eff */
[C---:B------:R-:W-:Y:S01]  /*1a8b0*/  LEA R8, P5, R9.reuse, R84, 0x1 ;  /* 0x0000005409087211 */ /* 0x040fe200078a08ff */
[----:B------:R-:W-:-:S03]  /*1a8c0*/  VIADD R3, R9, UR7 ;  /* 0x0000000709037c36 */ /* 0x000fc60008000000 */
[----:B------:R-:W-:Y:S02]  /*1a8d0*/  LEA.HI.X.SX32 R9, R9, R0, 0x1, P5 ;  /* 0x0000000009097211 */ /* 0x000fe400028f0eff */
[----:B--2---:R-:W-:Y:S02]  /*1a8e0*/  ISETP.LT.AND P2, PT, R15, UR15, !P0 ;  /* 0x0000000f0f007c0c */ /* 0x004fe4000c741270 */
[----:B------:R-:W2:Y:S01]  /*1a8f0*/  LDL.LU R15, [R1+0x6f0] ;  /* 0x0006f000010f7983 */ /* 0x000ea20000300800 */
[----:B---3--:R-:W-:-:S03]  /*1a900*/  ISETP.LT.AND P6, PT, R13, UR15, !P0 ;  /* 0x0000000f0d007c0c */ /* 0x008fc6000c7c1270 */
[----:B------:R-:W3:Y:S01]  /*1a910*/  LDL.LU R13, [R1+0x6ec] ;  /* 0x0006ec00010d7983 */ /* 0x000ee20000300800 */
[----:B------:R-:W-:-:S03]  /*1a920*/  ISETP.LT.AND P1, PT, R16, UR15, !P0 ;  /* 0x0000000f10007c0c */ /* 0x000fc6000c721270 */
[----:B------:R-:W3:Y:S01]  /*1a930*/  LDL.LU R16, [R1+0x6e8] ;  /* 0x0006e80001107983 */ /* 0x000ee20000300800 */
[----:B----4-:R-:W-:-:S03]  /*1a940*/  ISETP.LT.AND P5, PT, R14, UR15, !P0 ;  /* 0x0000000f0e007c0c */ /* 0x010fc6000c7a1270 */
[----:B------:R-:W4:Y:S01]  /*1a950*/  LDL.LU R14, [R1+0x6e4] ;  /* 0x0006e400010e7983 */ /* 0x000f220000300800 */
[----:B------:R-:W-:Y:S01]  /*1a960*/  PRMT R10, R56, 0x7632, R10 ;  /* 0x00007632380a7816 */ /* 0x000fe2000000000a */
[----:B-1----:R-:W-:Y:S01]  /*1a970*/  VIADD R5, R3, UR7 ;  /* 0x0000000703057c36 */ /* 0x002fe20008000000 */
[----:B------:R-:W-:-:S03]  /*1a980*/  F2FP.BF16.F32.PACK_AB R58, R59, R58 ;  /* 0x0000003a3b3a723e */ /* 0x000fc600000010ff */
[----:B------:R0:W-:Y:S01]  /*1a990*/  @P4 STG.E.U16 desc[UR20][R6.64], R10 ;  /* 0x0000000a06004986 */ /* 0x0001e2000c101514 */
[C---:B------:R-:W-:Y:S02]  /*1a9a0*/  LEA R2, P4, R3.reuse, R84, 0x1 ;  /* 0x0000005403027211 */ /* 0x040fe400078808ff */
[----:B------:R-:W-:Y:S02]  /*1a9b0*/  PRMT R12, R58, 0x7632, R12 ;  /* 0x000076323a0c7816 */ /* 0x000fe4000000000c */
[----:B------:R-:W-:Y:S01]  /*1a9c0*/  LEA.HI.X.SX32 R3, R3, R0, 0x1, P4 ;  /* 0x0000000003037211 */ /* 0x000fe200020f0eff */
[----:B------:R1:W-:Y:S01]  /*1a9d0*/  @P3 STG.E.U16 desc[UR20][R8.64], R58 ;  /* 0x0000003a08003986 */ /* 0x0003e2000c101514 */
[C---:B------:R-:W-:Y:S01]  /*1a9e0*/  LEA R4, P3, R5.reuse, R84, 0x1 ;  /* 0x0000005405047211 */ /* 0x040fe200078608ff */
[----:B0-----:R-:W-:Y:S02]  /*1a9f0*/  VIADD R7, R5, UR7 ;  /* 0x0000000705077c36 */ /* 0x001fe40008000000 */
[----:B------:R0:W-:Y:S01]  /*1aa00*/  @P2 STG.E.U16 desc[UR20][R2.64], R12 ;  /* 0x0000000c02002986 */ /* 0x0001e2000c101514 */
[----:B------:R-:W-:Y:S01]  /*1aa10*/  F2FP.BF16.F32.PACK_AB R60, R61, R60 ;  /* 0x0000003c3d3c723e */ /* 0x000fe200000010ff */
[C---:B-1----:R-:W-:Y:S01]  /*1aa20*/  VIADD R9, R7.reuse, UR7 ;  /* 0x0000000707097c36 */ /* 0x042fe20008000000 */
[----:B------:R-:W-:-:S02]  /*1aa30*/  LEA R6, P2, R7, R84, 0x1 ;  /* 0x0000005407067211 */ /* 0x000fc400078408ff */
[-C--:B------:R-:W-:Y:S01]  /*1aa40*/  LEA.HI.X.SX32 R5, R5, R0.reuse, 0x1, P3 ;  /* 0x0000000005057211 */ /* 0x080fe200018f0eff */
[----:B------:R-:W-:Y:S01]  /*1aa50*/  VIADD R11, R9, UR7 ;  /* 0x00000007090b7c36 */ /* 0x000fe20008000000 */
[----:B------:R-:W-:Y:S02]  /*1aa60*/  LEA.HI.X.SX32 R7, R7, R0, 0x1, P2 ;  /* 0x0000000007077211 */ /* 0x000fe400010f0eff */
[----:B0-----:R-:W-:Y:S01]  /*1aa70*/  PRMT R3, R60, 0x7632, R3 ;  /* 0x000076323c037816 */ /* 0x001fe20000000003 */
[----:B------:R-:W-:Y:S01]  /*1aa80*/  @P1 STG.E.U16 desc[UR20][R4.64], R60 ;  /* 0x0000003c04001986 */ /* 0x000fe2000c101514 */
[----:B------:R-:W-:-:S03]  /*1aa90*/  LEA R2, P1, R9, R84, 0x1 ;  /* 0x0000005409027211 */ /* 0x000fc600078208ff */
[----:B------:R0:W-:Y:S01]  /*1aaa0*/  @P6 STG.E.U16 desc[UR20][R6.64], R3 ;  /* 0x0000000306006986 */ /* 0x0001e2000c101514 */
[----:B------:R-:W-:Y:S02]  /*1aab0*/  LEA R8, P6, R11, R84, 0x1 ;  /* 0x000000540b087211 */ /* 0x000fe400078c08ff */
[----:B-----5:R-:W-:Y:S02]  /*1aac0*/  ISETP.LT.AND P4, PT, R17, UR15, !P0 ;  /* 0x0000000f11007c0c */ /* 0x020fe4000c781270 */
[-C--:B0-----:R-:W-:Y:S02]  /*1aad0*/  LEA.HI.X.SX32 R3, R9, R0.reuse, 0x1, P1 ;  /* 0x0000000009037211 */ /* 0x081fe400008f0eff */
[----:B------:R-:W-:Y:S02]  /*1aae0*/  LEA.HI.X.SX32 R9, R11, R0, 0x1, P6 ;  /* 0x000000000b097211 */ /* 0x000fe400030f0eff */
[----:B------:R-:W-:Y:S02]  /*1aaf0*/  F2FP.BF16.F32.PACK_AB R62, R63, R62 ;  /* 0x0000003e3f3e723e */ /* 0x000fe400000010ff */
[----:B------:R-:W-:-:S02]  /*1ab00*/  F2FP.BF16.F32.PACK_AB R64, R65, R64 ;  /* 0x000000404140723e */ /* 0x000fc400000010ff */
[----:B------:R-:W-:Y:S01]  /*1ab10*/  F2FP.BF16.F32.PACK_AB R66, R67, R66 ;  /* 0x000000424342723e */ /* 0x000fe200000010ff */
[----:B------:R0:W-:Y:S03]  /*1ab20*/  @P5 STG.E.U16 desc[UR20][R2.64], R62 ;  /* 0x0000003e02005986 */ /* 0x0001e6000c101514 */
[----:B------:R-:W-:Y:S02]  /*1ab30*/  PRMT R42, R66, 0x7632, R42 ;  /* 0x00007632422a7816 */ /* 0x000fe4000000002a */
[----:B0-----:R-:W-:Y:S02]  /*1ab40*/  PRMT R3, R64, 0x7632, R3 ;  /* 0x0000763240037816 */ /* 0x001fe40000000003 */
[----:B--2---:R-:W-:Y:S02]  /*1ab50*/  ISETP.LT.AND P3, PT, R15, UR15, !P0 ;  /* 0x0000000f0f007c0c */ /* 0x004fe4000c761270 */
[----:B---3--:R-:W-:Y:S01]  /*1ab60*/  ISETP.LT.AND P2, PT, R13, UR15, !P0 ;  /* 0x0000000f0d007c0c */ /* 0x008fe2000c741270 */
[----:B------:R-:W-:-:S04]  /*1ab70*/  VIADD R13, R11, UR7 ;  /* 0x000000070b0d7c36 */ /* 0x000fc80008000000 */
[C---:B------:R-:W-:Y:S01]  /*1ab80*/  VIADD R15, R13.reuse, UR7 ;  /* 0x000000070d0f7c36 */ /* 0x040fe20008000000 */
[----:B------:R-:W-:-:S03]  /*1ab90*/  LEA R4, P1, R13, R84, 0x1 ;  /* 0x000000540d047211 */ /* 0x000fc600078208ff */
[C---:B------:R-:W-:Y:S01]  /*1aba0*/  VIADD R17, R15.reuse, UR7 ;  /* 0x000000070f117c36 */ /* 0x040fe20008000000 */
[----:B------:R-:W-:Y:S02]  /*1abb0*/  LEA R10, P6, R15, R84, 0x1 ;  /* 0x000000540f0a7211 */ /* 0x000fe400078c08ff */
[-C--:B------:R-:W-:Y:S01]  /*1abc0*/  LEA.HI.X.SX32 R5, R13, R0.reuse, 0x1, P1 ;  /* 0x000000000d057211 */ /* 0x080fe200008f0eff */
[----:B------:R-:W-:Y:S01]  /*1abd0*/  VIADD R13, R17, UR7 ;  /* 0x00000007110d7c36 */ /* 0x000fe20008000000 */
[----:B------:R-:W-:Y:S02]  /*1abe0*/  LEA.HI.X.SX32 R11, R15, R0, 0x1, P6 ;  /* 0x000000000f0b7211 */ /* 0x000fe400030f0eff */
[C---:B------:R-:W-:Y:S02]  /*1abf0*/  LEA R6, P6, R17.reuse, R84, 0x1 ;  /* 0x0000005411067211 */ /* 0x040fe400078c08ff */
[----:B------:R-:W-:Y:S02]  /*1ac00*/  ISETP.LT.AND P1, PT, R16, UR15, !P0 ;  /* 0x0000000f10007c0c */ /* 0x000fe4000c721270 */
[----:B------:R-:W-:-:S02]  /*1ac10*/  LEA.HI.X.SX32 R7, R17, R0, 0x1, P6 ;  /* 0x0000000011077211 */ /* 0x000fc400030f0eff */
[C---:B------:R-:W-:Y:S02]  /*1ac20*/  LEA R84, P6, R13.reuse, R84, 0x1 ;  /* 0x000000540d547211 */ /* 0x040fe400078c08ff */
[----:B----4-:R-:W-:Y:S02]  /*1ac30*/  ISETP.LT.AND P0, PT, R14, UR15, !P0 ;  /* 0x0000000f0e007c0c */ /* 0x010fe4000c701270 */
[----:B------:R-:W-:Y:S02]  /*1ac40*/  LEA.HI.X.SX32 R85, R13, R0, 0x1, P6 ;  /* 0x000000000d557211 */ /* 0x000fe400030f0eff */
[----:B------:R-:W-:-:S05]  /*1ac50*/  PRMT R0, R62, 0x7632, R0 ;  /* 0x000076323e007816 */ /* 0x000fca0000000000 */
[----:B------:R0:W-:Y:S04]  /*1ac60*/  @P4 STG.E.U16 desc[UR20][R8.64], R0 ;  /* 0x0000000008004986 */ /* 0x0001e8000c101514 */
[----:B------:R0:W-:Y:S04]  /*1ac70*/  @P3 STG.E.U16 desc[UR20][R4.64], R64 ;  /* 0x0000004004003986 */ /* 0x0001e8000c101514 */
[----:B------:R0:W-:Y:S04]  /*1ac80*/  @P2 STG.E.U16 desc[UR20][R10.64], R3 ;  /* 0x000000030a002986 */ /* 0x0001e8000c101514 */
[----:B------:R0:W-:Y:S04]  /*1ac90*/  @P1 STG.E.U16 desc[UR20][R6.64], R66 ;  /* 0x0000004206001986 */ /* 0x0001e8000c101514 */
[----:B------:R0:W-:Y:S01]  /*1aca0*/  @P0 STG.E.U16 desc[UR20][R84.64], R42 ;  /* 0x0000002a54000986 */ /* 0x0001e2000c101514 */
[----:B------:R-:W-:Y:S06]  /*1acb0*/  BAR.SYNC.DEFER_BLOCKING 0x0 ;  /* 0x0000000000007b1d */ /* 0x000fec0000010000 */
[----:B------:R-:W-:Y:S05]  /*1acc0*/  BRA.U UP0, `(.L_x_14) ;  /* 0x0000000100a07547 */ /* 0x000fea000b800000 */
[----:B------:R-:W1:Y:S01]  /*1acd0*/  S2UR UR5, SR_CgaCtaId ;  /* 0x00000000000579c3 */ /* 0x000e620000008800 */
[----:B------:R-:W-:Y:S01]  /*1ace0*/  NOP ;  /* 0x0000000000007918 */ /* 0x000fe20000000000 */
[----:B------:R-:W-:Y:S01]  /*1acf0*/  UMOV UR4, 0x50 ;  /* 0x0000005000047882 */ /* 0x000fe20000000000 */
[----:B0-----:R-:W-:Y:S02]  /*1ad00*/  IMAD.U32 R0, RZ, RZ, UR8 ;  /* 0x00000008ff007e24 */ /* 0x001fe4000f8e00ff */
[----:B------:R-:W-:Y:S02]  /*1ad10*/  IMAD.MOV.U32 R3, RZ, RZ, 0xf ;  /* 0x0000000fff037424 */ /* 0x000fe400078e00ff */
[----:B------:R-:W-:Y:S01]  /*1ad20*/  IMAD.MOV.U32 R7, RZ, RZ, 0x1 ;  /* 0x00000001ff077424 */ /* 0x000fe200078e00ff */
[----:B------:R-:W-:-:S04]  /*1ad30*/  LOP3.LUT R0, R0, 0xffff, RZ, 0xc0, !PT ;  /* 0x0000ffff00007812 */ /* 0x000fc800078ec0ff */
[----:B------:R-:W-:-:S05]  /*1ad40*/  SHF.R.U32.HI R0, RZ, 0x5, R0 ;  /* 0x00000005ff007819 */ /* 0x000fca0000011600 */
[----:B------:R-:W-:Y:S01]  /*1ad50*/  VIADD R2, R0, 0x10 ;  /* 0x0000001000027836 */ /* 0x000fe20000000000 */
[----:B------:R-:W-:Y:S01]  /*1ad60*/  SHF.L.U32 R0, R3, R0, RZ ;  /* 0x0000000003007219 */ /* 0x000fe200000006ff */
[----:B-1----:R-:W-:-:S03]  /*1ad70*/  ULEA UR6, UR5, UR4, 0x18 ;  /* 0x0000000405067291 */ /* 0x002fc6000f8ec0ff */
[----:B------:R-:W-:-:S04]  /*1ad80*/  SHF.L.U32 R3, R7, R2, RZ ;  /* 0x0000000207037219 */ /* 0x000fc800000006ff */
[----:B------:R-:W-:Y:S02]  /*1ad90*/  LOP3.LUT R0, R3, R0, RZ, 0xfc, !PT ;  /* 0x0000000003007212 */ /* 0x000fe400078efcff */
[----:B------:R-:W0:Y:S02]  /*1ada0*/  LDS R5, [UR6] ;  /* 0x00000006ff057984 */ /* 0x000e240008000800 */
[C---:B------:R-:W-:Y:S02]  /*1adb0*/  LOP3.LUT R2, R0.reuse, 0xffff, RZ, 0xc0, !PT ;  /* 0x0000ffff00027812 */ /* 0x040fe400078ec0ff */
[----:B0-----:R-:W-:-:S04]  /*1adc0*/  LOP3.LUT R3, R0, 0xffff, R5, 0x80, !PT ;  /* 0x0000ffff00037812 */ /* 0x001fc800078e8005 */
[----:B------:R-:W-:-:S13]  /*1add0*/  ISETP.NE.AND P0, PT, R3, R2, PT ;  /* 0x000000020300720c */ /* 0x000fda0003f05270 */
[----:B------:R-:W-:Y:S05]  /*1ade0*/  @P0 BRA `(.L_x_15) ;  /* 0x0000000000500947 */ /* 0x000fea0003800000 */
[----:B------:R-:W-:Y:S02]  /*1adf0*/  SHF.R.U32.HI R5, RZ, 0x10, R5 ;  /* 0x00000010ff057819 */ /* 0x000fe40000011605 */
[----:B------:R-:W-:-:S04]  /*1ae00*/  SHF.R.U32.HI R2, RZ, 0x10, R0 ;  /* 0x00000010ff027819 */ /* 0x000fc80000011600 */
[----:B------:R-:W-:-:S04]  /*1ae10*/  LOP3.LUT R5, R5, R2, RZ, 0xc0, !PT ;  /* 0x0000000205057212 */ /* 0x000fc800078ec0ff */
[----:B------:R-:W-:-:S13]  /*1ae20*/  ISETP.NE.AND P0, PT, R5, R2, PT ;  /* 0x000000020500720c */ /* 0x000fda0003f05270 */
[----:B------:R-:W-:Y:S05]  /*1ae30*/  @P0 BRA `(.L_x_16) ;  /* 0x0000000000300947 */ /* 0x000fea0003800000 */
[----:B------:R-:W-:Y:S01]  /*1ae40*/  R2UR UR4, R0 ;  /* 0x00000000000472ca */ /* 0x000fe200000e0000 */
[----:B------:R-:W-:Y:S01]  /*1ae50*/  VOTEU.ANY UR5, UPT, PT ;  /* 0x0000000000057886 */ /* 0x000fe200038e0100 */
[----:B------:R-:W0:Y:S01]  /*1ae60*/  S2R R0, SR_LANEID ;  /* 0x0000000000007919 */ /* 0x000e220000000000 */
[----:B------:R-:W-:-:S10]  /*1ae70*/  UFLO.U32 UR5, UR5 ;  /* 0x00000005000572bd */ /* 0x000fd400080e0000 */
[----:B------:R-:W-:-:S06]  /*1ae80*/  ULOP3.LUT UR4, URZ, UR4, URZ, 0x33, !UPT ;  /* 0x00000004ff047292 */ /* 0x000fcc000f8e33ff */
[----:B------:R-:W-:-:S04]  /*1ae90*/  IMAD.U32 R2, RZ, RZ, UR4 ;  /* 0x00000004ff027e24 */ /* 0x000fc8000f8e00ff */
[----:B------:R-:W1:Y:S02]  /*1aea0*/  REDUX UR7, R2 ;  /* 0x00000000020773c4 */ /* 0x000e640000000000 */
[----:B------:R2:W-:Y:S01]  /*1aeb0*/  UTCATOMSWS.AND URZ, UR4 ;  /* 0x0000000400ff79e3 */ /* 0x0005e20008000000 */
[----:B0-----:R-:W-:Y:S01]  /*1aec0*/  ISETP.EQ.U32.AND P0, PT, R0, UR5, PT ;  /* 0x0000000500007c0c */ /* 0x001fe2000bf02070 */
[----:B-1----:R-:W-:-:S12]  /*1aed0*/  IMAD.U32 R0, RZ, RZ, UR7 ;  /* 0x00000007ff007e24 */ /* 0x002fd8000f8e00ff */
[----:B------:R2:W-:Y:S01]  /*1aee0*/  @P0 ATOMS.AND RZ, [UR6], R0 ;  /* 0x00000000ffff098c */ /* 0x0005e2000a800006 */
[----:B------:R-:W-:Y:S05]  /*1aef0*/  BRA `(.L_x_14) ;  /* 0x0000000000147947 */ /* 0x000fea0003800000 */
.L_x_16:
[----:B------:R-:W-:-:S07]  /*1af00*/  MOV R2, 0x1af20 ;  /* 0x0001af2000027802 */ /* 0x000fce0000000f00 */
[----:B------:R-:W-:Y:S05]  /*1af10*/  CALL.REL.NOINC `($__internal_0_$__cuda_sm10x_tcgen05_guardrail_trap_col_being_dealloced_not_returned_by_alloc) ;  /* 0x00000000002c7944 */ /* 0x000fea0003c00000 */
[----:B------:R-:W-:Y:S05]  /*1af20*/  BRA `(.L_x_14) ;  /* 0x0000000000087947 */ /* 0x000fea0003800000 */
.L_x_15:
[----:B------:R-:W-:-:S07]  /*1af30*/  MOV R2, 0x1af50 ;  /* 0x0001af5000027802 */ /* 0x000fce0000000f00 */
[----:B------:R-:W-:Y:S05]  /*1af40*/  CALL.REL.NOINC `($__internal_2_$__cuda_sm10x_tcgen05_guardrail_trap_unallocated_columns_being_dealloced) ;  /* 0x0000000000387944 */ /* 0x000fea0003c00000 */
.L_x_14:
[----:B------:R-:W-:Y:S01]  /*1af50*/  NOP ;  /* 0x0000000000007918 */ /* 0x000fe20000000000 */
[----:B--2---:R-:W-:Y:S05]  /*1af60*/  EXIT ;  /* 0x000000000000794d */ /* 0x004fea0003800000 */
.L_x_9:
[----:B------:R-:W0:Y:S02]  /*1af70*/  SYNCS.PHASECHK.TRANS64.TRYWAIT P3, [UR6], R5 ;  /* 0x00000005ff0075a7 */ /* 0x000e240008061106 */
[----:B0-----:R-:W-:Y:S05]  /*1af80*/  @!P3 BRA `(.L_x_9) ;  /* 0xfffffffc00f8b947 */ /* 0x001fea000383ffff */
[----:B------:R-:W-:Y:S05]  /*1af90*/  BRA `(.L_x_17) ;  /* 0xffffffa800107947 */ /* 0x000fea000383ffff */
.L_x_13:
[----:B------:R-:W0:Y:S02]  /*1afa0*/  SYNCS.PHASECHK.TRANS64.TRYWAIT P1, [UR6], R2 ;  /* 0x00000002ff0075a7 */ /* 0x000e240008021106 */
[----:B0-----:R-:W-:Y:S05]  /*1afb0*/  @!P1 BRA `(.L_x_13) ;  /* 0xfffffffc00f89947 */ /* 0x001fea000383ffff */
[----:B------:R-:W-:Y:S05]  /*1afc0*/  BRA `(.L_x_12) ;  /* 0xffffffe000447947 */ /* 0x000fea000383ffff */
        .weak           $__internal_0_$__cuda_sm10x_tcgen05_guardrail_trap_col_being_dealloced_not_returned_by_alloc
        .type           $__internal_0_$__cuda_sm10x_tcgen05_guardrail_trap_col_being_dealloced_not_returned_by_alloc,@function
        .size           $__internal_0_$__cuda_sm10x_tcgen05_guardrail_trap_col_being_dealloced_not_returned_by_alloc,($__internal_1_$__cuda_sm10x_tcgen05_guardrail_trap_phase_invalid_during_alloc - $__internal_0_$__cuda_sm10x_tcgen05_guardrail_trap_col_being_dealloced_not_returned_by_alloc)
$__internal_0_$__cuda_sm10x_tcgen05_guardrail_trap_col_being_dealloced_not_returned_by_alloc:
[----:B------:R-:W-:Y:S05]  /*1afd0*/  BPT.TRAP 0x1 ;  /* 0x000000040000795c */ /* 0x000fea0000300000 */
[----:B------:R-:W-:-:S04]  /*1afe0*/  IMAD.MOV.U32 R3, RZ, RZ, 0x0 ;  /* 0x00000000ff037424 */ /* 0x000fc800078e00ff */
[----:B------:R-:W-:Y:S05]  /*1aff0*/  RET.REL.NODEC R2 `(matmul_kernel) ;  /* 0xfffffe5002007950 */ /* 0x000fea0003c3ffff */
        .weak           $__internal_1_$__cuda_sm10x_tcgen05_guardrail_trap_phase_invalid_during_alloc
        .type           $__internal_1_$__cuda_sm10x_tcgen05_guardrail_trap_phase_invalid_during_alloc,@function
        .size           $__internal_1_$__cuda_sm10x_tcgen05_guardrail_trap_phase_invalid_during_alloc,($__internal_2_$__cuda_sm10x_tcgen05_guardrail_trap_unallocated_columns_being_dealloced - $__internal_1_$__cuda_sm10x_tcgen05_guardrail_trap_phase_invalid_during_alloc)
$__internal_1_$__cuda_sm10x_tcgen05_guardrail_trap_phase_invalid_during_alloc:
[----:B------:R-:W-:Y:S05]  /*1b000*/  BPT.TRAP 0x1 ;  /* 0x000000040000795c */ /* 0x000fea0000300000 */
[----:B------:R-:W-:-:S04]  /*1b010*/  IMAD.MOV.U32 R3, RZ, RZ, 0x0 ;  /* 0x00000000ff037424 */ /* 0x000fc800078e00ff */
[----:B------:R-:W-:Y:S05]  /*1b020*/  RET.REL.NODEC R2 `(matmul_kernel) ;  /* 0xfffffe4c02f47950 */ /* 0x000fea0003c3ffff */
        .weak           $__internal_2_$__cuda_sm10x_tcgen05_guardrail_trap_unallocated_columns_being_dealloced
        .type           $__internal_2_$__cuda_sm10x_tcgen05_guardrail_trap_unallocated_columns_being_dealloced,@function
        .size           $__internal_2_$__cuda_sm10x_tcgen05_guardrail_trap_unallocated_columns_being_dealloced,(.L_x_21 - $__internal_2_$__cuda_sm10x_tcgen05_guardrail_trap_unallocated_columns_being_dealloced)
$__internal_2_$__cuda_sm10x_tcgen05_guardrail_trap_unallocated_columns_being_dealloced:
[----:B------:R-:W-:Y:S05]  /*1b030*/  BPT.TRAP 0x1 ;  /* 0x000000040000795c */ /* 0x000fea0000300000 */
[----:B------:R-:W-:-:S04]  /*1b040*/  IMAD.MOV.U32 R3, RZ, RZ, 0x0 ;  /* 0x00000000ff037424 */ /* 0x000fc800078e00ff */
[----:B------:R-:W-:Y:S05]  /*1b050*/  RET.REL.NODEC R2 `(matmul_kernel) ;  /* 0xfffffe4c02e87950 */ /* 0x000fea0003c3ffff */
.L_x_18:
[----:B------:R-:W-:-:S00]  /*1b060*/  BRA `(.L_x_18) ;  /* 0xfffffffc00fc7947 */ /* 0x000fc0000383ffff */
[----:B------:R-:W-:-:S00]  /*1b070*/  NOP ;  /* 0x0000000000007918 */ /* 0x000fc00000000000 */
        /* <DEDUP_REMOVED lines=8> */
.L_x_21:


//--------------------- .nv.shared.matmul_kernel  --------------------------
	.section	.nv.shared.matmul_kernel,"aw",@nobits
	.sectionflags	@""
	.align	16
	.zero		1024


//--------------------- .nv.shared.reserved.0     --------------------------
	.section	.nv.shared.reserved.0,"aw",@nobits
	.align	8
	.weak		__nv_reservedSMEM_offset_0_alias
	.size		__nv_reservedSMEM_offset_0_alias, 0, 64
	.other		__nv_reservedSMEM_offset_0_alias,@"STO_CUDA_RESERVED_SHARED STV_DEFAULT"
__nv_reservedSMEM_offset_0_alias:
	.zero		0
.nv.shared.reserved.0:
	.zero		64
	.weak		__nv_reservedSMEM_allocation_phase
	.type		__nv_reservedSMEM_allocation_phase,@object
	.size		__nv_reservedSMEM_allocation_phase,(.L_0 - __nv_reservedSMEM_allocation_phase)
__nv_reservedSMEM_allocation_phase:
	.zero		1
.L_0:
	.zero		7
	.weak		__nv_reservedSMEM_devtool_atexit_pc
	.type		__nv_reservedSMEM_devtool_atexit_pc,@object
	.size		__nv_reservedSMEM_devtool_atexit_pc,(__nv_reservedSMEM_allocation_mask - __nv_reservedSMEM_devtool_atexit_pc)
__nv_reservedSMEM_devtool_atexit_pc:
	.zero		8
	.weak		__nv_reservedSMEM_allocation_mask
	.type		__nv_reservedSMEM_allocation_mask,@object
	.size		__nv_reservedSMEM_allocation_mask,(.L_2 - __nv_reservedSMEM_allocation_mask)
__nv_reservedSMEM_allocation_mask:
	.zero		4
.L_2:


//--------------------- .nv.constant0.matmul_kernel --------------------------
	.section	.nv.constant0.matmul_kernel,"a",@progbits
	.sectionflags	@""
	.align	4
.nv.constant0.matmul_kernel:
	.zero		976


//--------------------- SYMBOLS --------------------------

	.type		.nv.reservedSmem.offset0,@object
	.size		.nv.reservedSmem.offset0,0x4
	.type		.nv.reservedSmem.cap,@object
	.size		.nv.reservedSmem.cap,0x4
